//
// Generated by NVIDIA NVVM Compiler
//
// Compiler Build ID: CL-36424714
// Cuda compilation tools, release 13.0, V13.0.88
// Based on NVVM 20.0.0
//

.version 9.0
.target sm_100
.address_size 64

	// .globl	_Z12quick_kernelPf
.global .align 4 .b8 __cudart_i2opi_f[24] = {65, 144, 67, 60, 153, 149, 98, 219, 192, 221, 52, 245, 209, 87, 39, 252, 41, 21, 68, 78, 110, 131, 249, 162};

.visible .entry _Z12quick_kernelPf(
	.param .u64 .ptr .align 1 _Z12quick_kernelPf_param_0
)
{
	.local .align 4 .b8 	__local_depot0[28];
	.reg .b64 	%SP;
	.reg .b64 	%SPL;
	.reg .pred 	%p<1602>;
	.reg .b32 	%r<7806>;
	.reg .b32 	%f<4704>;
	.reg .b64 	%rd<3010>;
	.reg .b64 	%fd<401>;

	mov.u64 	%SPL, __local_depot0;
	ld.param.u64 	%rd608, [_Z12quick_kernelPf_param_0];
	cvta.to.global.u64 	%rd1, %rd608;
	add.u64 	%rd2, %SPL, 0;
	add.u64 	%rd3, %SPL, 0;
	mov.u32 	%r2704, %tid.x;
	cvt.rn.f32.u32 	%f4503, %r2704;
	st.global.f32 	[%rd1], %f4503;
	mov.b32 	%r7005, 0;
	mov.u64 	%rd2799, __cudart_i2opi_f;
$L__BB0_1:
	.pragma "nounroll";
	mul.f32 	%f1003, %f4503, 0f3F22F983;
	cvt.rni.s32.f32 	%r7013, %f1003;
	cvt.rn.f32.s32 	%f1004, %r7013;
	fma.rn.f32 	%f1005, %f1004, 0fBFC90FDA, %f4503;
	fma.rn.f32 	%f1006, %f1004, 0fB3A22168, %f1005;
	fma.rn.f32 	%f4505, %f1004, 0fA7C234C5, %f1006;
	abs.f32 	%f4, %f4503;
	setp.ltu.f32 	%p1, %f4, 0f47CE4780;
	mov.u32 	%r7009, %r7013;
	mov.f32 	%f4504, %f4505;
	@%p1 bra 	$L__BB0_9;
	setp.neu.f32 	%p2, %f4, 0f7F800000;
	@%p2 bra 	$L__BB0_4;
	mov.f32 	%f1009, 0f00000000;
	mul.rn.f32 	%f4504, %f4503, %f1009;
	mov.b32 	%r7009, 0;
	bra.uni 	$L__BB0_9;
$L__BB0_4:
	mov.b32 	%r3, %f4503;
	shl.b32 	%r2706, %r3, 8;
	or.b32  	%r4, %r2706, -2147483648;
	mov.b64 	%rd2810, 0;
	mov.b32 	%r7006, 0;
	mov.u64 	%rd2808, %rd2799;
	mov.u64 	%rd2809, %rd3;
$L__BB0_5:
	.pragma "nounroll";
	ld.global.nc.u32 	%r2707, [%rd2808];
	mad.wide.u32 	%rd613, %r2707, %r4, %rd2810;
	shr.u64 	%rd2810, %rd613, 32;
	st.local.u32 	[%rd2809], %rd613;
	add.s32 	%r7006, %r7006, 1;
	add.s64 	%rd2809, %rd2809, 4;
	add.s64 	%rd2808, %rd2808, 4;
	setp.ne.s32 	%p3, %r7006, 6;
	@%p3 bra 	$L__BB0_5;
	shr.u32 	%r2708, %r3, 23;
	st.local.u32 	[%rd3+24], %rd2810;
	and.b32  	%r7, %r2708, 31;
	and.b32  	%r2709, %r2708, 224;
	add.s32 	%r2710, %r2709, -128;
	shr.u32 	%r2711, %r2710, 5;
	mul.wide.u32 	%rd614, %r2711, 4;
	sub.s64 	%rd10, %rd3, %rd614;
	ld.local.u32 	%r7007, [%rd10+24];
	ld.local.u32 	%r7008, [%rd10+20];
	setp.eq.s32 	%p4, %r7, 0;
	@%p4 bra 	$L__BB0_8;
	shf.l.wrap.b32 	%r7007, %r7008, %r7007, %r7;
	ld.local.u32 	%r2712, [%rd10+16];
	shf.l.wrap.b32 	%r7008, %r2712, %r7008, %r7;
$L__BB0_8:
	shr.u32 	%r2713, %r7007, 30;
	shf.l.wrap.b32 	%r2714, %r7008, %r7007, 2;
	shl.b32 	%r2715, %r7008, 2;
	shr.u32 	%r2716, %r2714, 31;
	add.s32 	%r2717, %r2716, %r2713;
	neg.s32 	%r2718, %r2717;
	setp.lt.s32 	%p5, %r3, 0;
	selp.b32 	%r7009, %r2718, %r2717, %p5;
	xor.b32  	%r2719, %r2714, %r3;
	shr.s32 	%r2720, %r2714, 31;
	xor.b32  	%r2721, %r2720, %r2714;
	xor.b32  	%r2722, %r2720, %r2715;
	cvt.u64.u32 	%rd615, %r2721;
	shl.b64 	%rd616, %rd615, 32;
	cvt.u64.u32 	%rd617, %r2722;
	or.b64  	%rd618, %rd616, %rd617;
	cvt.rn.f64.s64 	%fd1, %rd618;
	mul.f64 	%fd2, %fd1, 0d3BF921FB54442D19;
	cvt.rn.f32.f64 	%f1007, %fd2;
	neg.f32 	%f1008, %f1007;
	setp.lt.s32 	%p6, %r2719, 0;
	selp.f32 	%f4504, %f1008, %f1007, %p6;
$L__BB0_9:
	setp.ltu.f32 	%p7, %f4, 0f47CE4780;
	mul.rn.f32 	%f1010, %f4504, %f4504;
	and.b32  	%r2724, %r7009, 1;
	setp.eq.b32 	%p8, %r2724, 1;
	selp.f32 	%f1011, 0f3F800000, %f4504, %p8;
	fma.rn.f32 	%f1012, %f1010, %f1011, 0f00000000;
	fma.rn.f32 	%f1013, %f1010, 0f37CBAC00, 0fBAB607ED;
	selp.f32 	%f1014, %f1013, 0fB94D4153, %p8;
	selp.f32 	%f1015, 0f3D2AAABB, 0f3C0885E4, %p8;
	fma.rn.f32 	%f1016, %f1014, %f1010, %f1015;
	selp.f32 	%f1017, 0fBEFFFFFF, 0fBE2AAAA8, %p8;
	fma.rn.f32 	%f1018, %f1016, %f1010, %f1017;
	fma.rn.f32 	%f1019, %f1018, %f1012, %f1011;
	and.b32  	%r2725, %r7009, 2;
	setp.eq.s32 	%p9, %r2725, 0;
	mov.f32 	%f1020, 0f00000000;
	sub.f32 	%f1021, %f1020, %f1019;
	selp.f32 	%f8, %f1019, %f1021, %p9;
	@%p7 bra 	$L__BB0_17;
	setp.neu.f32 	%p10, %f4, 0f7F800000;
	@%p10 bra 	$L__BB0_12;
	mov.f32 	%f1024, 0f00000000;
	mul.rn.f32 	%f4505, %f4503, %f1024;
	mov.b32 	%r7013, 0;
	bra.uni 	$L__BB0_17;
$L__BB0_12:
	mov.b32 	%r16, %f4503;
	shl.b32 	%r2727, %r16, 8;
	or.b32  	%r17, %r2727, -2147483648;
	mov.b64 	%rd2811, 0;
	mov.b32 	%r7010, 0;
$L__BB0_13:
	.pragma "nounroll";
	mul.wide.u32 	%rd620, %r7010, 4;
	mov.u64 	%rd621, __cudart_i2opi_f;
	add.s64 	%rd622, %rd621, %rd620;
	ld.global.nc.u32 	%r2728, [%rd622];
	mad.wide.u32 	%rd623, %r2728, %r17, %rd2811;
	shr.u64 	%rd2811, %rd623, 32;
	add.s64 	%rd624, %rd2, %rd620;
	st.local.u32 	[%rd624], %rd623;
	add.s32 	%r7010, %r7010, 1;
	setp.ne.s32 	%p11, %r7010, 6;
	@%p11 bra 	$L__BB0_13;
	shr.u32 	%r2729, %r16, 23;
	st.local.u32 	[%rd2+24], %rd2811;
	and.b32  	%r20, %r2729, 31;
	and.b32  	%r2730, %r2729, 224;
	add.s32 	%r2731, %r2730, -128;
	shr.u32 	%r2732, %r2731, 5;
	mul.wide.u32 	%rd625, %r2732, 4;
	sub.s64 	%rd13, %rd2, %rd625;
	ld.local.u32 	%r7011, [%rd13+24];
	ld.local.u32 	%r7012, [%rd13+20];
	setp.eq.s32 	%p12, %r20, 0;
	@%p12 bra 	$L__BB0_16;
	shf.l.wrap.b32 	%r7011, %r7012, %r7011, %r20;
	ld.local.u32 	%r2733, [%rd13+16];
	shf.l.wrap.b32 	%r7012, %r2733, %r7012, %r20;
$L__BB0_16:
	shr.u32 	%r2734, %r7011, 30;
	shf.l.wrap.b32 	%r2735, %r7012, %r7011, 2;
	shl.b32 	%r2736, %r7012, 2;
	shr.u32 	%r2737, %r2735, 31;
	add.s32 	%r2738, %r2737, %r2734;
	neg.s32 	%r2739, %r2738;
	setp.lt.s32 	%p13, %r16, 0;
	selp.b32 	%r7013, %r2739, %r2738, %p13;
	xor.b32  	%r2740, %r2735, %r16;
	shr.s32 	%r2741, %r2735, 31;
	xor.b32  	%r2742, %r2741, %r2735;
	xor.b32  	%r2743, %r2741, %r2736;
	cvt.u64.u32 	%rd626, %r2742;
	shl.b64 	%rd627, %rd626, 32;
	cvt.u64.u32 	%rd628, %r2743;
	or.b64  	%rd629, %rd627, %rd628;
	cvt.rn.f64.s64 	%fd3, %rd629;
	mul.f64 	%fd4, %fd3, 0d3BF921FB54442D19;
	cvt.rn.f32.f64 	%f1022, %fd4;
	neg.f32 	%f1023, %f1022;
	setp.lt.s32 	%p14, %r2740, 0;
	selp.f32 	%f4505, %f1023, %f1022, %p14;
$L__BB0_17:
	add.s32 	%r2745, %r7013, 1;
	mul.rn.f32 	%f1025, %f4505, %f4505;
	and.b32  	%r2746, %r7013, 1;
	setp.eq.b32 	%p15, %r2746, 1;
	selp.f32 	%f1026, %f4505, 0f3F800000, %p15;
	fma.rn.f32 	%f1027, %f1025, %f1026, 0f00000000;
	fma.rn.f32 	%f1028, %f1025, 0f37CBAC00, 0fBAB607ED;
	selp.f32 	%f1029, 0fB94D4153, %f1028, %p15;
	selp.f32 	%f1030, 0f3C0885E4, 0f3D2AAABB, %p15;
	fma.rn.f32 	%f1031, %f1029, %f1025, %f1030;
	selp.f32 	%f1032, 0fBE2AAAA8, 0fBEFFFFFF, %p15;
	fma.rn.f32 	%f1033, %f1031, %f1025, %f1032;
	fma.rn.f32 	%f1034, %f1033, %f1027, %f1026;
	and.b32  	%r2747, %r2745, 2;
	setp.eq.s32 	%p16, %r2747, 0;
	mov.f32 	%f1035, 0f00000000;
	sub.f32 	%f1036, %f1035, %f1034;
	selp.f32 	%f1037, %f1034, %f1036, %p16;
	fma.rn.f32 	%f12, %f8, %f1037, %f4503;
	mul.f32 	%f1038, %f12, 0f3F22F983;
	cvt.rni.s32.f32 	%r7021, %f1038;
	cvt.rn.f32.s32 	%f1039, %r7021;
	fma.rn.f32 	%f1040, %f1039, 0fBFC90FDA, %f12;
	fma.rn.f32 	%f1041, %f1039, 0fB3A22168, %f1040;
	fma.rn.f32 	%f4507, %f1039, 0fA7C234C5, %f1041;
	abs.f32 	%f14, %f12;
	setp.ltu.f32 	%p17, %f14, 0f47CE4780;
	mov.u32 	%r7017, %r7021;
	mov.f32 	%f4506, %f4507;
	@%p17 bra 	$L__BB0_25;
	setp.eq.f32 	%p18, %f14, 0f7F800000;
	@%p18 bra 	$L__BB0_24;
	mov.b32 	%r30, %f12;
	shl.b32 	%r2749, %r30, 8;
	or.b32  	%r31, %r2749, -2147483648;
	mov.b64 	%rd2812, 0;
	mov.b32 	%r7014, 0;
$L__BB0_20:
	.pragma "nounroll";
	mul.wide.u32 	%rd631, %r7014, 4;
	mov.u64 	%rd632, __cudart_i2opi_f;
	add.s64 	%rd633, %rd632, %rd631;
	ld.global.nc.u32 	%r2750, [%rd633];
	mad.wide.u32 	%rd634, %r2750, %r31, %rd2812;
	shr.u64 	%rd2812, %rd634, 32;
	add.s64 	%rd635, %rd3, %rd631;
	st.local.u32 	[%rd635], %rd634;
	add.s32 	%r7014, %r7014, 1;
	setp.ne.s32 	%p19, %r7014, 6;
	@%p19 bra 	$L__BB0_20;
	shr.u32 	%r2751, %r30, 23;
	st.local.u32 	[%rd3+24], %rd2812;
	and.b32  	%r34, %r2751, 31;
	and.b32  	%r2752, %r2751, 224;
	add.s32 	%r2753, %r2752, -128;
	shr.u32 	%r2754, %r2753, 5;
	mul.wide.u32 	%rd636, %r2754, 4;
	sub.s64 	%rd16, %rd3, %rd636;
	ld.local.u32 	%r7015, [%rd16+24];
	ld.local.u32 	%r7016, [%rd16+20];
	setp.eq.s32 	%p20, %r34, 0;
	@%p20 bra 	$L__BB0_23;
	shf.l.wrap.b32 	%r7015, %r7016, %r7015, %r34;
	ld.local.u32 	%r2755, [%rd16+16];
	shf.l.wrap.b32 	%r7016, %r2755, %r7016, %r34;
$L__BB0_23:
	shr.u32 	%r2756, %r7015, 30;
	shf.l.wrap.b32 	%r2757, %r7016, %r7015, 2;
	shl.b32 	%r2758, %r7016, 2;
	shr.u32 	%r2759, %r2757, 31;
	add.s32 	%r2760, %r2759, %r2756;
	neg.s32 	%r2761, %r2760;
	setp.lt.s32 	%p21, %r30, 0;
	selp.b32 	%r7017, %r2761, %r2760, %p21;
	xor.b32  	%r2762, %r2757, %r30;
	shr.s32 	%r2763, %r2757, 31;
	xor.b32  	%r2764, %r2763, %r2757;
	xor.b32  	%r2765, %r2763, %r2758;
	cvt.u64.u32 	%rd637, %r2764;
	shl.b64 	%rd638, %rd637, 32;
	cvt.u64.u32 	%rd639, %r2765;
	or.b64  	%rd640, %rd638, %rd639;
	cvt.rn.f64.s64 	%fd5, %rd640;
	mul.f64 	%fd6, %fd5, 0d3BF921FB54442D19;
	cvt.rn.f32.f64 	%f1042, %fd6;
	neg.f32 	%f1043, %f1042;
	setp.lt.s32 	%p22, %r2762, 0;
	selp.f32 	%f4506, %f1043, %f1042, %p22;
	bra.uni 	$L__BB0_25;
$L__BB0_24:
	mov.f32 	%f1044, 0f00000000;
	mul.rn.f32 	%f4506, %f12, %f1044;
	mov.b32 	%r7017, 0;
$L__BB0_25:
	setp.ltu.f32 	%p23, %f14, 0f47CE4780;
	mul.rn.f32 	%f1045, %f4506, %f4506;
	and.b32  	%r2767, %r7017, 1;
	setp.eq.b32 	%p24, %r2767, 1;
	selp.f32 	%f1046, 0f3F800000, %f4506, %p24;
	fma.rn.f32 	%f1047, %f1045, %f1046, 0f00000000;
	fma.rn.f32 	%f1048, %f1045, 0f37CBAC00, 0fBAB607ED;
	selp.f32 	%f1049, %f1048, 0fB94D4153, %p24;
	selp.f32 	%f1050, 0f3D2AAABB, 0f3C0885E4, %p24;
	fma.rn.f32 	%f1051, %f1049, %f1045, %f1050;
	selp.f32 	%f1052, 0fBEFFFFFF, 0fBE2AAAA8, %p24;
	fma.rn.f32 	%f1053, %f1051, %f1045, %f1052;
	fma.rn.f32 	%f1054, %f1053, %f1047, %f1046;
	and.b32  	%r2768, %r7017, 2;
	setp.eq.s32 	%p25, %r2768, 0;
	mov.f32 	%f1055, 0f00000000;
	sub.f32 	%f1056, %f1055, %f1054;
	selp.f32 	%f18, %f1054, %f1056, %p25;
	@%p23 bra 	$L__BB0_33;
	setp.eq.f32 	%p26, %f14, 0f7F800000;
	@%p26 bra 	$L__BB0_32;
	mov.b32 	%r43, %f12;
	shl.b32 	%r2770, %r43, 8;
	or.b32  	%r44, %r2770, -2147483648;
	mov.b64 	%rd2813, 0;
	mov.b32 	%r7018, 0;
$L__BB0_28:
	.pragma "nounroll";
	mul.wide.u32 	%rd642, %r7018, 4;
	mov.u64 	%rd643, __cudart_i2opi_f;
	add.s64 	%rd644, %rd643, %rd642;
	ld.global.nc.u32 	%r2771, [%rd644];
	mad.wide.u32 	%rd645, %r2771, %r44, %rd2813;
	shr.u64 	%rd2813, %rd645, 32;
	add.s64 	%rd646, %rd2, %rd642;
	st.local.u32 	[%rd646], %rd645;
	add.s32 	%r7018, %r7018, 1;
	setp.ne.s32 	%p27, %r7018, 6;
	@%p27 bra 	$L__BB0_28;
	shr.u32 	%r2772, %r43, 23;
	st.local.u32 	[%rd2+24], %rd2813;
	and.b32  	%r47, %r2772, 31;
	and.b32  	%r2773, %r2772, 224;
	add.s32 	%r2774, %r2773, -128;
	shr.u32 	%r2775, %r2774, 5;
	mul.wide.u32 	%rd647, %r2775, 4;
	sub.s64 	%rd19, %rd2, %rd647;
	ld.local.u32 	%r7019, [%rd19+24];
	ld.local.u32 	%r7020, [%rd19+20];
	setp.eq.s32 	%p28, %r47, 0;
	@%p28 bra 	$L__BB0_31;
	shf.l.wrap.b32 	%r7019, %r7020, %r7019, %r47;
	ld.local.u32 	%r2776, [%rd19+16];
	shf.l.wrap.b32 	%r7020, %r2776, %r7020, %r47;
$L__BB0_31:
	shr.u32 	%r2777, %r7019, 30;
	shf.l.wrap.b32 	%r2778, %r7020, %r7019, 2;
	shl.b32 	%r2779, %r7020, 2;
	shr.u32 	%r2780, %r2778, 31;
	add.s32 	%r2781, %r2780, %r2777;
	neg.s32 	%r2782, %r2781;
	setp.lt.s32 	%p29, %r43, 0;
	selp.b32 	%r7021, %r2782, %r2781, %p29;
	xor.b32  	%r2783, %r2778, %r43;
	shr.s32 	%r2784, %r2778, 31;
	xor.b32  	%r2785, %r2784, %r2778;
	xor.b32  	%r2786, %r2784, %r2779;
	cvt.u64.u32 	%rd648, %r2785;
	shl.b64 	%rd649, %rd648, 32;
	cvt.u64.u32 	%rd650, %r2786;
	or.b64  	%rd651, %rd649, %rd650;
	cvt.rn.f64.s64 	%fd7, %rd651;
	mul.f64 	%fd8, %fd7, 0d3BF921FB54442D19;
	cvt.rn.f32.f64 	%f1057, %fd8;
	neg.f32 	%f1058, %f1057;
	setp.lt.s32 	%p30, %r2783, 0;
	selp.f32 	%f4507, %f1058, %f1057, %p30;
	bra.uni 	$L__BB0_33;
$L__BB0_32:
	mov.f32 	%f1059, 0f00000000;
	mul.rn.f32 	%f4507, %f12, %f1059;
	mov.b32 	%r7021, 0;
$L__BB0_33:
	add.s32 	%r2788, %r7021, 1;
	mul.rn.f32 	%f1060, %f4507, %f4507;
	and.b32  	%r2789, %r7021, 1;
	setp.eq.b32 	%p31, %r2789, 1;
	selp.f32 	%f1061, %f4507, 0f3F800000, %p31;
	fma.rn.f32 	%f1062, %f1060, %f1061, 0f00000000;
	fma.rn.f32 	%f1063, %f1060, 0f37CBAC00, 0fBAB607ED;
	selp.f32 	%f1064, 0fB94D4153, %f1063, %p31;
	selp.f32 	%f1065, 0f3C0885E4, 0f3D2AAABB, %p31;
	fma.rn.f32 	%f1066, %f1064, %f1060, %f1065;
	selp.f32 	%f1067, 0fBE2AAAA8, 0fBEFFFFFF, %p31;
	fma.rn.f32 	%f1068, %f1066, %f1060, %f1067;
	fma.rn.f32 	%f1069, %f1068, %f1062, %f1061;
	and.b32  	%r2790, %r2788, 2;
	setp.eq.s32 	%p32, %r2790, 0;
	mov.f32 	%f1070, 0f00000000;
	sub.f32 	%f1071, %f1070, %f1069;
	selp.f32 	%f1072, %f1069, %f1071, %p32;
	fma.rn.f32 	%f22, %f18, %f1072, %f12;
	mul.f32 	%f1073, %f22, 0f3F22F983;
	cvt.rni.s32.f32 	%r7029, %f1073;
	cvt.rn.f32.s32 	%f1074, %r7029;
	fma.rn.f32 	%f1075, %f1074, 0fBFC90FDA, %f22;
	fma.rn.f32 	%f1076, %f1074, 0fB3A22168, %f1075;
	fma.rn.f32 	%f4509, %f1074, 0fA7C234C5, %f1076;
	abs.f32 	%f24, %f22;
	setp.ltu.f32 	%p33, %f24, 0f47CE4780;
	mov.u32 	%r7025, %r7029;
	mov.f32 	%f4508, %f4509;
	@%p33 bra 	$L__BB0_41;
	setp.eq.f32 	%p34, %f24, 0f7F800000;
	@%p34 bra 	$L__BB0_40;
	mov.b32 	%r57, %f22;
	shl.b32 	%r2792, %r57, 8;
	or.b32  	%r58, %r2792, -2147483648;
	mov.b64 	%rd2814, 0;
	mov.b32 	%r7022, 0;
$L__BB0_36:
	.pragma "nounroll";
	mul.wide.u32 	%rd653, %r7022, 4;
	mov.u64 	%rd654, __cudart_i2opi_f;
	add.s64 	%rd655, %rd654, %rd653;
	ld.global.nc.u32 	%r2793, [%rd655];
	mad.wide.u32 	%rd656, %r2793, %r58, %rd2814;
	shr.u64 	%rd2814, %rd656, 32;
	add.s64 	%rd657, %rd3, %rd653;
	st.local.u32 	[%rd657], %rd656;
	add.s32 	%r7022, %r7022, 1;
	setp.ne.s32 	%p35, %r7022, 6;
	@%p35 bra 	$L__BB0_36;
	shr.u32 	%r2794, %r57, 23;
	st.local.u32 	[%rd3+24], %rd2814;
	and.b32  	%r61, %r2794, 31;
	and.b32  	%r2795, %r2794, 224;
	add.s32 	%r2796, %r2795, -128;
	shr.u32 	%r2797, %r2796, 5;
	mul.wide.u32 	%rd658, %r2797, 4;
	sub.s64 	%rd22, %rd3, %rd658;
	ld.local.u32 	%r7023, [%rd22+24];
	ld.local.u32 	%r7024, [%rd22+20];
	setp.eq.s32 	%p36, %r61, 0;
	@%p36 bra 	$L__BB0_39;
	shf.l.wrap.b32 	%r7023, %r7024, %r7023, %r61;
	ld.local.u32 	%r2798, [%rd22+16];
	shf.l.wrap.b32 	%r7024, %r2798, %r7024, %r61;
$L__BB0_39:
	shr.u32 	%r2799, %r7023, 30;
	shf.l.wrap.b32 	%r2800, %r7024, %r7023, 2;
	shl.b32 	%r2801, %r7024, 2;
	shr.u32 	%r2802, %r2800, 31;
	add.s32 	%r2803, %r2802, %r2799;
	neg.s32 	%r2804, %r2803;
	setp.lt.s32 	%p37, %r57, 0;
	selp.b32 	%r7025, %r2804, %r2803, %p37;
	xor.b32  	%r2805, %r2800, %r57;
	shr.s32 	%r2806, %r2800, 31;
	xor.b32  	%r2807, %r2806, %r2800;
	xor.b32  	%r2808, %r2806, %r2801;
	cvt.u64.u32 	%rd659, %r2807;
	shl.b64 	%rd660, %rd659, 32;
	cvt.u64.u32 	%rd661, %r2808;
	or.b64  	%rd662, %rd660, %rd661;
	cvt.rn.f64.s64 	%fd9, %rd662;
	mul.f64 	%fd10, %fd9, 0d3BF921FB54442D19;
	cvt.rn.f32.f64 	%f1077, %fd10;
	neg.f32 	%f1078, %f1077;
	setp.lt.s32 	%p38, %r2805, 0;
	selp.f32 	%f4508, %f1078, %f1077, %p38;
	bra.uni 	$L__BB0_41;
$L__BB0_40:
	mov.f32 	%f1079, 0f00000000;
	mul.rn.f32 	%f4508, %f22, %f1079;
	mov.b32 	%r7025, 0;
$L__BB0_41:
	setp.ltu.f32 	%p39, %f24, 0f47CE4780;
	mul.rn.f32 	%f1080, %f4508, %f4508;
	and.b32  	%r2810, %r7025, 1;
	setp.eq.b32 	%p40, %r2810, 1;
	selp.f32 	%f1081, 0f3F800000, %f4508, %p40;
	fma.rn.f32 	%f1082, %f1080, %f1081, 0f00000000;
	fma.rn.f32 	%f1083, %f1080, 0f37CBAC00, 0fBAB607ED;
	selp.f32 	%f1084, %f1083, 0fB94D4153, %p40;
	selp.f32 	%f1085, 0f3D2AAABB, 0f3C0885E4, %p40;
	fma.rn.f32 	%f1086, %f1084, %f1080, %f1085;
	selp.f32 	%f1087, 0fBEFFFFFF, 0fBE2AAAA8, %p40;
	fma.rn.f32 	%f1088, %f1086, %f1080, %f1087;
	fma.rn.f32 	%f1089, %f1088, %f1082, %f1081;
	and.b32  	%r2811, %r7025, 2;
	setp.eq.s32 	%p41, %r2811, 0;
	mov.f32 	%f1090, 0f00000000;
	sub.f32 	%f1091, %f1090, %f1089;
	selp.f32 	%f28, %f1089, %f1091, %p41;
	@%p39 bra 	$L__BB0_49;
	setp.eq.f32 	%p42, %f24, 0f7F800000;
	@%p42 bra 	$L__BB0_48;
	mov.b32 	%r70, %f22;
	shl.b32 	%r2813, %r70, 8;
	or.b32  	%r71, %r2813, -2147483648;
	mov.b64 	%rd2815, 0;
	mov.b32 	%r7026, 0;
$L__BB0_44:
	.pragma "nounroll";
	mul.wide.u32 	%rd664, %r7026, 4;
	mov.u64 	%rd665, __cudart_i2opi_f;
	add.s64 	%rd666, %rd665, %rd664;
	ld.global.nc.u32 	%r2814, [%rd666];
	mad.wide.u32 	%rd667, %r2814, %r71, %rd2815;
	shr.u64 	%rd2815, %rd667, 32;
	add.s64 	%rd668, %rd2, %rd664;
	st.local.u32 	[%rd668], %rd667;
	add.s32 	%r7026, %r7026, 1;
	setp.ne.s32 	%p43, %r7026, 6;
	@%p43 bra 	$L__BB0_44;
	shr.u32 	%r2815, %r70, 23;
	st.local.u32 	[%rd2+24], %rd2815;
	and.b32  	%r74, %r2815, 31;
	and.b32  	%r2816, %r2815, 224;
	add.s32 	%r2817, %r2816, -128;
	shr.u32 	%r2818, %r2817, 5;
	mul.wide.u32 	%rd669, %r2818, 4;
	sub.s64 	%rd25, %rd2, %rd669;
	ld.local.u32 	%r7027, [%rd25+24];
	ld.local.u32 	%r7028, [%rd25+20];
	setp.eq.s32 	%p44, %r74, 0;
	@%p44 bra 	$L__BB0_47;
	shf.l.wrap.b32 	%r7027, %r7028, %r7027, %r74;
	ld.local.u32 	%r2819, [%rd25+16];
	shf.l.wrap.b32 	%r7028, %r2819, %r7028, %r74;
$L__BB0_47:
	shr.u32 	%r2820, %r7027, 30;
	shf.l.wrap.b32 	%r2821, %r7028, %r7027, 2;
	shl.b32 	%r2822, %r7028, 2;
	shr.u32 	%r2823, %r2821, 31;
	add.s32 	%r2824, %r2823, %r2820;
	neg.s32 	%r2825, %r2824;
	setp.lt.s32 	%p45, %r70, 0;
	selp.b32 	%r7029, %r2825, %r2824, %p45;
	xor.b32  	%r2826, %r2821, %r70;
	shr.s32 	%r2827, %r2821, 31;
	xor.b32  	%r2828, %r2827, %r2821;
	xor.b32  	%r2829, %r2827, %r2822;
	cvt.u64.u32 	%rd670, %r2828;
	shl.b64 	%rd671, %rd670, 32;
	cvt.u64.u32 	%rd672, %r2829;
	or.b64  	%rd673, %rd671, %rd672;
	cvt.rn.f64.s64 	%fd11, %rd673;
	mul.f64 	%fd12, %fd11, 0d3BF921FB54442D19;
	cvt.rn.f32.f64 	%f1092, %fd12;
	neg.f32 	%f1093, %f1092;
	setp.lt.s32 	%p46, %r2826, 0;
	selp.f32 	%f4509, %f1093, %f1092, %p46;
	bra.uni 	$L__BB0_49;
$L__BB0_48:
	mov.f32 	%f1094, 0f00000000;
	mul.rn.f32 	%f4509, %f22, %f1094;
	mov.b32 	%r7029, 0;
$L__BB0_49:
	add.s32 	%r2831, %r7029, 1;
	mul.rn.f32 	%f1095, %f4509, %f4509;
	and.b32  	%r2832, %r7029, 1;
	setp.eq.b32 	%p47, %r2832, 1;
	selp.f32 	%f1096, %f4509, 0f3F800000, %p47;
	fma.rn.f32 	%f1097, %f1095, %f1096, 0f00000000;
	fma.rn.f32 	%f1098, %f1095, 0f37CBAC00, 0fBAB607ED;
	selp.f32 	%f1099, 0fB94D4153, %f1098, %p47;
	selp.f32 	%f1100, 0f3C0885E4, 0f3D2AAABB, %p47;
	fma.rn.f32 	%f1101, %f1099, %f1095, %f1100;
	selp.f32 	%f1102, 0fBE2AAAA8, 0fBEFFFFFF, %p47;
	fma.rn.f32 	%f1103, %f1101, %f1095, %f1102;
	fma.rn.f32 	%f1104, %f1103, %f1097, %f1096;
	and.b32  	%r2833, %r2831, 2;
	setp.eq.s32 	%p48, %r2833, 0;
	mov.f32 	%f1105, 0f00000000;
	sub.f32 	%f1106, %f1105, %f1104;
	selp.f32 	%f1107, %f1104, %f1106, %p48;
	fma.rn.f32 	%f32, %f28, %f1107, %f22;
	mul.f32 	%f1108, %f32, 0f3F22F983;
	cvt.rni.s32.f32 	%r7037, %f1108;
	cvt.rn.f32.s32 	%f1109, %r7037;
	fma.rn.f32 	%f1110, %f1109, 0fBFC90FDA, %f32;
	fma.rn.f32 	%f1111, %f1109, 0fB3A22168, %f1110;
	fma.rn.f32 	%f4511, %f1109, 0fA7C234C5, %f1111;
	abs.f32 	%f34, %f32;
	setp.ltu.f32 	%p49, %f34, 0f47CE4780;
	mov.u32 	%r7033, %r7037;
	mov.f32 	%f4510, %f4511;
	@%p49 bra 	$L__BB0_57;
	setp.eq.f32 	%p50, %f34, 0f7F800000;
	@%p50 bra 	$L__BB0_56;
	mov.b32 	%r84, %f32;
	shl.b32 	%r2835, %r84, 8;
	or.b32  	%r85, %r2835, -2147483648;
	mov.b64 	%rd2816, 0;
	mov.b32 	%r7030, 0;
$L__BB0_52:
	.pragma "nounroll";
	mul.wide.u32 	%rd675, %r7030, 4;
	mov.u64 	%rd676, __cudart_i2opi_f;
	add.s64 	%rd677, %rd676, %rd675;
	ld.global.nc.u32 	%r2836, [%rd677];
	mad.wide.u32 	%rd678, %r2836, %r85, %rd2816;
	shr.u64 	%rd2816, %rd678, 32;
	add.s64 	%rd679, %rd3, %rd675;
	st.local.u32 	[%rd679], %rd678;
	add.s32 	%r7030, %r7030, 1;
	setp.ne.s32 	%p51, %r7030, 6;
	@%p51 bra 	$L__BB0_52;
	shr.u32 	%r2837, %r84, 23;
	st.local.u32 	[%rd3+24], %rd2816;
	and.b32  	%r88, %r2837, 31;
	and.b32  	%r2838, %r2837, 224;
	add.s32 	%r2839, %r2838, -128;
	shr.u32 	%r2840, %r2839, 5;
	mul.wide.u32 	%rd680, %r2840, 4;
	sub.s64 	%rd28, %rd3, %rd680;
	ld.local.u32 	%r7031, [%rd28+24];
	ld.local.u32 	%r7032, [%rd28+20];
	setp.eq.s32 	%p52, %r88, 0;
	@%p52 bra 	$L__BB0_55;
	shf.l.wrap.b32 	%r7031, %r7032, %r7031, %r88;
	ld.local.u32 	%r2841, [%rd28+16];
	shf.l.wrap.b32 	%r7032, %r2841, %r7032, %r88;
$L__BB0_55:
	shr.u32 	%r2842, %r7031, 30;
	shf.l.wrap.b32 	%r2843, %r7032, %r7031, 2;
	shl.b32 	%r2844, %r7032, 2;
	shr.u32 	%r2845, %r2843, 31;
	add.s32 	%r2846, %r2845, %r2842;
	neg.s32 	%r2847, %r2846;
	setp.lt.s32 	%p53, %r84, 0;
	selp.b32 	%r7033, %r2847, %r2846, %p53;
	xor.b32  	%r2848, %r2843, %r84;
	shr.s32 	%r2849, %r2843, 31;
	xor.b32  	%r2850, %r2849, %r2843;
	xor.b32  	%r2851, %r2849, %r2844;
	cvt.u64.u32 	%rd681, %r2850;
	shl.b64 	%rd682, %rd681, 32;
	cvt.u64.u32 	%rd683, %r2851;
	or.b64  	%rd684, %rd682, %rd683;
	cvt.rn.f64.s64 	%fd13, %rd684;
	mul.f64 	%fd14, %fd13, 0d3BF921FB54442D19;
	cvt.rn.f32.f64 	%f1112, %fd14;
	neg.f32 	%f1113, %f1112;
	setp.lt.s32 	%p54, %r2848, 0;
	selp.f32 	%f4510, %f1113, %f1112, %p54;
	bra.uni 	$L__BB0_57;
$L__BB0_56:
	mov.f32 	%f1114, 0f00000000;
	mul.rn.f32 	%f4510, %f32, %f1114;
	mov.b32 	%r7033, 0;
$L__BB0_57:
	setp.ltu.f32 	%p55, %f34, 0f47CE4780;
	mul.rn.f32 	%f1115, %f4510, %f4510;
	and.b32  	%r2853, %r7033, 1;
	setp.eq.b32 	%p56, %r2853, 1;
	selp.f32 	%f1116, 0f3F800000, %f4510, %p56;
	fma.rn.f32 	%f1117, %f1115, %f1116, 0f00000000;
	fma.rn.f32 	%f1118, %f1115, 0f37CBAC00, 0fBAB607ED;
	selp.f32 	%f1119, %f1118, 0fB94D4153, %p56;
	selp.f32 	%f1120, 0f3D2AAABB, 0f3C0885E4, %p56;
	fma.rn.f32 	%f1121, %f1119, %f1115, %f1120;
	selp.f32 	%f1122, 0fBEFFFFFF, 0fBE2AAAA8, %p56;
	fma.rn.f32 	%f1123, %f1121, %f1115, %f1122;
	fma.rn.f32 	%f1124, %f1123, %f1117, %f1116;
	and.b32  	%r2854, %r7033, 2;
	setp.eq.s32 	%p57, %r2854, 0;
	mov.f32 	%f1125, 0f00000000;
	sub.f32 	%f1126, %f1125, %f1124;
	selp.f32 	%f38, %f1124, %f1126, %p57;
	@%p55 bra 	$L__BB0_65;
	setp.eq.f32 	%p58, %f34, 0f7F800000;
	@%p58 bra 	$L__BB0_64;
	mov.b32 	%r97, %f32;
	shl.b32 	%r2856, %r97, 8;
	or.b32  	%r98, %r2856, -2147483648;
	mov.b64 	%rd2817, 0;
	mov.b32 	%r7034, 0;
$L__BB0_60:
	.pragma "nounroll";
	mul.wide.u32 	%rd686, %r7034, 4;
	mov.u64 	%rd687, __cudart_i2opi_f;
	add.s64 	%rd688, %rd687, %rd686;
	ld.global.nc.u32 	%r2857, [%rd688];
	mad.wide.u32 	%rd689, %r2857, %r98, %rd2817;
	shr.u64 	%rd2817, %rd689, 32;
	add.s64 	%rd690, %rd2, %rd686;
	st.local.u32 	[%rd690], %rd689;
	add.s32 	%r7034, %r7034, 1;
	setp.ne.s32 	%p59, %r7034, 6;
	@%p59 bra 	$L__BB0_60;
	shr.u32 	%r2858, %r97, 23;
	st.local.u32 	[%rd2+24], %rd2817;
	and.b32  	%r101, %r2858, 31;
	and.b32  	%r2859, %r2858, 224;
	add.s32 	%r2860, %r2859, -128;
	shr.u32 	%r2861, %r2860, 5;
	mul.wide.u32 	%rd691, %r2861, 4;
	sub.s64 	%rd31, %rd2, %rd691;
	ld.local.u32 	%r7035, [%rd31+24];
	ld.local.u32 	%r7036, [%rd31+20];
	setp.eq.s32 	%p60, %r101, 0;
	@%p60 bra 	$L__BB0_63;
	shf.l.wrap.b32 	%r7035, %r7036, %r7035, %r101;
	ld.local.u32 	%r2862, [%rd31+16];
	shf.l.wrap.b32 	%r7036, %r2862, %r7036, %r101;
$L__BB0_63:
	shr.u32 	%r2863, %r7035, 30;
	shf.l.wrap.b32 	%r2864, %r7036, %r7035, 2;
	shl.b32 	%r2865, %r7036, 2;
	shr.u32 	%r2866, %r2864, 31;
	add.s32 	%r2867, %r2866, %r2863;
	neg.s32 	%r2868, %r2867;
	setp.lt.s32 	%p61, %r97, 0;
	selp.b32 	%r7037, %r2868, %r2867, %p61;
	xor.b32  	%r2869, %r2864, %r97;
	shr.s32 	%r2870, %r2864, 31;
	xor.b32  	%r2871, %r2870, %r2864;
	xor.b32  	%r2872, %r2870, %r2865;
	cvt.u64.u32 	%rd692, %r2871;
	shl.b64 	%rd693, %rd692, 32;
	cvt.u64.u32 	%rd694, %r2872;
	or.b64  	%rd695, %rd693, %rd694;
	cvt.rn.f64.s64 	%fd15, %rd695;
	mul.f64 	%fd16, %fd15, 0d3BF921FB54442D19;
	cvt.rn.f32.f64 	%f1127, %fd16;
	neg.f32 	%f1128, %f1127;
	setp.lt.s32 	%p62, %r2869, 0;
	selp.f32 	%f4511, %f1128, %f1127, %p62;
	bra.uni 	$L__BB0_65;
$L__BB0_64:
	mov.f32 	%f1129, 0f00000000;
	mul.rn.f32 	%f4511, %f32, %f1129;
	mov.b32 	%r7037, 0;
$L__BB0_65:
	add.s32 	%r2874, %r7037, 1;
	mul.rn.f32 	%f1130, %f4511, %f4511;
	and.b32  	%r2875, %r7037, 1;
	setp.eq.b32 	%p63, %r2875, 1;
	selp.f32 	%f1131, %f4511, 0f3F800000, %p63;
	fma.rn.f32 	%f1132, %f1130, %f1131, 0f00000000;
	fma.rn.f32 	%f1133, %f1130, 0f37CBAC00, 0fBAB607ED;
	selp.f32 	%f1134, 0fB94D4153, %f1133, %p63;
	selp.f32 	%f1135, 0f3C0885E4, 0f3D2AAABB, %p63;
	fma.rn.f32 	%f1136, %f1134, %f1130, %f1135;
	selp.f32 	%f1137, 0fBE2AAAA8, 0fBEFFFFFF, %p63;
	fma.rn.f32 	%f1138, %f1136, %f1130, %f1137;
	fma.rn.f32 	%f1139, %f1138, %f1132, %f1131;
	and.b32  	%r2876, %r2874, 2;
	setp.eq.s32 	%p64, %r2876, 0;
	mov.f32 	%f1140, 0f00000000;
	sub.f32 	%f1141, %f1140, %f1139;
	selp.f32 	%f1142, %f1139, %f1141, %p64;
	fma.rn.f32 	%f42, %f38, %f1142, %f32;
	mul.f32 	%f1143, %f42, 0f3F22F983;
	cvt.rni.s32.f32 	%r7045, %f1143;
	cvt.rn.f32.s32 	%f1144, %r7045;
	fma.rn.f32 	%f1145, %f1144, 0fBFC90FDA, %f42;
	fma.rn.f32 	%f1146, %f1144, 0fB3A22168, %f1145;
	fma.rn.f32 	%f4513, %f1144, 0fA7C234C5, %f1146;
	abs.f32 	%f44, %f42;
	setp.ltu.f32 	%p65, %f44, 0f47CE4780;
	mov.u32 	%r7041, %r7045;
	mov.f32 	%f4512, %f4513;
	@%p65 bra 	$L__BB0_73;
	setp.eq.f32 	%p66, %f44, 0f7F800000;
	@%p66 bra 	$L__BB0_72;
	mov.b32 	%r111, %f42;
	shl.b32 	%r2878, %r111, 8;
	or.b32  	%r112, %r2878, -2147483648;
	mov.b64 	%rd2818, 0;
	mov.b32 	%r7038, 0;
$L__BB0_68:
	.pragma "nounroll";
	mul.wide.u32 	%rd697, %r7038, 4;
	mov.u64 	%rd698, __cudart_i2opi_f;
	add.s64 	%rd699, %rd698, %rd697;
	ld.global.nc.u32 	%r2879, [%rd699];
	mad.wide.u32 	%rd700, %r2879, %r112, %rd2818;
	shr.u64 	%rd2818, %rd700, 32;
	add.s64 	%rd701, %rd3, %rd697;
	st.local.u32 	[%rd701], %rd700;
	add.s32 	%r7038, %r7038, 1;
	setp.ne.s32 	%p67, %r7038, 6;
	@%p67 bra 	$L__BB0_68;
	shr.u32 	%r2880, %r111, 23;
	st.local.u32 	[%rd3+24], %rd2818;
	and.b32  	%r115, %r2880, 31;
	and.b32  	%r2881, %r2880, 224;
	add.s32 	%r2882, %r2881, -128;
	shr.u32 	%r2883, %r2882, 5;
	mul.wide.u32 	%rd702, %r2883, 4;
	sub.s64 	%rd34, %rd3, %rd702;
	ld.local.u32 	%r7039, [%rd34+24];
	ld.local.u32 	%r7040, [%rd34+20];
	setp.eq.s32 	%p68, %r115, 0;
	@%p68 bra 	$L__BB0_71;
	shf.l.wrap.b32 	%r7039, %r7040, %r7039, %r115;
	ld.local.u32 	%r2884, [%rd34+16];
	shf.l.wrap.b32 	%r7040, %r2884, %r7040, %r115;
$L__BB0_71:
	shr.u32 	%r2885, %r7039, 30;
	shf.l.wrap.b32 	%r2886, %r7040, %r7039, 2;
	shl.b32 	%r2887, %r7040, 2;
	shr.u32 	%r2888, %r2886, 31;
	add.s32 	%r2889, %r2888, %r2885;
	neg.s32 	%r2890, %r2889;
	setp.lt.s32 	%p69, %r111, 0;
	selp.b32 	%r7041, %r2890, %r2889, %p69;
	xor.b32  	%r2891, %r2886, %r111;
	shr.s32 	%r2892, %r2886, 31;
	xor.b32  	%r2893, %r2892, %r2886;
	xor.b32  	%r2894, %r2892, %r2887;
	cvt.u64.u32 	%rd703, %r2893;
	shl.b64 	%rd704, %rd703, 32;
	cvt.u64.u32 	%rd705, %r2894;
	or.b64  	%rd706, %rd704, %rd705;
	cvt.rn.f64.s64 	%fd17, %rd706;
	mul.f64 	%fd18, %fd17, 0d3BF921FB54442D19;
	cvt.rn.f32.f64 	%f1147, %fd18;
	neg.f32 	%f1148, %f1147;
	setp.lt.s32 	%p70, %r2891, 0;
	selp.f32 	%f4512, %f1148, %f1147, %p70;
	bra.uni 	$L__BB0_73;
$L__BB0_72:
	mov.f32 	%f1149, 0f00000000;
	mul.rn.f32 	%f4512, %f42, %f1149;
	mov.b32 	%r7041, 0;
$L__BB0_73:
	setp.ltu.f32 	%p71, %f44, 0f47CE4780;
	mul.rn.f32 	%f1150, %f4512, %f4512;
	and.b32  	%r2896, %r7041, 1;
	setp.eq.b32 	%p72, %r2896, 1;
	selp.f32 	%f1151, 0f3F800000, %f4512, %p72;
	fma.rn.f32 	%f1152, %f1150, %f1151, 0f00000000;
	fma.rn.f32 	%f1153, %f1150, 0f37CBAC00, 0fBAB607ED;
	selp.f32 	%f1154, %f1153, 0fB94D4153, %p72;
	selp.f32 	%f1155, 0f3D2AAABB, 0f3C0885E4, %p72;
	fma.rn.f32 	%f1156, %f1154, %f1150, %f1155;
	selp.f32 	%f1157, 0fBEFFFFFF, 0fBE2AAAA8, %p72;
	fma.rn.f32 	%f1158, %f1156, %f1150, %f1157;
	fma.rn.f32 	%f1159, %f1158, %f1152, %f1151;
	and.b32  	%r2897, %r7041, 2;
	setp.eq.s32 	%p73, %r2897, 0;
	mov.f32 	%f1160, 0f00000000;
	sub.f32 	%f1161, %f1160, %f1159;
	selp.f32 	%f48, %f1159, %f1161, %p73;
	@%p71 bra 	$L__BB0_81;
	setp.eq.f32 	%p74, %f44, 0f7F800000;
	@%p74 bra 	$L__BB0_80;
	mov.b32 	%r124, %f42;
	shl.b32 	%r2899, %r124, 8;
	or.b32  	%r125, %r2899, -2147483648;
	mov.b64 	%rd2819, 0;
	mov.b32 	%r7042, 0;
$L__BB0_76:
	.pragma "nounroll";
	mul.wide.u32 	%rd708, %r7042, 4;
	mov.u64 	%rd709, __cudart_i2opi_f;
	add.s64 	%rd710, %rd709, %rd708;
	ld.global.nc.u32 	%r2900, [%rd710];
	mad.wide.u32 	%rd711, %r2900, %r125, %rd2819;
	shr.u64 	%rd2819, %rd711, 32;
	add.s64 	%rd712, %rd2, %rd708;
	st.local.u32 	[%rd712], %rd711;
	add.s32 	%r7042, %r7042, 1;
	setp.ne.s32 	%p75, %r7042, 6;
	@%p75 bra 	$L__BB0_76;
	shr.u32 	%r2901, %r124, 23;
	st.local.u32 	[%rd2+24], %rd2819;
	and.b32  	%r128, %r2901, 31;
	and.b32  	%r2902, %r2901, 224;
	add.s32 	%r2903, %r2902, -128;
	shr.u32 	%r2904, %r2903, 5;
	mul.wide.u32 	%rd713, %r2904, 4;
	sub.s64 	%rd37, %rd2, %rd713;
	ld.local.u32 	%r7043, [%rd37+24];
	ld.local.u32 	%r7044, [%rd37+20];
	setp.eq.s32 	%p76, %r128, 0;
	@%p76 bra 	$L__BB0_79;
	shf.l.wrap.b32 	%r7043, %r7044, %r7043, %r128;
	ld.local.u32 	%r2905, [%rd37+16];
	shf.l.wrap.b32 	%r7044, %r2905, %r7044, %r128;
$L__BB0_79:
	shr.u32 	%r2906, %r7043, 30;
	shf.l.wrap.b32 	%r2907, %r7044, %r7043, 2;
	shl.b32 	%r2908, %r7044, 2;
	shr.u32 	%r2909, %r2907, 31;
	add.s32 	%r2910, %r2909, %r2906;
	neg.s32 	%r2911, %r2910;
	setp.lt.s32 	%p77, %r124, 0;
	selp.b32 	%r7045, %r2911, %r2910, %p77;
	xor.b32  	%r2912, %r2907, %r124;
	shr.s32 	%r2913, %r2907, 31;
	xor.b32  	%r2914, %r2913, %r2907;
	xor.b32  	%r2915, %r2913, %r2908;
	cvt.u64.u32 	%rd714, %r2914;
	shl.b64 	%rd715, %rd714, 32;
	cvt.u64.u32 	%rd716, %r2915;
	or.b64  	%rd717, %rd715, %rd716;
	cvt.rn.f64.s64 	%fd19, %rd717;
	mul.f64 	%fd20, %fd19, 0d3BF921FB54442D19;
	cvt.rn.f32.f64 	%f1162, %fd20;
	neg.f32 	%f1163, %f1162;
	setp.lt.s32 	%p78, %r2912, 0;
	selp.f32 	%f4513, %f1163, %f1162, %p78;
	bra.uni 	$L__BB0_81;
$L__BB0_80:
	mov.f32 	%f1164, 0f00000000;
	mul.rn.f32 	%f4513, %f42, %f1164;
	mov.b32 	%r7045, 0;
$L__BB0_81:
	add.s32 	%r2917, %r7045, 1;
	mul.rn.f32 	%f1165, %f4513, %f4513;
	and.b32  	%r2918, %r7045, 1;
	setp.eq.b32 	%p79, %r2918, 1;
	selp.f32 	%f1166, %f4513, 0f3F800000, %p79;
	fma.rn.f32 	%f1167, %f1165, %f1166, 0f00000000;
	fma.rn.f32 	%f1168, %f1165, 0f37CBAC00, 0fBAB607ED;
	selp.f32 	%f1169, 0fB94D4153, %f1168, %p79;
	selp.f32 	%f1170, 0f3C0885E4, 0f3D2AAABB, %p79;
	fma.rn.f32 	%f1171, %f1169, %f1165, %f1170;
	selp.f32 	%f1172, 0fBE2AAAA8, 0fBEFFFFFF, %p79;
	fma.rn.f32 	%f1173, %f1171, %f1165, %f1172;
	fma.rn.f32 	%f1174, %f1173, %f1167, %f1166;
	and.b32  	%r2919, %r2917, 2;
	setp.eq.s32 	%p80, %r2919, 0;
	mov.f32 	%f1175, 0f00000000;
	sub.f32 	%f1176, %f1175, %f1174;
	selp.f32 	%f1177, %f1174, %f1176, %p80;
	fma.rn.f32 	%f52, %f48, %f1177, %f42;
	mul.f32 	%f1178, %f52, 0f3F22F983;
	cvt.rni.s32.f32 	%r7053, %f1178;
	cvt.rn.f32.s32 	%f1179, %r7053;
	fma.rn.f32 	%f1180, %f1179, 0fBFC90FDA, %f52;
	fma.rn.f32 	%f1181, %f1179, 0fB3A22168, %f1180;
	fma.rn.f32 	%f4515, %f1179, 0fA7C234C5, %f1181;
	abs.f32 	%f54, %f52;
	setp.ltu.f32 	%p81, %f54, 0f47CE4780;
	mov.u32 	%r7049, %r7053;
	mov.f32 	%f4514, %f4515;
	@%p81 bra 	$L__BB0_89;
	setp.eq.f32 	%p82, %f54, 0f7F800000;
	@%p82 bra 	$L__BB0_88;
	mov.b32 	%r138, %f52;
	shl.b32 	%r2921, %r138, 8;
	or.b32  	%r139, %r2921, -2147483648;
	mov.b64 	%rd2820, 0;
	mov.b32 	%r7046, 0;
$L__BB0_84:
	.pragma "nounroll";
	mul.wide.u32 	%rd719, %r7046, 4;
	mov.u64 	%rd720, __cudart_i2opi_f;
	add.s64 	%rd721, %rd720, %rd719;
	ld.global.nc.u32 	%r2922, [%rd721];
	mad.wide.u32 	%rd722, %r2922, %r139, %rd2820;
	shr.u64 	%rd2820, %rd722, 32;
	add.s64 	%rd723, %rd3, %rd719;
	st.local.u32 	[%rd723], %rd722;
	add.s32 	%r7046, %r7046, 1;
	setp.ne.s32 	%p83, %r7046, 6;
	@%p83 bra 	$L__BB0_84;
	shr.u32 	%r2923, %r138, 23;
	st.local.u32 	[%rd3+24], %rd2820;
	and.b32  	%r142, %r2923, 31;
	and.b32  	%r2924, %r2923, 224;
	add.s32 	%r2925, %r2924, -128;
	shr.u32 	%r2926, %r2925, 5;
	mul.wide.u32 	%rd724, %r2926, 4;
	sub.s64 	%rd40, %rd3, %rd724;
	ld.local.u32 	%r7047, [%rd40+24];
	ld.local.u32 	%r7048, [%rd40+20];
	setp.eq.s32 	%p84, %r142, 0;
	@%p84 bra 	$L__BB0_87;
	shf.l.wrap.b32 	%r7047, %r7048, %r7047, %r142;
	ld.local.u32 	%r2927, [%rd40+16];
	shf.l.wrap.b32 	%r7048, %r2927, %r7048, %r142;
$L__BB0_87:
	shr.u32 	%r2928, %r7047, 30;
	shf.l.wrap.b32 	%r2929, %r7048, %r7047, 2;
	shl.b32 	%r2930, %r7048, 2;
	shr.u32 	%r2931, %r2929, 31;
	add.s32 	%r2932, %r2931, %r2928;
	neg.s32 	%r2933, %r2932;
	setp.lt.s32 	%p85, %r138, 0;
	selp.b32 	%r7049, %r2933, %r2932, %p85;
	xor.b32  	%r2934, %r2929, %r138;
	shr.s32 	%r2935, %r2929, 31;
	xor.b32  	%r2936, %r2935, %r2929;
	xor.b32  	%r2937, %r2935, %r2930;
	cvt.u64.u32 	%rd725, %r2936;
	shl.b64 	%rd726, %rd725, 32;
	cvt.u64.u32 	%rd727, %r2937;
	or.b64  	%rd728, %rd726, %rd727;
	cvt.rn.f64.s64 	%fd21, %rd728;
	mul.f64 	%fd22, %fd21, 0d3BF921FB54442D19;
	cvt.rn.f32.f64 	%f1182, %fd22;
	neg.f32 	%f1183, %f1182;
	setp.lt.s32 	%p86, %r2934, 0;
	selp.f32 	%f4514, %f1183, %f1182, %p86;
	bra.uni 	$L__BB0_89;
$L__BB0_88:
	mov.f32 	%f1184, 0f00000000;
	mul.rn.f32 	%f4514, %f52, %f1184;
	mov.b32 	%r7049, 0;
$L__BB0_89:
	setp.ltu.f32 	%p87, %f54, 0f47CE4780;
	mul.rn.f32 	%f1185, %f4514, %f4514;
	and.b32  	%r2939, %r7049, 1;
	setp.eq.b32 	%p88, %r2939, 1;
	selp.f32 	%f1186, 0f3F800000, %f4514, %p88;
	fma.rn.f32 	%f1187, %f1185, %f1186, 0f00000000;
	fma.rn.f32 	%f1188, %f1185, 0f37CBAC00, 0fBAB607ED;
	selp.f32 	%f1189, %f1188, 0fB94D4153, %p88;
	selp.f32 	%f1190, 0f3D2AAABB, 0f3C0885E4, %p88;
	fma.rn.f32 	%f1191, %f1189, %f1185, %f1190;
	selp.f32 	%f1192, 0fBEFFFFFF, 0fBE2AAAA8, %p88;
	fma.rn.f32 	%f1193, %f1191, %f1185, %f1192;
	fma.rn.f32 	%f1194, %f1193, %f1187, %f1186;
	and.b32  	%r2940, %r7049, 2;
	setp.eq.s32 	%p89, %r2940, 0;
	mov.f32 	%f1195, 0f00000000;
	sub.f32 	%f1196, %f1195, %f1194;
	selp.f32 	%f58, %f1194, %f1196, %p89;
	@%p87 bra 	$L__BB0_97;
	setp.eq.f32 	%p90, %f54, 0f7F800000;
	@%p90 bra 	$L__BB0_96;
	mov.b32 	%r151, %f52;
	shl.b32 	%r2942, %r151, 8;
	or.b32  	%r152, %r2942, -2147483648;
	mov.b64 	%rd2821, 0;
	mov.b32 	%r7050, 0;
$L__BB0_92:
	.pragma "nounroll";
	mul.wide.u32 	%rd730, %r7050, 4;
	mov.u64 	%rd731, __cudart_i2opi_f;
	add.s64 	%rd732, %rd731, %rd730;
	ld.global.nc.u32 	%r2943, [%rd732];
	mad.wide.u32 	%rd733, %r2943, %r152, %rd2821;
	shr.u64 	%rd2821, %rd733, 32;
	add.s64 	%rd734, %rd2, %rd730;
	st.local.u32 	[%rd734], %rd733;
	add.s32 	%r7050, %r7050, 1;
	setp.ne.s32 	%p91, %r7050, 6;
	@%p91 bra 	$L__BB0_92;
	shr.u32 	%r2944, %r151, 23;
	st.local.u32 	[%rd2+24], %rd2821;
	and.b32  	%r155, %r2944, 31;
	and.b32  	%r2945, %r2944, 224;
	add.s32 	%r2946, %r2945, -128;
	shr.u32 	%r2947, %r2946, 5;
	mul.wide.u32 	%rd735, %r2947, 4;
	sub.s64 	%rd43, %rd2, %rd735;
	ld.local.u32 	%r7051, [%rd43+24];
	ld.local.u32 	%r7052, [%rd43+20];
	setp.eq.s32 	%p92, %r155, 0;
	@%p92 bra 	$L__BB0_95;
	shf.l.wrap.b32 	%r7051, %r7052, %r7051, %r155;
	ld.local.u32 	%r2948, [%rd43+16];
	shf.l.wrap.b32 	%r7052, %r2948, %r7052, %r155;
$L__BB0_95:
	shr.u32 	%r2949, %r7051, 30;
	shf.l.wrap.b32 	%r2950, %r7052, %r7051, 2;
	shl.b32 	%r2951, %r7052, 2;
	shr.u32 	%r2952, %r2950, 31;
	add.s32 	%r2953, %r2952, %r2949;
	neg.s32 	%r2954, %r2953;
	setp.lt.s32 	%p93, %r151, 0;
	selp.b32 	%r7053, %r2954, %r2953, %p93;
	xor.b32  	%r2955, %r2950, %r151;
	shr.s32 	%r2956, %r2950, 31;
	xor.b32  	%r2957, %r2956, %r2950;
	xor.b32  	%r2958, %r2956, %r2951;
	cvt.u64.u32 	%rd736, %r2957;
	shl.b64 	%rd737, %rd736, 32;
	cvt.u64.u32 	%rd738, %r2958;
	or.b64  	%rd739, %rd737, %rd738;
	cvt.rn.f64.s64 	%fd23, %rd739;
	mul.f64 	%fd24, %fd23, 0d3BF921FB54442D19;
	cvt.rn.f32.f64 	%f1197, %fd24;
	neg.f32 	%f1198, %f1197;
	setp.lt.s32 	%p94, %r2955, 0;
	selp.f32 	%f4515, %f1198, %f1197, %p94;
	bra.uni 	$L__BB0_97;
$L__BB0_96:
	mov.f32 	%f1199, 0f00000000;
	mul.rn.f32 	%f4515, %f52, %f1199;
	mov.b32 	%r7053, 0;
$L__BB0_97:
	add.s32 	%r2960, %r7053, 1;
	mul.rn.f32 	%f1200, %f4515, %f4515;
	and.b32  	%r2961, %r7053, 1;
	setp.eq.b32 	%p95, %r2961, 1;
	selp.f32 	%f1201, %f4515, 0f3F800000, %p95;
	fma.rn.f32 	%f1202, %f1200, %f1201, 0f00000000;
	fma.rn.f32 	%f1203, %f1200, 0f37CBAC00, 0fBAB607ED;
	selp.f32 	%f1204, 0fB94D4153, %f1203, %p95;
	selp.f32 	%f1205, 0f3C0885E4, 0f3D2AAABB, %p95;
	fma.rn.f32 	%f1206, %f1204, %f1200, %f1205;
	selp.f32 	%f1207, 0fBE2AAAA8, 0fBEFFFFFF, %p95;
	fma.rn.f32 	%f1208, %f1206, %f1200, %f1207;
	fma.rn.f32 	%f1209, %f1208, %f1202, %f1201;
	and.b32  	%r2962, %r2960, 2;
	setp.eq.s32 	%p96, %r2962, 0;
	mov.f32 	%f1210, 0f00000000;
	sub.f32 	%f1211, %f1210, %f1209;
	selp.f32 	%f1212, %f1209, %f1211, %p96;
	fma.rn.f32 	%f62, %f58, %f1212, %f52;
	mul.f32 	%f1213, %f62, 0f3F22F983;
	cvt.rni.s32.f32 	%r7061, %f1213;
	cvt.rn.f32.s32 	%f1214, %r7061;
	fma.rn.f32 	%f1215, %f1214, 0fBFC90FDA, %f62;
	fma.rn.f32 	%f1216, %f1214, 0fB3A22168, %f1215;
	fma.rn.f32 	%f4517, %f1214, 0fA7C234C5, %f1216;
	abs.f32 	%f64, %f62;
	setp.ltu.f32 	%p97, %f64, 0f47CE4780;
	mov.u32 	%r7057, %r7061;
	mov.f32 	%f4516, %f4517;
	@%p97 bra 	$L__BB0_105;
	setp.eq.f32 	%p98, %f64, 0f7F800000;
	@%p98 bra 	$L__BB0_104;
	mov.b32 	%r165, %f62;
	shl.b32 	%r2964, %r165, 8;
	or.b32  	%r166, %r2964, -2147483648;
	mov.b64 	%rd2822, 0;
	mov.b32 	%r7054, 0;
$L__BB0_100:
	.pragma "nounroll";
	mul.wide.u32 	%rd741, %r7054, 4;
	mov.u64 	%rd742, __cudart_i2opi_f;
	add.s64 	%rd743, %rd742, %rd741;
	ld.global.nc.u32 	%r2965, [%rd743];
	mad.wide.u32 	%rd744, %r2965, %r166, %rd2822;
	shr.u64 	%rd2822, %rd744, 32;
	add.s64 	%rd745, %rd3, %rd741;
	st.local.u32 	[%rd745], %rd744;
	add.s32 	%r7054, %r7054, 1;
	setp.ne.s32 	%p99, %r7054, 6;
	@%p99 bra 	$L__BB0_100;
	shr.u32 	%r2966, %r165, 23;
	st.local.u32 	[%rd3+24], %rd2822;
	and.b32  	%r169, %r2966, 31;
	and.b32  	%r2967, %r2966, 224;
	add.s32 	%r2968, %r2967, -128;
	shr.u32 	%r2969, %r2968, 5;
	mul.wide.u32 	%rd746, %r2969, 4;
	sub.s64 	%rd46, %rd3, %rd746;
	ld.local.u32 	%r7055, [%rd46+24];
	ld.local.u32 	%r7056, [%rd46+20];
	setp.eq.s32 	%p100, %r169, 0;
	@%p100 bra 	$L__BB0_103;
	shf.l.wrap.b32 	%r7055, %r7056, %r7055, %r169;
	ld.local.u32 	%r2970, [%rd46+16];
	shf.l.wrap.b32 	%r7056, %r2970, %r7056, %r169;
$L__BB0_103:
	shr.u32 	%r2971, %r7055, 30;
	shf.l.wrap.b32 	%r2972, %r7056, %r7055, 2;
	shl.b32 	%r2973, %r7056, 2;
	shr.u32 	%r2974, %r2972, 31;
	add.s32 	%r2975, %r2974, %r2971;
	neg.s32 	%r2976, %r2975;
	setp.lt.s32 	%p101, %r165, 0;
	selp.b32 	%r7057, %r2976, %r2975, %p101;
	xor.b32  	%r2977, %r2972, %r165;
	shr.s32 	%r2978, %r2972, 31;
	xor.b32  	%r2979, %r2978, %r2972;
	xor.b32  	%r2980, %r2978, %r2973;
	cvt.u64.u32 	%rd747, %r2979;
	shl.b64 	%rd748, %rd747, 32;
	cvt.u64.u32 	%rd749, %r2980;
	or.b64  	%rd750, %rd748, %rd749;
	cvt.rn.f64.s64 	%fd25, %rd750;
	mul.f64 	%fd26, %fd25, 0d3BF921FB54442D19;
	cvt.rn.f32.f64 	%f1217, %fd26;
	neg.f32 	%f1218, %f1217;
	setp.lt.s32 	%p102, %r2977, 0;
	selp.f32 	%f4516, %f1218, %f1217, %p102;
	bra.uni 	$L__BB0_105;
$L__BB0_104:
	mov.f32 	%f1219, 0f00000000;
	mul.rn.f32 	%f4516, %f62, %f1219;
	mov.b32 	%r7057, 0;
$L__BB0_105:
	setp.ltu.f32 	%p103, %f64, 0f47CE4780;
	mul.rn.f32 	%f1220, %f4516, %f4516;
	and.b32  	%r2982, %r7057, 1;
	setp.eq.b32 	%p104, %r2982, 1;
	selp.f32 	%f1221, 0f3F800000, %f4516, %p104;
	fma.rn.f32 	%f1222, %f1220, %f1221, 0f00000000;
	fma.rn.f32 	%f1223, %f1220, 0f37CBAC00, 0fBAB607ED;
	selp.f32 	%f1224, %f1223, 0fB94D4153, %p104;
	selp.f32 	%f1225, 0f3D2AAABB, 0f3C0885E4, %p104;
	fma.rn.f32 	%f1226, %f1224, %f1220, %f1225;
	selp.f32 	%f1227, 0fBEFFFFFF, 0fBE2AAAA8, %p104;
	fma.rn.f32 	%f1228, %f1226, %f1220, %f1227;
	fma.rn.f32 	%f1229, %f1228, %f1222, %f1221;
	and.b32  	%r2983, %r7057, 2;
	setp.eq.s32 	%p105, %r2983, 0;
	mov.f32 	%f1230, 0f00000000;
	sub.f32 	%f1231, %f1230, %f1229;
	selp.f32 	%f68, %f1229, %f1231, %p105;
	@%p103 bra 	$L__BB0_113;
	setp.eq.f32 	%p106, %f64, 0f7F800000;
	@%p106 bra 	$L__BB0_112;
	mov.b32 	%r178, %f62;
	shl.b32 	%r2985, %r178, 8;
	or.b32  	%r179, %r2985, -2147483648;
	mov.b64 	%rd2823, 0;
	mov.b32 	%r7058, 0;
$L__BB0_108:
	.pragma "nounroll";
	mul.wide.u32 	%rd752, %r7058, 4;
	mov.u64 	%rd753, __cudart_i2opi_f;
	add.s64 	%rd754, %rd753, %rd752;
	ld.global.nc.u32 	%r2986, [%rd754];
	mad.wide.u32 	%rd755, %r2986, %r179, %rd2823;
	shr.u64 	%rd2823, %rd755, 32;
	add.s64 	%rd756, %rd2, %rd752;
	st.local.u32 	[%rd756], %rd755;
	add.s32 	%r7058, %r7058, 1;
	setp.ne.s32 	%p107, %r7058, 6;
	@%p107 bra 	$L__BB0_108;
	shr.u32 	%r2987, %r178, 23;
	st.local.u32 	[%rd2+24], %rd2823;
	and.b32  	%r182, %r2987, 31;
	and.b32  	%r2988, %r2987, 224;
	add.s32 	%r2989, %r2988, -128;
	shr.u32 	%r2990, %r2989, 5;
	mul.wide.u32 	%rd757, %r2990, 4;
	sub.s64 	%rd49, %rd2, %rd757;
	ld.local.u32 	%r7059, [%rd49+24];
	ld.local.u32 	%r7060, [%rd49+20];
	setp.eq.s32 	%p108, %r182, 0;
	@%p108 bra 	$L__BB0_111;
	shf.l.wrap.b32 	%r7059, %r7060, %r7059, %r182;
	ld.local.u32 	%r2991, [%rd49+16];
	shf.l.wrap.b32 	%r7060, %r2991, %r7060, %r182;
$L__BB0_111:
	shr.u32 	%r2992, %r7059, 30;
	shf.l.wrap.b32 	%r2993, %r7060, %r7059, 2;
	shl.b32 	%r2994, %r7060, 2;
	shr.u32 	%r2995, %r2993, 31;
	add.s32 	%r2996, %r2995, %r2992;
	neg.s32 	%r2997, %r2996;
	setp.lt.s32 	%p109, %r178, 0;
	selp.b32 	%r7061, %r2997, %r2996, %p109;
	xor.b32  	%r2998, %r2993, %r178;
	shr.s32 	%r2999, %r2993, 31;
	xor.b32  	%r3000, %r2999, %r2993;
	xor.b32  	%r3001, %r2999, %r2994;
	cvt.u64.u32 	%rd758, %r3000;
	shl.b64 	%rd759, %rd758, 32;
	cvt.u64.u32 	%rd760, %r3001;
	or.b64  	%rd761, %rd759, %rd760;
	cvt.rn.f64.s64 	%fd27, %rd761;
	mul.f64 	%fd28, %fd27, 0d3BF921FB54442D19;
	cvt.rn.f32.f64 	%f1232, %fd28;
	neg.f32 	%f1233, %f1232;
	setp.lt.s32 	%p110, %r2998, 0;
	selp.f32 	%f4517, %f1233, %f1232, %p110;
	bra.uni 	$L__BB0_113;
$L__BB0_112:
	mov.f32 	%f1234, 0f00000000;
	mul.rn.f32 	%f4517, %f62, %f1234;
	mov.b32 	%r7061, 0;
$L__BB0_113:
	add.s32 	%r3003, %r7061, 1;
	mul.rn.f32 	%f1235, %f4517, %f4517;
	and.b32  	%r3004, %r7061, 1;
	setp.eq.b32 	%p111, %r3004, 1;
	selp.f32 	%f1236, %f4517, 0f3F800000, %p111;
	fma.rn.f32 	%f1237, %f1235, %f1236, 0f00000000;
	fma.rn.f32 	%f1238, %f1235, 0f37CBAC00, 0fBAB607ED;
	selp.f32 	%f1239, 0fB94D4153, %f1238, %p111;
	selp.f32 	%f1240, 0f3C0885E4, 0f3D2AAABB, %p111;
	fma.rn.f32 	%f1241, %f1239, %f1235, %f1240;
	selp.f32 	%f1242, 0fBE2AAAA8, 0fBEFFFFFF, %p111;
	fma.rn.f32 	%f1243, %f1241, %f1235, %f1242;
	fma.rn.f32 	%f1244, %f1243, %f1237, %f1236;
	and.b32  	%r3005, %r3003, 2;
	setp.eq.s32 	%p112, %r3005, 0;
	mov.f32 	%f1245, 0f00000000;
	sub.f32 	%f1246, %f1245, %f1244;
	selp.f32 	%f1247, %f1244, %f1246, %p112;
	fma.rn.f32 	%f72, %f68, %f1247, %f62;
	mul.f32 	%f1248, %f72, 0f3F22F983;
	cvt.rni.s32.f32 	%r7069, %f1248;
	cvt.rn.f32.s32 	%f1249, %r7069;
	fma.rn.f32 	%f1250, %f1249, 0fBFC90FDA, %f72;
	fma.rn.f32 	%f1251, %f1249, 0fB3A22168, %f1250;
	fma.rn.f32 	%f4519, %f1249, 0fA7C234C5, %f1251;
	abs.f32 	%f74, %f72;
	setp.ltu.f32 	%p113, %f74, 0f47CE4780;
	mov.u32 	%r7065, %r7069;
	mov.f32 	%f4518, %f4519;
	@%p113 bra 	$L__BB0_121;
	setp.eq.f32 	%p114, %f74, 0f7F800000;
	@%p114 bra 	$L__BB0_120;
	mov.b32 	%r192, %f72;
	shl.b32 	%r3007, %r192, 8;
	or.b32  	%r193, %r3007, -2147483648;
	mov.b64 	%rd2824, 0;
	mov.b32 	%r7062, 0;
$L__BB0_116:
	.pragma "nounroll";
	mul.wide.u32 	%rd763, %r7062, 4;
	mov.u64 	%rd764, __cudart_i2opi_f;
	add.s64 	%rd765, %rd764, %rd763;
	ld.global.nc.u32 	%r3008, [%rd765];
	mad.wide.u32 	%rd766, %r3008, %r193, %rd2824;
	shr.u64 	%rd2824, %rd766, 32;
	add.s64 	%rd767, %rd3, %rd763;
	st.local.u32 	[%rd767], %rd766;
	add.s32 	%r7062, %r7062, 1;
	setp.ne.s32 	%p115, %r7062, 6;
	@%p115 bra 	$L__BB0_116;
	shr.u32 	%r3009, %r192, 23;
	st.local.u32 	[%rd3+24], %rd2824;
	and.b32  	%r196, %r3009, 31;
	and.b32  	%r3010, %r3009, 224;
	add.s32 	%r3011, %r3010, -128;
	shr.u32 	%r3012, %r3011, 5;
	mul.wide.u32 	%rd768, %r3012, 4;
	sub.s64 	%rd52, %rd3, %rd768;
	ld.local.u32 	%r7063, [%rd52+24];
	ld.local.u32 	%r7064, [%rd52+20];
	setp.eq.s32 	%p116, %r196, 0;
	@%p116 bra 	$L__BB0_119;
	shf.l.wrap.b32 	%r7063, %r7064, %r7063, %r196;
	ld.local.u32 	%r3013, [%rd52+16];
	shf.l.wrap.b32 	%r7064, %r3013, %r7064, %r196;
$L__BB0_119:
	shr.u32 	%r3014, %r7063, 30;
	shf.l.wrap.b32 	%r3015, %r7064, %r7063, 2;
	shl.b32 	%r3016, %r7064, 2;
	shr.u32 	%r3017, %r3015, 31;
	add.s32 	%r3018, %r3017, %r3014;
	neg.s32 	%r3019, %r3018;
	setp.lt.s32 	%p117, %r192, 0;
	selp.b32 	%r7065, %r3019, %r3018, %p117;
	xor.b32  	%r3020, %r3015, %r192;
	shr.s32 	%r3021, %r3015, 31;
	xor.b32  	%r3022, %r3021, %r3015;
	xor.b32  	%r3023, %r3021, %r3016;
	cvt.u64.u32 	%rd769, %r3022;
	shl.b64 	%rd770, %rd769, 32;
	cvt.u64.u32 	%rd771, %r3023;
	or.b64  	%rd772, %rd770, %rd771;
	cvt.rn.f64.s64 	%fd29, %rd772;
	mul.f64 	%fd30, %fd29, 0d3BF921FB54442D19;
	cvt.rn.f32.f64 	%f1252, %fd30;
	neg.f32 	%f1253, %f1252;
	setp.lt.s32 	%p118, %r3020, 0;
	selp.f32 	%f4518, %f1253, %f1252, %p118;
	bra.uni 	$L__BB0_121;
$L__BB0_120:
	mov.f32 	%f1254, 0f00000000;
	mul.rn.f32 	%f4518, %f72, %f1254;
	mov.b32 	%r7065, 0;
$L__BB0_121:
	setp.ltu.f32 	%p119, %f74, 0f47CE4780;
	mul.rn.f32 	%f1255, %f4518, %f4518;
	and.b32  	%r3025, %r7065, 1;
	setp.eq.b32 	%p120, %r3025, 1;
	selp.f32 	%f1256, 0f3F800000, %f4518, %p120;
	fma.rn.f32 	%f1257, %f1255, %f1256, 0f00000000;
	fma.rn.f32 	%f1258, %f1255, 0f37CBAC00, 0fBAB607ED;
	selp.f32 	%f1259, %f1258, 0fB94D4153, %p120;
	selp.f32 	%f1260, 0f3D2AAABB, 0f3C0885E4, %p120;
	fma.rn.f32 	%f1261, %f1259, %f1255, %f1260;
	selp.f32 	%f1262, 0fBEFFFFFF, 0fBE2AAAA8, %p120;
	fma.rn.f32 	%f1263, %f1261, %f1255, %f1262;
	fma.rn.f32 	%f1264, %f1263, %f1257, %f1256;
	and.b32  	%r3026, %r7065, 2;
	setp.eq.s32 	%p121, %r3026, 0;
	mov.f32 	%f1265, 0f00000000;
	sub.f32 	%f1266, %f1265, %f1264;
	selp.f32 	%f78, %f1264, %f1266, %p121;
	@%p119 bra 	$L__BB0_129;
	setp.eq.f32 	%p122, %f74, 0f7F800000;
	@%p122 bra 	$L__BB0_128;
	mov.b32 	%r205, %f72;
	shl.b32 	%r3028, %r205, 8;
	or.b32  	%r206, %r3028, -2147483648;
	mov.b64 	%rd2825, 0;
	mov.b32 	%r7066, 0;
$L__BB0_124:
	.pragma "nounroll";
	mul.wide.u32 	%rd774, %r7066, 4;
	mov.u64 	%rd775, __cudart_i2opi_f;
	add.s64 	%rd776, %rd775, %rd774;
	ld.global.nc.u32 	%r3029, [%rd776];
	mad.wide.u32 	%rd777, %r3029, %r206, %rd2825;
	shr.u64 	%rd2825, %rd777, 32;
	add.s64 	%rd778, %rd2, %rd774;
	st.local.u32 	[%rd778], %rd777;
	add.s32 	%r7066, %r7066, 1;
	setp.ne.s32 	%p123, %r7066, 6;
	@%p123 bra 	$L__BB0_124;
	shr.u32 	%r3030, %r205, 23;
	st.local.u32 	[%rd2+24], %rd2825;
	and.b32  	%r209, %r3030, 31;
	and.b32  	%r3031, %r3030, 224;
	add.s32 	%r3032, %r3031, -128;
	shr.u32 	%r3033, %r3032, 5;
	mul.wide.u32 	%rd779, %r3033, 4;
	sub.s64 	%rd55, %rd2, %rd779;
	ld.local.u32 	%r7067, [%rd55+24];
	ld.local.u32 	%r7068, [%rd55+20];
	setp.eq.s32 	%p124, %r209, 0;
	@%p124 bra 	$L__BB0_127;
	shf.l.wrap.b32 	%r7067, %r7068, %r7067, %r209;
	ld.local.u32 	%r3034, [%rd55+16];
	shf.l.wrap.b32 	%r7068, %r3034, %r7068, %r209;
$L__BB0_127:
	shr.u32 	%r3035, %r7067, 30;
	shf.l.wrap.b32 	%r3036, %r7068, %r7067, 2;
	shl.b32 	%r3037, %r7068, 2;
	shr.u32 	%r3038, %r3036, 31;
	add.s32 	%r3039, %r3038, %r3035;
	neg.s32 	%r3040, %r3039;
	setp.lt.s32 	%p125, %r205, 0;
	selp.b32 	%r7069, %r3040, %r3039, %p125;
	xor.b32  	%r3041, %r3036, %r205;
	shr.s32 	%r3042, %r3036, 31;
	xor.b32  	%r3043, %r3042, %r3036;
	xor.b32  	%r3044, %r3042, %r3037;
	cvt.u64.u32 	%rd780, %r3043;
	shl.b64 	%rd781, %rd780, 32;
	cvt.u64.u32 	%rd782, %r3044;
	or.b64  	%rd783, %rd781, %rd782;
	cvt.rn.f64.s64 	%fd31, %rd783;
	mul.f64 	%fd32, %fd31, 0d3BF921FB54442D19;
	cvt.rn.f32.f64 	%f1267, %fd32;
	neg.f32 	%f1268, %f1267;
	setp.lt.s32 	%p126, %r3041, 0;
	selp.f32 	%f4519, %f1268, %f1267, %p126;
	bra.uni 	$L__BB0_129;
$L__BB0_128:
	mov.f32 	%f1269, 0f00000000;
	mul.rn.f32 	%f4519, %f72, %f1269;
	mov.b32 	%r7069, 0;
$L__BB0_129:
	add.s32 	%r3046, %r7069, 1;
	mul.rn.f32 	%f1270, %f4519, %f4519;
	and.b32  	%r3047, %r7069, 1;
	setp.eq.b32 	%p127, %r3047, 1;
	selp.f32 	%f1271, %f4519, 0f3F800000, %p127;
	fma.rn.f32 	%f1272, %f1270, %f1271, 0f00000000;
	fma.rn.f32 	%f1273, %f1270, 0f37CBAC00, 0fBAB607ED;
	selp.f32 	%f1274, 0fB94D4153, %f1273, %p127;
	selp.f32 	%f1275, 0f3C0885E4, 0f3D2AAABB, %p127;
	fma.rn.f32 	%f1276, %f1274, %f1270, %f1275;
	selp.f32 	%f1277, 0fBE2AAAA8, 0fBEFFFFFF, %p127;
	fma.rn.f32 	%f1278, %f1276, %f1270, %f1277;
	fma.rn.f32 	%f1279, %f1278, %f1272, %f1271;
	and.b32  	%r3048, %r3046, 2;
	setp.eq.s32 	%p128, %r3048, 0;
	mov.f32 	%f1280, 0f00000000;
	sub.f32 	%f1281, %f1280, %f1279;
	selp.f32 	%f1282, %f1279, %f1281, %p128;
	fma.rn.f32 	%f82, %f78, %f1282, %f72;
	mul.f32 	%f1283, %f82, 0f3F22F983;
	cvt.rni.s32.f32 	%r7077, %f1283;
	cvt.rn.f32.s32 	%f1284, %r7077;
	fma.rn.f32 	%f1285, %f1284, 0fBFC90FDA, %f82;
	fma.rn.f32 	%f1286, %f1284, 0fB3A22168, %f1285;
	fma.rn.f32 	%f4521, %f1284, 0fA7C234C5, %f1286;
	abs.f32 	%f84, %f82;
	setp.ltu.f32 	%p129, %f84, 0f47CE4780;
	mov.u32 	%r7073, %r7077;
	mov.f32 	%f4520, %f4521;
	@%p129 bra 	$L__BB0_137;
	setp.eq.f32 	%p130, %f84, 0f7F800000;
	@%p130 bra 	$L__BB0_136;
	mov.b32 	%r219, %f82;
	shl.b32 	%r3050, %r219, 8;
	or.b32  	%r220, %r3050, -2147483648;
	mov.b64 	%rd2826, 0;
	mov.b32 	%r7070, 0;
$L__BB0_132:
	.pragma "nounroll";
	mul.wide.u32 	%rd785, %r7070, 4;
	mov.u64 	%rd786, __cudart_i2opi_f;
	add.s64 	%rd787, %rd786, %rd785;
	ld.global.nc.u32 	%r3051, [%rd787];
	mad.wide.u32 	%rd788, %r3051, %r220, %rd2826;
	shr.u64 	%rd2826, %rd788, 32;
	add.s64 	%rd789, %rd3, %rd785;
	st.local.u32 	[%rd789], %rd788;
	add.s32 	%r7070, %r7070, 1;
	setp.ne.s32 	%p131, %r7070, 6;
	@%p131 bra 	$L__BB0_132;
	shr.u32 	%r3052, %r219, 23;
	st.local.u32 	[%rd3+24], %rd2826;
	and.b32  	%r223, %r3052, 31;
	and.b32  	%r3053, %r3052, 224;
	add.s32 	%r3054, %r3053, -128;
	shr.u32 	%r3055, %r3054, 5;
	mul.wide.u32 	%rd790, %r3055, 4;
	sub.s64 	%rd58, %rd3, %rd790;
	ld.local.u32 	%r7071, [%rd58+24];
	ld.local.u32 	%r7072, [%rd58+20];
	setp.eq.s32 	%p132, %r223, 0;
	@%p132 bra 	$L__BB0_135;
	shf.l.wrap.b32 	%r7071, %r7072, %r7071, %r223;
	ld.local.u32 	%r3056, [%rd58+16];
	shf.l.wrap.b32 	%r7072, %r3056, %r7072, %r223;
$L__BB0_135:
	shr.u32 	%r3057, %r7071, 30;
	shf.l.wrap.b32 	%r3058, %r7072, %r7071, 2;
	shl.b32 	%r3059, %r7072, 2;
	shr.u32 	%r3060, %r3058, 31;
	add.s32 	%r3061, %r3060, %r3057;
	neg.s32 	%r3062, %r3061;
	setp.lt.s32 	%p133, %r219, 0;
	selp.b32 	%r7073, %r3062, %r3061, %p133;
	xor.b32  	%r3063, %r3058, %r219;
	shr.s32 	%r3064, %r3058, 31;
	xor.b32  	%r3065, %r3064, %r3058;
	xor.b32  	%r3066, %r3064, %r3059;
	cvt.u64.u32 	%rd791, %r3065;
	shl.b64 	%rd792, %rd791, 32;
	cvt.u64.u32 	%rd793, %r3066;
	or.b64  	%rd794, %rd792, %rd793;
	cvt.rn.f64.s64 	%fd33, %rd794;
	mul.f64 	%fd34, %fd33, 0d3BF921FB54442D19;
	cvt.rn.f32.f64 	%f1287, %fd34;
	neg.f32 	%f1288, %f1287;
	setp.lt.s32 	%p134, %r3063, 0;
	selp.f32 	%f4520, %f1288, %f1287, %p134;
	bra.uni 	$L__BB0_137;
$L__BB0_136:
	mov.f32 	%f1289, 0f00000000;
	mul.rn.f32 	%f4520, %f82, %f1289;
	mov.b32 	%r7073, 0;
$L__BB0_137:
	setp.ltu.f32 	%p135, %f84, 0f47CE4780;
	mul.rn.f32 	%f1290, %f4520, %f4520;
	and.b32  	%r3068, %r7073, 1;
	setp.eq.b32 	%p136, %r3068, 1;
	selp.f32 	%f1291, 0f3F800000, %f4520, %p136;
	fma.rn.f32 	%f1292, %f1290, %f1291, 0f00000000;
	fma.rn.f32 	%f1293, %f1290, 0f37CBAC00, 0fBAB607ED;
	selp.f32 	%f1294, %f1293, 0fB94D4153, %p136;
	selp.f32 	%f1295, 0f3D2AAABB, 0f3C0885E4, %p136;
	fma.rn.f32 	%f1296, %f1294, %f1290, %f1295;
	selp.f32 	%f1297, 0fBEFFFFFF, 0fBE2AAAA8, %p136;
	fma.rn.f32 	%f1298, %f1296, %f1290, %f1297;
	fma.rn.f32 	%f1299, %f1298, %f1292, %f1291;
	and.b32  	%r3069, %r7073, 2;
	setp.eq.s32 	%p137, %r3069, 0;
	mov.f32 	%f1300, 0f00000000;
	sub.f32 	%f1301, %f1300, %f1299;
	selp.f32 	%f88, %f1299, %f1301, %p137;
	@%p135 bra 	$L__BB0_145;
	setp.eq.f32 	%p138, %f84, 0f7F800000;
	@%p138 bra 	$L__BB0_144;
	mov.b32 	%r232, %f82;
	shl.b32 	%r3071, %r232, 8;
	or.b32  	%r233, %r3071, -2147483648;
	mov.b64 	%rd2827, 0;
	mov.b32 	%r7074, 0;
$L__BB0_140:
	.pragma "nounroll";
	mul.wide.u32 	%rd796, %r7074, 4;
	mov.u64 	%rd797, __cudart_i2opi_f;
	add.s64 	%rd798, %rd797, %rd796;
	ld.global.nc.u32 	%r3072, [%rd798];
	mad.wide.u32 	%rd799, %r3072, %r233, %rd2827;
	shr.u64 	%rd2827, %rd799, 32;
	add.s64 	%rd800, %rd2, %rd796;
	st.local.u32 	[%rd800], %rd799;
	add.s32 	%r7074, %r7074, 1;
	setp.ne.s32 	%p139, %r7074, 6;
	@%p139 bra 	$L__BB0_140;
	shr.u32 	%r3073, %r232, 23;
	st.local.u32 	[%rd2+24], %rd2827;
	and.b32  	%r236, %r3073, 31;
	and.b32  	%r3074, %r3073, 224;
	add.s32 	%r3075, %r3074, -128;
	shr.u32 	%r3076, %r3075, 5;
	mul.wide.u32 	%rd801, %r3076, 4;
	sub.s64 	%rd61, %rd2, %rd801;
	ld.local.u32 	%r7075, [%rd61+24];
	ld.local.u32 	%r7076, [%rd61+20];
	setp.eq.s32 	%p140, %r236, 0;
	@%p140 bra 	$L__BB0_143;
	shf.l.wrap.b32 	%r7075, %r7076, %r7075, %r236;
	ld.local.u32 	%r3077, [%rd61+16];
	shf.l.wrap.b32 	%r7076, %r3077, %r7076, %r236;
$L__BB0_143:
	shr.u32 	%r3078, %r7075, 30;
	shf.l.wrap.b32 	%r3079, %r7076, %r7075, 2;
	shl.b32 	%r3080, %r7076, 2;
	shr.u32 	%r3081, %r3079, 31;
	add.s32 	%r3082, %r3081, %r3078;
	neg.s32 	%r3083, %r3082;
	setp.lt.s32 	%p141, %r232, 0;
	selp.b32 	%r7077, %r3083, %r3082, %p141;
	xor.b32  	%r3084, %r3079, %r232;
	shr.s32 	%r3085, %r3079, 31;
	xor.b32  	%r3086, %r3085, %r3079;
	xor.b32  	%r3087, %r3085, %r3080;
	cvt.u64.u32 	%rd802, %r3086;
	shl.b64 	%rd803, %rd802, 32;
	cvt.u64.u32 	%rd804, %r3087;
	or.b64  	%rd805, %rd803, %rd804;
	cvt.rn.f64.s64 	%fd35, %rd805;
	mul.f64 	%fd36, %fd35, 0d3BF921FB54442D19;
	cvt.rn.f32.f64 	%f1302, %fd36;
	neg.f32 	%f1303, %f1302;
	setp.lt.s32 	%p142, %r3084, 0;
	selp.f32 	%f4521, %f1303, %f1302, %p142;
	bra.uni 	$L__BB0_145;
$L__BB0_144:
	mov.f32 	%f1304, 0f00000000;
	mul.rn.f32 	%f4521, %f82, %f1304;
	mov.b32 	%r7077, 0;
$L__BB0_145:
	add.s32 	%r3089, %r7077, 1;
	mul.rn.f32 	%f1305, %f4521, %f4521;
	and.b32  	%r3090, %r7077, 1;
	setp.eq.b32 	%p143, %r3090, 1;
	selp.f32 	%f1306, %f4521, 0f3F800000, %p143;
	fma.rn.f32 	%f1307, %f1305, %f1306, 0f00000000;
	fma.rn.f32 	%f1308, %f1305, 0f37CBAC00, 0fBAB607ED;
	selp.f32 	%f1309, 0fB94D4153, %f1308, %p143;
	selp.f32 	%f1310, 0f3C0885E4, 0f3D2AAABB, %p143;
	fma.rn.f32 	%f1311, %f1309, %f1305, %f1310;
	selp.f32 	%f1312, 0fBE2AAAA8, 0fBEFFFFFF, %p143;
	fma.rn.f32 	%f1313, %f1311, %f1305, %f1312;
	fma.rn.f32 	%f1314, %f1313, %f1307, %f1306;
	and.b32  	%r3091, %r3089, 2;
	setp.eq.s32 	%p144, %r3091, 0;
	mov.f32 	%f1315, 0f00000000;
	sub.f32 	%f1316, %f1315, %f1314;
	selp.f32 	%f1317, %f1314, %f1316, %p144;
	fma.rn.f32 	%f92, %f88, %f1317, %f82;
	mul.f32 	%f1318, %f92, 0f3F22F983;
	cvt.rni.s32.f32 	%r7085, %f1318;
	cvt.rn.f32.s32 	%f1319, %r7085;
	fma.rn.f32 	%f1320, %f1319, 0fBFC90FDA, %f92;
	fma.rn.f32 	%f1321, %f1319, 0fB3A22168, %f1320;
	fma.rn.f32 	%f4523, %f1319, 0fA7C234C5, %f1321;
	abs.f32 	%f94, %f92;
	setp.ltu.f32 	%p145, %f94, 0f47CE4780;
	mov.u32 	%r7081, %r7085;
	mov.f32 	%f4522, %f4523;
	@%p145 bra 	$L__BB0_153;
	setp.eq.f32 	%p146, %f94, 0f7F800000;
	@%p146 bra 	$L__BB0_152;
	mov.b32 	%r246, %f92;
	shl.b32 	%r3093, %r246, 8;
	or.b32  	%r247, %r3093, -2147483648;
	mov.b64 	%rd2828, 0;
	mov.b32 	%r7078, 0;
$L__BB0_148:
	.pragma "nounroll";
	mul.wide.u32 	%rd807, %r7078, 4;
	mov.u64 	%rd808, __cudart_i2opi_f;
	add.s64 	%rd809, %rd808, %rd807;
	ld.global.nc.u32 	%r3094, [%rd809];
	mad.wide.u32 	%rd810, %r3094, %r247, %rd2828;
	shr.u64 	%rd2828, %rd810, 32;
	add.s64 	%rd811, %rd3, %rd807;
	st.local.u32 	[%rd811], %rd810;
	add.s32 	%r7078, %r7078, 1;
	setp.ne.s32 	%p147, %r7078, 6;
	@%p147 bra 	$L__BB0_148;
	shr.u32 	%r3095, %r246, 23;
	st.local.u32 	[%rd3+24], %rd2828;
	and.b32  	%r250, %r3095, 31;
	and.b32  	%r3096, %r3095, 224;
	add.s32 	%r3097, %r3096, -128;
	shr.u32 	%r3098, %r3097, 5;
	mul.wide.u32 	%rd812, %r3098, 4;
	sub.s64 	%rd64, %rd3, %rd812;
	ld.local.u32 	%r7079, [%rd64+24];
	ld.local.u32 	%r7080, [%rd64+20];
	setp.eq.s32 	%p148, %r250, 0;
	@%p148 bra 	$L__BB0_151;
	shf.l.wrap.b32 	%r7079, %r7080, %r7079, %r250;
	ld.local.u32 	%r3099, [%rd64+16];
	shf.l.wrap.b32 	%r7080, %r3099, %r7080, %r250;
$L__BB0_151:
	shr.u32 	%r3100, %r7079, 30;
	shf.l.wrap.b32 	%r3101, %r7080, %r7079, 2;
	shl.b32 	%r3102, %r7080, 2;
	shr.u32 	%r3103, %r3101, 31;
	add.s32 	%r3104, %r3103, %r3100;
	neg.s32 	%r3105, %r3104;
	setp.lt.s32 	%p149, %r246, 0;
	selp.b32 	%r7081, %r3105, %r3104, %p149;
	xor.b32  	%r3106, %r3101, %r246;
	shr.s32 	%r3107, %r3101, 31;
	xor.b32  	%r3108, %r3107, %r3101;
	xor.b32  	%r3109, %r3107, %r3102;
	cvt.u64.u32 	%rd813, %r3108;
	shl.b64 	%rd814, %rd813, 32;
	cvt.u64.u32 	%rd815, %r3109;
	or.b64  	%rd816, %rd814, %rd815;
	cvt.rn.f64.s64 	%fd37, %rd816;
	mul.f64 	%fd38, %fd37, 0d3BF921FB54442D19;
	cvt.rn.f32.f64 	%f1322, %fd38;
	neg.f32 	%f1323, %f1322;
	setp.lt.s32 	%p150, %r3106, 0;
	selp.f32 	%f4522, %f1323, %f1322, %p150;
	bra.uni 	$L__BB0_153;
$L__BB0_152:
	mov.f32 	%f1324, 0f00000000;
	mul.rn.f32 	%f4522, %f92, %f1324;
	mov.b32 	%r7081, 0;
$L__BB0_153:
	setp.ltu.f32 	%p151, %f94, 0f47CE4780;
	mul.rn.f32 	%f1325, %f4522, %f4522;
	and.b32  	%r3111, %r7081, 1;
	setp.eq.b32 	%p152, %r3111, 1;
	selp.f32 	%f1326, 0f3F800000, %f4522, %p152;
	fma.rn.f32 	%f1327, %f1325, %f1326, 0f00000000;
	fma.rn.f32 	%f1328, %f1325, 0f37CBAC00, 0fBAB607ED;
	selp.f32 	%f1329, %f1328, 0fB94D4153, %p152;
	selp.f32 	%f1330, 0f3D2AAABB, 0f3C0885E4, %p152;
	fma.rn.f32 	%f1331, %f1329, %f1325, %f1330;
	selp.f32 	%f1332, 0fBEFFFFFF, 0fBE2AAAA8, %p152;
	fma.rn.f32 	%f1333, %f1331, %f1325, %f1332;
	fma.rn.f32 	%f1334, %f1333, %f1327, %f1326;
	and.b32  	%r3112, %r7081, 2;
	setp.eq.s32 	%p153, %r3112, 0;
	mov.f32 	%f1335, 0f00000000;
	sub.f32 	%f1336, %f1335, %f1334;
	selp.f32 	%f98, %f1334, %f1336, %p153;
	@%p151 bra 	$L__BB0_161;
	setp.eq.f32 	%p154, %f94, 0f7F800000;
	@%p154 bra 	$L__BB0_160;
	mov.b32 	%r259, %f92;
	shl.b32 	%r3114, %r259, 8;
	or.b32  	%r260, %r3114, -2147483648;
	mov.b64 	%rd2829, 0;
	mov.b32 	%r7082, 0;
$L__BB0_156:
	.pragma "nounroll";
	mul.wide.u32 	%rd818, %r7082, 4;
	mov.u64 	%rd819, __cudart_i2opi_f;
	add.s64 	%rd820, %rd819, %rd818;
	ld.global.nc.u32 	%r3115, [%rd820];
	mad.wide.u32 	%rd821, %r3115, %r260, %rd2829;
	shr.u64 	%rd2829, %rd821, 32;
	add.s64 	%rd822, %rd2, %rd818;
	st.local.u32 	[%rd822], %rd821;
	add.s32 	%r7082, %r7082, 1;
	setp.ne.s32 	%p155, %r7082, 6;
	@%p155 bra 	$L__BB0_156;
	shr.u32 	%r3116, %r259, 23;
	st.local.u32 	[%rd2+24], %rd2829;
	and.b32  	%r263, %r3116, 31;
	and.b32  	%r3117, %r3116, 224;
	add.s32 	%r3118, %r3117, -128;
	shr.u32 	%r3119, %r3118, 5;
	mul.wide.u32 	%rd823, %r3119, 4;
	sub.s64 	%rd67, %rd2, %rd823;
	ld.local.u32 	%r7083, [%rd67+24];
	ld.local.u32 	%r7084, [%rd67+20];
	setp.eq.s32 	%p156, %r263, 0;
	@%p156 bra 	$L__BB0_159;
	shf.l.wrap.b32 	%r7083, %r7084, %r7083, %r263;
	ld.local.u32 	%r3120, [%rd67+16];
	shf.l.wrap.b32 	%r7084, %r3120, %r7084, %r263;
$L__BB0_159:
	shr.u32 	%r3121, %r7083, 30;
	shf.l.wrap.b32 	%r3122, %r7084, %r7083, 2;
	shl.b32 	%r3123, %r7084, 2;
	shr.u32 	%r3124, %r3122, 31;
	add.s32 	%r3125, %r3124, %r3121;
	neg.s32 	%r3126, %r3125;
	setp.lt.s32 	%p157, %r259, 0;
	selp.b32 	%r7085, %r3126, %r3125, %p157;
	xor.b32  	%r3127, %r3122, %r259;
	shr.s32 	%r3128, %r3122, 31;
	xor.b32  	%r3129, %r3128, %r3122;
	xor.b32  	%r3130, %r3128, %r3123;
	cvt.u64.u32 	%rd824, %r3129;
	shl.b64 	%rd825, %rd824, 32;
	cvt.u64.u32 	%rd826, %r3130;
	or.b64  	%rd827, %rd825, %rd826;
	cvt.rn.f64.s64 	%fd39, %rd827;
	mul.f64 	%fd40, %fd39, 0d3BF921FB54442D19;
	cvt.rn.f32.f64 	%f1337, %fd40;
	neg.f32 	%f1338, %f1337;
	setp.lt.s32 	%p158, %r3127, 0;
	selp.f32 	%f4523, %f1338, %f1337, %p158;
	bra.uni 	$L__BB0_161;
$L__BB0_160:
	mov.f32 	%f1339, 0f00000000;
	mul.rn.f32 	%f4523, %f92, %f1339;
	mov.b32 	%r7085, 0;
$L__BB0_161:
	add.s32 	%r3132, %r7085, 1;
	mul.rn.f32 	%f1340, %f4523, %f4523;
	and.b32  	%r3133, %r7085, 1;
	setp.eq.b32 	%p159, %r3133, 1;
	selp.f32 	%f1341, %f4523, 0f3F800000, %p159;
	fma.rn.f32 	%f1342, %f1340, %f1341, 0f00000000;
	fma.rn.f32 	%f1343, %f1340, 0f37CBAC00, 0fBAB607ED;
	selp.f32 	%f1344, 0fB94D4153, %f1343, %p159;
	selp.f32 	%f1345, 0f3C0885E4, 0f3D2AAABB, %p159;
	fma.rn.f32 	%f1346, %f1344, %f1340, %f1345;
	selp.f32 	%f1347, 0fBE2AAAA8, 0fBEFFFFFF, %p159;
	fma.rn.f32 	%f1348, %f1346, %f1340, %f1347;
	fma.rn.f32 	%f1349, %f1348, %f1342, %f1341;
	and.b32  	%r3134, %r3132, 2;
	setp.eq.s32 	%p160, %r3134, 0;
	mov.f32 	%f1350, 0f00000000;
	sub.f32 	%f1351, %f1350, %f1349;
	selp.f32 	%f1352, %f1349, %f1351, %p160;
	fma.rn.f32 	%f102, %f98, %f1352, %f92;
	mul.f32 	%f1353, %f102, 0f3F22F983;
	cvt.rni.s32.f32 	%r7093, %f1353;
	cvt.rn.f32.s32 	%f1354, %r7093;
	fma.rn.f32 	%f1355, %f1354, 0fBFC90FDA, %f102;
	fma.rn.f32 	%f1356, %f1354, 0fB3A22168, %f1355;
	fma.rn.f32 	%f4525, %f1354, 0fA7C234C5, %f1356;
	abs.f32 	%f104, %f102;
	setp.ltu.f32 	%p161, %f104, 0f47CE4780;
	mov.u32 	%r7089, %r7093;
	mov.f32 	%f4524, %f4525;
	@%p161 bra 	$L__BB0_169;
	setp.eq.f32 	%p162, %f104, 0f7F800000;
	@%p162 bra 	$L__BB0_168;
	mov.b32 	%r273, %f102;
	shl.b32 	%r3136, %r273, 8;
	or.b32  	%r274, %r3136, -2147483648;
	mov.b64 	%rd2830, 0;
	mov.b32 	%r7086, 0;
$L__BB0_164:
	.pragma "nounroll";
	mul.wide.u32 	%rd829, %r7086, 4;
	mov.u64 	%rd830, __cudart_i2opi_f;
	add.s64 	%rd831, %rd830, %rd829;
	ld.global.nc.u32 	%r3137, [%rd831];
	mad.wide.u32 	%rd832, %r3137, %r274, %rd2830;
	shr.u64 	%rd2830, %rd832, 32;
	add.s64 	%rd833, %rd3, %rd829;
	st.local.u32 	[%rd833], %rd832;
	add.s32 	%r7086, %r7086, 1;
	setp.ne.s32 	%p163, %r7086, 6;
	@%p163 bra 	$L__BB0_164;
	shr.u32 	%r3138, %r273, 23;
	st.local.u32 	[%rd3+24], %rd2830;
	and.b32  	%r277, %r3138, 31;
	and.b32  	%r3139, %r3138, 224;
	add.s32 	%r3140, %r3139, -128;
	shr.u32 	%r3141, %r3140, 5;
	mul.wide.u32 	%rd834, %r3141, 4;
	sub.s64 	%rd70, %rd3, %rd834;
	ld.local.u32 	%r7087, [%rd70+24];
	ld.local.u32 	%r7088, [%rd70+20];
	setp.eq.s32 	%p164, %r277, 0;
	@%p164 bra 	$L__BB0_167;
	shf.l.wrap.b32 	%r7087, %r7088, %r7087, %r277;
	ld.local.u32 	%r3142, [%rd70+16];
	shf.l.wrap.b32 	%r7088, %r3142, %r7088, %r277;
$L__BB0_167:
	shr.u32 	%r3143, %r7087, 30;
	shf.l.wrap.b32 	%r3144, %r7088, %r7087, 2;
	shl.b32 	%r3145, %r7088, 2;
	shr.u32 	%r3146, %r3144, 31;
	add.s32 	%r3147, %r3146, %r3143;
	neg.s32 	%r3148, %r3147;
	setp.lt.s32 	%p165, %r273, 0;
	selp.b32 	%r7089, %r3148, %r3147, %p165;
	xor.b32  	%r3149, %r3144, %r273;
	shr.s32 	%r3150, %r3144, 31;
	xor.b32  	%r3151, %r3150, %r3144;
	xor.b32  	%r3152, %r3150, %r3145;
	cvt.u64.u32 	%rd835, %r3151;
	shl.b64 	%rd836, %rd835, 32;
	cvt.u64.u32 	%rd837, %r3152;
	or.b64  	%rd838, %rd836, %rd837;
	cvt.rn.f64.s64 	%fd41, %rd838;
	mul.f64 	%fd42, %fd41, 0d3BF921FB54442D19;
	cvt.rn.f32.f64 	%f1357, %fd42;
	neg.f32 	%f1358, %f1357;
	setp.lt.s32 	%p166, %r3149, 0;
	selp.f32 	%f4524, %f1358, %f1357, %p166;
	bra.uni 	$L__BB0_169;
$L__BB0_168:
	mov.f32 	%f1359, 0f00000000;
	mul.rn.f32 	%f4524, %f102, %f1359;
	mov.b32 	%r7089, 0;
$L__BB0_169:
	setp.ltu.f32 	%p167, %f104, 0f47CE4780;
	mul.rn.f32 	%f1360, %f4524, %f4524;
	and.b32  	%r3154, %r7089, 1;
	setp.eq.b32 	%p168, %r3154, 1;
	selp.f32 	%f1361, 0f3F800000, %f4524, %p168;
	fma.rn.f32 	%f1362, %f1360, %f1361, 0f00000000;
	fma.rn.f32 	%f1363, %f1360, 0f37CBAC00, 0fBAB607ED;
	selp.f32 	%f1364, %f1363, 0fB94D4153, %p168;
	selp.f32 	%f1365, 0f3D2AAABB, 0f3C0885E4, %p168;
	fma.rn.f32 	%f1366, %f1364, %f1360, %f1365;
	selp.f32 	%f1367, 0fBEFFFFFF, 0fBE2AAAA8, %p168;
	fma.rn.f32 	%f1368, %f1366, %f1360, %f1367;
	fma.rn.f32 	%f1369, %f1368, %f1362, %f1361;
	and.b32  	%r3155, %r7089, 2;
	setp.eq.s32 	%p169, %r3155, 0;
	mov.f32 	%f1370, 0f00000000;
	sub.f32 	%f1371, %f1370, %f1369;
	selp.f32 	%f108, %f1369, %f1371, %p169;
	@%p167 bra 	$L__BB0_177;
	setp.eq.f32 	%p170, %f104, 0f7F800000;
	@%p170 bra 	$L__BB0_176;
	mov.b32 	%r286, %f102;
	shl.b32 	%r3157, %r286, 8;
	or.b32  	%r287, %r3157, -2147483648;
	mov.b64 	%rd2831, 0;
	mov.b32 	%r7090, 0;
$L__BB0_172:
	.pragma "nounroll";
	mul.wide.u32 	%rd840, %r7090, 4;
	mov.u64 	%rd841, __cudart_i2opi_f;
	add.s64 	%rd842, %rd841, %rd840;
	ld.global.nc.u32 	%r3158, [%rd842];
	mad.wide.u32 	%rd843, %r3158, %r287, %rd2831;
	shr.u64 	%rd2831, %rd843, 32;
	add.s64 	%rd844, %rd2, %rd840;
	st.local.u32 	[%rd844], %rd843;
	add.s32 	%r7090, %r7090, 1;
	setp.ne.s32 	%p171, %r7090, 6;
	@%p171 bra 	$L__BB0_172;
	shr.u32 	%r3159, %r286, 23;
	st.local.u32 	[%rd2+24], %rd2831;
	and.b32  	%r290, %r3159, 31;
	and.b32  	%r3160, %r3159, 224;
	add.s32 	%r3161, %r3160, -128;
	shr.u32 	%r3162, %r3161, 5;
	mul.wide.u32 	%rd845, %r3162, 4;
	sub.s64 	%rd73, %rd2, %rd845;
	ld.local.u32 	%r7091, [%rd73+24];
	ld.local.u32 	%r7092, [%rd73+20];
	setp.eq.s32 	%p172, %r290, 0;
	@%p172 bra 	$L__BB0_175;
	shf.l.wrap.b32 	%r7091, %r7092, %r7091, %r290;
	ld.local.u32 	%r3163, [%rd73+16];
	shf.l.wrap.b32 	%r7092, %r3163, %r7092, %r290;
$L__BB0_175:
	shr.u32 	%r3164, %r7091, 30;
	shf.l.wrap.b32 	%r3165, %r7092, %r7091, 2;
	shl.b32 	%r3166, %r7092, 2;
	shr.u32 	%r3167, %r3165, 31;
	add.s32 	%r3168, %r3167, %r3164;
	neg.s32 	%r3169, %r3168;
	setp.lt.s32 	%p173, %r286, 0;
	selp.b32 	%r7093, %r3169, %r3168, %p173;
	xor.b32  	%r3170, %r3165, %r286;
	shr.s32 	%r3171, %r3165, 31;
	xor.b32  	%r3172, %r3171, %r3165;
	xor.b32  	%r3173, %r3171, %r3166;
	cvt.u64.u32 	%rd846, %r3172;
	shl.b64 	%rd847, %rd846, 32;
	cvt.u64.u32 	%rd848, %r3173;
	or.b64  	%rd849, %rd847, %rd848;
	cvt.rn.f64.s64 	%fd43, %rd849;
	mul.f64 	%fd44, %fd43, 0d3BF921FB54442D19;
	cvt.rn.f32.f64 	%f1372, %fd44;
	neg.f32 	%f1373, %f1372;
	setp.lt.s32 	%p174, %r3170, 0;
	selp.f32 	%f4525, %f1373, %f1372, %p174;
	bra.uni 	$L__BB0_177;
$L__BB0_176:
	mov.f32 	%f1374, 0f00000000;
	mul.rn.f32 	%f4525, %f102, %f1374;
	mov.b32 	%r7093, 0;
$L__BB0_177:
	add.s32 	%r3175, %r7093, 1;
	mul.rn.f32 	%f1375, %f4525, %f4525;
	and.b32  	%r3176, %r7093, 1;
	setp.eq.b32 	%p175, %r3176, 1;
	selp.f32 	%f1376, %f4525, 0f3F800000, %p175;
	fma.rn.f32 	%f1377, %f1375, %f1376, 0f00000000;
	fma.rn.f32 	%f1378, %f1375, 0f37CBAC00, 0fBAB607ED;
	selp.f32 	%f1379, 0fB94D4153, %f1378, %p175;
	selp.f32 	%f1380, 0f3C0885E4, 0f3D2AAABB, %p175;
	fma.rn.f32 	%f1381, %f1379, %f1375, %f1380;
	selp.f32 	%f1382, 0fBE2AAAA8, 0fBEFFFFFF, %p175;
	fma.rn.f32 	%f1383, %f1381, %f1375, %f1382;
	fma.rn.f32 	%f1384, %f1383, %f1377, %f1376;
	and.b32  	%r3177, %r3175, 2;
	setp.eq.s32 	%p176, %r3177, 0;
	mov.f32 	%f1385, 0f00000000;
	sub.f32 	%f1386, %f1385, %f1384;
	selp.f32 	%f1387, %f1384, %f1386, %p176;
	fma.rn.f32 	%f112, %f108, %f1387, %f102;
	mul.f32 	%f1388, %f112, 0f3F22F983;
	cvt.rni.s32.f32 	%r7101, %f1388;
	cvt.rn.f32.s32 	%f1389, %r7101;
	fma.rn.f32 	%f1390, %f1389, 0fBFC90FDA, %f112;
	fma.rn.f32 	%f1391, %f1389, 0fB3A22168, %f1390;
	fma.rn.f32 	%f4527, %f1389, 0fA7C234C5, %f1391;
	abs.f32 	%f114, %f112;
	setp.ltu.f32 	%p177, %f114, 0f47CE4780;
	mov.u32 	%r7097, %r7101;
	mov.f32 	%f4526, %f4527;
	@%p177 bra 	$L__BB0_185;
	setp.eq.f32 	%p178, %f114, 0f7F800000;
	@%p178 bra 	$L__BB0_184;
	mov.b32 	%r300, %f112;
	shl.b32 	%r3179, %r300, 8;
	or.b32  	%r301, %r3179, -2147483648;
	mov.b64 	%rd2832, 0;
	mov.b32 	%r7094, 0;
$L__BB0_180:
	.pragma "nounroll";
	mul.wide.u32 	%rd851, %r7094, 4;
	mov.u64 	%rd852, __cudart_i2opi_f;
	add.s64 	%rd853, %rd852, %rd851;
	ld.global.nc.u32 	%r3180, [%rd853];
	mad.wide.u32 	%rd854, %r3180, %r301, %rd2832;
	shr.u64 	%rd2832, %rd854, 32;
	add.s64 	%rd855, %rd3, %rd851;
	st.local.u32 	[%rd855], %rd854;
	add.s32 	%r7094, %r7094, 1;
	setp.ne.s32 	%p179, %r7094, 6;
	@%p179 bra 	$L__BB0_180;
	shr.u32 	%r3181, %r300, 23;
	st.local.u32 	[%rd3+24], %rd2832;
	and.b32  	%r304, %r3181, 31;
	and.b32  	%r3182, %r3181, 224;
	add.s32 	%r3183, %r3182, -128;
	shr.u32 	%r3184, %r3183, 5;
	mul.wide.u32 	%rd856, %r3184, 4;
	sub.s64 	%rd76, %rd3, %rd856;
	ld.local.u32 	%r7095, [%rd76+24];
	ld.local.u32 	%r7096, [%rd76+20];
	setp.eq.s32 	%p180, %r304, 0;
	@%p180 bra 	$L__BB0_183;
	shf.l.wrap.b32 	%r7095, %r7096, %r7095, %r304;
	ld.local.u32 	%r3185, [%rd76+16];
	shf.l.wrap.b32 	%r7096, %r3185, %r7096, %r304;
$L__BB0_183:
	shr.u32 	%r3186, %r7095, 30;
	shf.l.wrap.b32 	%r3187, %r7096, %r7095, 2;
	shl.b32 	%r3188, %r7096, 2;
	shr.u32 	%r3189, %r3187, 31;
	add.s32 	%r3190, %r3189, %r3186;
	neg.s32 	%r3191, %r3190;
	setp.lt.s32 	%p181, %r300, 0;
	selp.b32 	%r7097, %r3191, %r3190, %p181;
	xor.b32  	%r3192, %r3187, %r300;
	shr.s32 	%r3193, %r3187, 31;
	xor.b32  	%r3194, %r3193, %r3187;
	xor.b32  	%r3195, %r3193, %r3188;
	cvt.u64.u32 	%rd857, %r3194;
	shl.b64 	%rd858, %rd857, 32;
	cvt.u64.u32 	%rd859, %r3195;
	or.b64  	%rd860, %rd858, %rd859;
	cvt.rn.f64.s64 	%fd45, %rd860;
	mul.f64 	%fd46, %fd45, 0d3BF921FB54442D19;
	cvt.rn.f32.f64 	%f1392, %fd46;
	neg.f32 	%f1393, %f1392;
	setp.lt.s32 	%p182, %r3192, 0;
	selp.f32 	%f4526, %f1393, %f1392, %p182;
	bra.uni 	$L__BB0_185;
$L__BB0_184:
	mov.f32 	%f1394, 0f00000000;
	mul.rn.f32 	%f4526, %f112, %f1394;
	mov.b32 	%r7097, 0;
$L__BB0_185:
	setp.ltu.f32 	%p183, %f114, 0f47CE4780;
	mul.rn.f32 	%f1395, %f4526, %f4526;
	and.b32  	%r3197, %r7097, 1;
	setp.eq.b32 	%p184, %r3197, 1;
	selp.f32 	%f1396, 0f3F800000, %f4526, %p184;
	fma.rn.f32 	%f1397, %f1395, %f1396, 0f00000000;
	fma.rn.f32 	%f1398, %f1395, 0f37CBAC00, 0fBAB607ED;
	selp.f32 	%f1399, %f1398, 0fB94D4153, %p184;
	selp.f32 	%f1400, 0f3D2AAABB, 0f3C0885E4, %p184;
	fma.rn.f32 	%f1401, %f1399, %f1395, %f1400;
	selp.f32 	%f1402, 0fBEFFFFFF, 0fBE2AAAA8, %p184;
	fma.rn.f32 	%f1403, %f1401, %f1395, %f1402;
	fma.rn.f32 	%f1404, %f1403, %f1397, %f1396;
	and.b32  	%r3198, %r7097, 2;
	setp.eq.s32 	%p185, %r3198, 0;
	mov.f32 	%f1405, 0f00000000;
	sub.f32 	%f1406, %f1405, %f1404;
	selp.f32 	%f118, %f1404, %f1406, %p185;
	@%p183 bra 	$L__BB0_193;
	setp.eq.f32 	%p186, %f114, 0f7F800000;
	@%p186 bra 	$L__BB0_192;
	mov.b32 	%r313, %f112;
	shl.b32 	%r3200, %r313, 8;
	or.b32  	%r314, %r3200, -2147483648;
	mov.b64 	%rd2833, 0;
	mov.b32 	%r7098, 0;
$L__BB0_188:
	.pragma "nounroll";
	mul.wide.u32 	%rd862, %r7098, 4;
	mov.u64 	%rd863, __cudart_i2opi_f;
	add.s64 	%rd864, %rd863, %rd862;
	ld.global.nc.u32 	%r3201, [%rd864];
	mad.wide.u32 	%rd865, %r3201, %r314, %rd2833;
	shr.u64 	%rd2833, %rd865, 32;
	add.s64 	%rd866, %rd2, %rd862;
	st.local.u32 	[%rd866], %rd865;
	add.s32 	%r7098, %r7098, 1;
	setp.ne.s32 	%p187, %r7098, 6;
	@%p187 bra 	$L__BB0_188;
	shr.u32 	%r3202, %r313, 23;
	st.local.u32 	[%rd2+24], %rd2833;
	and.b32  	%r317, %r3202, 31;
	and.b32  	%r3203, %r3202, 224;
	add.s32 	%r3204, %r3203, -128;
	shr.u32 	%r3205, %r3204, 5;
	mul.wide.u32 	%rd867, %r3205, 4;
	sub.s64 	%rd79, %rd2, %rd867;
	ld.local.u32 	%r7099, [%rd79+24];
	ld.local.u32 	%r7100, [%rd79+20];
	setp.eq.s32 	%p188, %r317, 0;
	@%p188 bra 	$L__BB0_191;
	shf.l.wrap.b32 	%r7099, %r7100, %r7099, %r317;
	ld.local.u32 	%r3206, [%rd79+16];
	shf.l.wrap.b32 	%r7100, %r3206, %r7100, %r317;
$L__BB0_191:
	shr.u32 	%r3207, %r7099, 30;
	shf.l.wrap.b32 	%r3208, %r7100, %r7099, 2;
	shl.b32 	%r3209, %r7100, 2;
	shr.u32 	%r3210, %r3208, 31;
	add.s32 	%r3211, %r3210, %r3207;
	neg.s32 	%r3212, %r3211;
	setp.lt.s32 	%p189, %r313, 0;
	selp.b32 	%r7101, %r3212, %r3211, %p189;
	xor.b32  	%r3213, %r3208, %r313;
	shr.s32 	%r3214, %r3208, 31;
	xor.b32  	%r3215, %r3214, %r3208;
	xor.b32  	%r3216, %r3214, %r3209;
	cvt.u64.u32 	%rd868, %r3215;
	shl.b64 	%rd869, %rd868, 32;
	cvt.u64.u32 	%rd870, %r3216;
	or.b64  	%rd871, %rd869, %rd870;
	cvt.rn.f64.s64 	%fd47, %rd871;
	mul.f64 	%fd48, %fd47, 0d3BF921FB54442D19;
	cvt.rn.f32.f64 	%f1407, %fd48;
	neg.f32 	%f1408, %f1407;
	setp.lt.s32 	%p190, %r3213, 0;
	selp.f32 	%f4527, %f1408, %f1407, %p190;
	bra.uni 	$L__BB0_193;
$L__BB0_192:
	mov.f32 	%f1409, 0f00000000;
	mul.rn.f32 	%f4527, %f112, %f1409;
	mov.b32 	%r7101, 0;
$L__BB0_193:
	add.s32 	%r3218, %r7101, 1;
	mul.rn.f32 	%f1410, %f4527, %f4527;
	and.b32  	%r3219, %r7101, 1;
	setp.eq.b32 	%p191, %r3219, 1;
	selp.f32 	%f1411, %f4527, 0f3F800000, %p191;
	fma.rn.f32 	%f1412, %f1410, %f1411, 0f00000000;
	fma.rn.f32 	%f1413, %f1410, 0f37CBAC00, 0fBAB607ED;
	selp.f32 	%f1414, 0fB94D4153, %f1413, %p191;
	selp.f32 	%f1415, 0f3C0885E4, 0f3D2AAABB, %p191;
	fma.rn.f32 	%f1416, %f1414, %f1410, %f1415;
	selp.f32 	%f1417, 0fBE2AAAA8, 0fBEFFFFFF, %p191;
	fma.rn.f32 	%f1418, %f1416, %f1410, %f1417;
	fma.rn.f32 	%f1419, %f1418, %f1412, %f1411;
	and.b32  	%r3220, %r3218, 2;
	setp.eq.s32 	%p192, %r3220, 0;
	mov.f32 	%f1420, 0f00000000;
	sub.f32 	%f1421, %f1420, %f1419;
	selp.f32 	%f1422, %f1419, %f1421, %p192;
	fma.rn.f32 	%f122, %f118, %f1422, %f112;
	mul.f32 	%f1423, %f122, 0f3F22F983;
	cvt.rni.s32.f32 	%r7109, %f1423;
	cvt.rn.f32.s32 	%f1424, %r7109;
	fma.rn.f32 	%f1425, %f1424, 0fBFC90FDA, %f122;
	fma.rn.f32 	%f1426, %f1424, 0fB3A22168, %f1425;
	fma.rn.f32 	%f4529, %f1424, 0fA7C234C5, %f1426;
	abs.f32 	%f124, %f122;
	setp.ltu.f32 	%p193, %f124, 0f47CE4780;
	mov.u32 	%r7105, %r7109;
	mov.f32 	%f4528, %f4529;
	@%p193 bra 	$L__BB0_201;
	setp.eq.f32 	%p194, %f124, 0f7F800000;
	@%p194 bra 	$L__BB0_200;
	mov.b32 	%r327, %f122;
	shl.b32 	%r3222, %r327, 8;
	or.b32  	%r328, %r3222, -2147483648;
	mov.b64 	%rd2834, 0;
	mov.b32 	%r7102, 0;
$L__BB0_196:
	.pragma "nounroll";
	mul.wide.u32 	%rd873, %r7102, 4;
	mov.u64 	%rd874, __cudart_i2opi_f;
	add.s64 	%rd875, %rd874, %rd873;
	ld.global.nc.u32 	%r3223, [%rd875];
	mad.wide.u32 	%rd876, %r3223, %r328, %rd2834;
	shr.u64 	%rd2834, %rd876, 32;
	add.s64 	%rd877, %rd3, %rd873;
	st.local.u32 	[%rd877], %rd876;
	add.s32 	%r7102, %r7102, 1;
	setp.ne.s32 	%p195, %r7102, 6;
	@%p195 bra 	$L__BB0_196;
	shr.u32 	%r3224, %r327, 23;
	st.local.u32 	[%rd3+24], %rd2834;
	and.b32  	%r331, %r3224, 31;
	and.b32  	%r3225, %r3224, 224;
	add.s32 	%r3226, %r3225, -128;
	shr.u32 	%r3227, %r3226, 5;
	mul.wide.u32 	%rd878, %r3227, 4;
	sub.s64 	%rd82, %rd3, %rd878;
	ld.local.u32 	%r7103, [%rd82+24];
	ld.local.u32 	%r7104, [%rd82+20];
	setp.eq.s32 	%p196, %r331, 0;
	@%p196 bra 	$L__BB0_199;
	shf.l.wrap.b32 	%r7103, %r7104, %r7103, %r331;
	ld.local.u32 	%r3228, [%rd82+16];
	shf.l.wrap.b32 	%r7104, %r3228, %r7104, %r331;
$L__BB0_199:
	shr.u32 	%r3229, %r7103, 30;
	shf.l.wrap.b32 	%r3230, %r7104, %r7103, 2;
	shl.b32 	%r3231, %r7104, 2;
	shr.u32 	%r3232, %r3230, 31;
	add.s32 	%r3233, %r3232, %r3229;
	neg.s32 	%r3234, %r3233;
	setp.lt.s32 	%p197, %r327, 0;
	selp.b32 	%r7105, %r3234, %r3233, %p197;
	xor.b32  	%r3235, %r3230, %r327;
	shr.s32 	%r3236, %r3230, 31;
	xor.b32  	%r3237, %r3236, %r3230;
	xor.b32  	%r3238, %r3236, %r3231;
	cvt.u64.u32 	%rd879, %r3237;
	shl.b64 	%rd880, %rd879, 32;
	cvt.u64.u32 	%rd881, %r3238;
	or.b64  	%rd882, %rd880, %rd881;
	cvt.rn.f64.s64 	%fd49, %rd882;
	mul.f64 	%fd50, %fd49, 0d3BF921FB54442D19;
	cvt.rn.f32.f64 	%f1427, %fd50;
	neg.f32 	%f1428, %f1427;
	setp.lt.s32 	%p198, %r3235, 0;
	selp.f32 	%f4528, %f1428, %f1427, %p198;
	bra.uni 	$L__BB0_201;
$L__BB0_200:
	mov.f32 	%f1429, 0f00000000;
	mul.rn.f32 	%f4528, %f122, %f1429;
	mov.b32 	%r7105, 0;
$L__BB0_201:
	setp.ltu.f32 	%p199, %f124, 0f47CE4780;
	mul.rn.f32 	%f1430, %f4528, %f4528;
	and.b32  	%r3240, %r7105, 1;
	setp.eq.b32 	%p200, %r3240, 1;
	selp.f32 	%f1431, 0f3F800000, %f4528, %p200;
	fma.rn.f32 	%f1432, %f1430, %f1431, 0f00000000;
	fma.rn.f32 	%f1433, %f1430, 0f37CBAC00, 0fBAB607ED;
	selp.f32 	%f1434, %f1433, 0fB94D4153, %p200;
	selp.f32 	%f1435, 0f3D2AAABB, 0f3C0885E4, %p200;
	fma.rn.f32 	%f1436, %f1434, %f1430, %f1435;
	selp.f32 	%f1437, 0fBEFFFFFF, 0fBE2AAAA8, %p200;
	fma.rn.f32 	%f1438, %f1436, %f1430, %f1437;
	fma.rn.f32 	%f1439, %f1438, %f1432, %f1431;
	and.b32  	%r3241, %r7105, 2;
	setp.eq.s32 	%p201, %r3241, 0;
	mov.f32 	%f1440, 0f00000000;
	sub.f32 	%f1441, %f1440, %f1439;
	selp.f32 	%f128, %f1439, %f1441, %p201;
	@%p199 bra 	$L__BB0_209;
	setp.eq.f32 	%p202, %f124, 0f7F800000;
	@%p202 bra 	$L__BB0_208;
	mov.b32 	%r340, %f122;
	shl.b32 	%r3243, %r340, 8;
	or.b32  	%r341, %r3243, -2147483648;
	mov.b64 	%rd2835, 0;
	mov.b32 	%r7106, 0;
$L__BB0_204:
	.pragma "nounroll";
	mul.wide.u32 	%rd884, %r7106, 4;
	mov.u64 	%rd885, __cudart_i2opi_f;
	add.s64 	%rd886, %rd885, %rd884;
	ld.global.nc.u32 	%r3244, [%rd886];
	mad.wide.u32 	%rd887, %r3244, %r341, %rd2835;
	shr.u64 	%rd2835, %rd887, 32;
	add.s64 	%rd888, %rd2, %rd884;
	st.local.u32 	[%rd888], %rd887;
	add.s32 	%r7106, %r7106, 1;
	setp.ne.s32 	%p203, %r7106, 6;
	@%p203 bra 	$L__BB0_204;
	shr.u32 	%r3245, %r340, 23;
	st.local.u32 	[%rd2+24], %rd2835;
	and.b32  	%r344, %r3245, 31;
	and.b32  	%r3246, %r3245, 224;
	add.s32 	%r3247, %r3246, -128;
	shr.u32 	%r3248, %r3247, 5;
	mul.wide.u32 	%rd889, %r3248, 4;
	sub.s64 	%rd85, %rd2, %rd889;
	ld.local.u32 	%r7107, [%rd85+24];
	ld.local.u32 	%r7108, [%rd85+20];
	setp.eq.s32 	%p204, %r344, 0;
	@%p204 bra 	$L__BB0_207;
	shf.l.wrap.b32 	%r7107, %r7108, %r7107, %r344;
	ld.local.u32 	%r3249, [%rd85+16];
	shf.l.wrap.b32 	%r7108, %r3249, %r7108, %r344;
$L__BB0_207:
	shr.u32 	%r3250, %r7107, 30;
	shf.l.wrap.b32 	%r3251, %r7108, %r7107, 2;
	shl.b32 	%r3252, %r7108, 2;
	shr.u32 	%r3253, %r3251, 31;
	add.s32 	%r3254, %r3253, %r3250;
	neg.s32 	%r3255, %r3254;
	setp.lt.s32 	%p205, %r340, 0;
	selp.b32 	%r7109, %r3255, %r3254, %p205;
	xor.b32  	%r3256, %r3251, %r340;
	shr.s32 	%r3257, %r3251, 31;
	xor.b32  	%r3258, %r3257, %r3251;
	xor.b32  	%r3259, %r3257, %r3252;
	cvt.u64.u32 	%rd890, %r3258;
	shl.b64 	%rd891, %rd890, 32;
	cvt.u64.u32 	%rd892, %r3259;
	or.b64  	%rd893, %rd891, %rd892;
	cvt.rn.f64.s64 	%fd51, %rd893;
	mul.f64 	%fd52, %fd51, 0d3BF921FB54442D19;
	cvt.rn.f32.f64 	%f1442, %fd52;
	neg.f32 	%f1443, %f1442;
	setp.lt.s32 	%p206, %r3256, 0;
	selp.f32 	%f4529, %f1443, %f1442, %p206;
	bra.uni 	$L__BB0_209;
$L__BB0_208:
	mov.f32 	%f1444, 0f00000000;
	mul.rn.f32 	%f4529, %f122, %f1444;
	mov.b32 	%r7109, 0;
$L__BB0_209:
	add.s32 	%r3261, %r7109, 1;
	mul.rn.f32 	%f1445, %f4529, %f4529;
	and.b32  	%r3262, %r7109, 1;
	setp.eq.b32 	%p207, %r3262, 1;
	selp.f32 	%f1446, %f4529, 0f3F800000, %p207;
	fma.rn.f32 	%f1447, %f1445, %f1446, 0f00000000;
	fma.rn.f32 	%f1448, %f1445, 0f37CBAC00, 0fBAB607ED;
	selp.f32 	%f1449, 0fB94D4153, %f1448, %p207;
	selp.f32 	%f1450, 0f3C0885E4, 0f3D2AAABB, %p207;
	fma.rn.f32 	%f1451, %f1449, %f1445, %f1450;
	selp.f32 	%f1452, 0fBE2AAAA8, 0fBEFFFFFF, %p207;
	fma.rn.f32 	%f1453, %f1451, %f1445, %f1452;
	fma.rn.f32 	%f1454, %f1453, %f1447, %f1446;
	and.b32  	%r3263, %r3261, 2;
	setp.eq.s32 	%p208, %r3263, 0;
	mov.f32 	%f1455, 0f00000000;
	sub.f32 	%f1456, %f1455, %f1454;
	selp.f32 	%f1457, %f1454, %f1456, %p208;
	fma.rn.f32 	%f132, %f128, %f1457, %f122;
	mul.f32 	%f1458, %f132, 0f3F22F983;
	cvt.rni.s32.f32 	%r7117, %f1458;
	cvt.rn.f32.s32 	%f1459, %r7117;
	fma.rn.f32 	%f1460, %f1459, 0fBFC90FDA, %f132;
	fma.rn.f32 	%f1461, %f1459, 0fB3A22168, %f1460;
	fma.rn.f32 	%f4531, %f1459, 0fA7C234C5, %f1461;
	abs.f32 	%f134, %f132;
	setp.ltu.f32 	%p209, %f134, 0f47CE4780;
	mov.u32 	%r7113, %r7117;
	mov.f32 	%f4530, %f4531;
	@%p209 bra 	$L__BB0_217;
	setp.eq.f32 	%p210, %f134, 0f7F800000;
	@%p210 bra 	$L__BB0_216;
	mov.b32 	%r354, %f132;
	shl.b32 	%r3265, %r354, 8;
	or.b32  	%r355, %r3265, -2147483648;
	mov.b64 	%rd2836, 0;
	mov.b32 	%r7110, 0;
$L__BB0_212:
	.pragma "nounroll";
	mul.wide.u32 	%rd895, %r7110, 4;
	mov.u64 	%rd896, __cudart_i2opi_f;
	add.s64 	%rd897, %rd896, %rd895;
	ld.global.nc.u32 	%r3266, [%rd897];
	mad.wide.u32 	%rd898, %r3266, %r355, %rd2836;
	shr.u64 	%rd2836, %rd898, 32;
	add.s64 	%rd899, %rd3, %rd895;
	st.local.u32 	[%rd899], %rd898;
	add.s32 	%r7110, %r7110, 1;
	setp.ne.s32 	%p211, %r7110, 6;
	@%p211 bra 	$L__BB0_212;
	shr.u32 	%r3267, %r354, 23;
	st.local.u32 	[%rd3+24], %rd2836;
	and.b32  	%r358, %r3267, 31;
	and.b32  	%r3268, %r3267, 224;
	add.s32 	%r3269, %r3268, -128;
	shr.u32 	%r3270, %r3269, 5;
	mul.wide.u32 	%rd900, %r3270, 4;
	sub.s64 	%rd88, %rd3, %rd900;
	ld.local.u32 	%r7111, [%rd88+24];
	ld.local.u32 	%r7112, [%rd88+20];
	setp.eq.s32 	%p212, %r358, 0;
	@%p212 bra 	$L__BB0_215;
	shf.l.wrap.b32 	%r7111, %r7112, %r7111, %r358;
	ld.local.u32 	%r3271, [%rd88+16];
	shf.l.wrap.b32 	%r7112, %r3271, %r7112, %r358;
$L__BB0_215:
	shr.u32 	%r3272, %r7111, 30;
	shf.l.wrap.b32 	%r3273, %r7112, %r7111, 2;
	shl.b32 	%r3274, %r7112, 2;
	shr.u32 	%r3275, %r3273, 31;
	add.s32 	%r3276, %r3275, %r3272;
	neg.s32 	%r3277, %r3276;
	setp.lt.s32 	%p213, %r354, 0;
	selp.b32 	%r7113, %r3277, %r3276, %p213;
	xor.b32  	%r3278, %r3273, %r354;
	shr.s32 	%r3279, %r3273, 31;
	xor.b32  	%r3280, %r3279, %r3273;
	xor.b32  	%r3281, %r3279, %r3274;
	cvt.u64.u32 	%rd901, %r3280;
	shl.b64 	%rd902, %rd901, 32;
	cvt.u64.u32 	%rd903, %r3281;
	or.b64  	%rd904, %rd902, %rd903;
	cvt.rn.f64.s64 	%fd53, %rd904;
	mul.f64 	%fd54, %fd53, 0d3BF921FB54442D19;
	cvt.rn.f32.f64 	%f1462, %fd54;
	neg.f32 	%f1463, %f1462;
	setp.lt.s32 	%p214, %r3278, 0;
	selp.f32 	%f4530, %f1463, %f1462, %p214;
	bra.uni 	$L__BB0_217;
$L__BB0_216:
	mov.f32 	%f1464, 0f00000000;
	mul.rn.f32 	%f4530, %f132, %f1464;
	mov.b32 	%r7113, 0;
$L__BB0_217:
	setp.ltu.f32 	%p215, %f134, 0f47CE4780;
	mul.rn.f32 	%f1465, %f4530, %f4530;
	and.b32  	%r3283, %r7113, 1;
	setp.eq.b32 	%p216, %r3283, 1;
	selp.f32 	%f1466, 0f3F800000, %f4530, %p216;
	fma.rn.f32 	%f1467, %f1465, %f1466, 0f00000000;
	fma.rn.f32 	%f1468, %f1465, 0f37CBAC00, 0fBAB607ED;
	selp.f32 	%f1469, %f1468, 0fB94D4153, %p216;
	selp.f32 	%f1470, 0f3D2AAABB, 0f3C0885E4, %p216;
	fma.rn.f32 	%f1471, %f1469, %f1465, %f1470;
	selp.f32 	%f1472, 0fBEFFFFFF, 0fBE2AAAA8, %p216;
	fma.rn.f32 	%f1473, %f1471, %f1465, %f1472;
	fma.rn.f32 	%f1474, %f1473, %f1467, %f1466;
	and.b32  	%r3284, %r7113, 2;
	setp.eq.s32 	%p217, %r3284, 0;
	mov.f32 	%f1475, 0f00000000;
	sub.f32 	%f1476, %f1475, %f1474;
	selp.f32 	%f138, %f1474, %f1476, %p217;
	@%p215 bra 	$L__BB0_225;
	setp.eq.f32 	%p218, %f134, 0f7F800000;
	@%p218 bra 	$L__BB0_224;
	mov.b32 	%r367, %f132;
	shl.b32 	%r3286, %r367, 8;
	or.b32  	%r368, %r3286, -2147483648;
	mov.b64 	%rd2837, 0;
	mov.b32 	%r7114, 0;
$L__BB0_220:
	.pragma "nounroll";
	mul.wide.u32 	%rd906, %r7114, 4;
	mov.u64 	%rd907, __cudart_i2opi_f;
	add.s64 	%rd908, %rd907, %rd906;
	ld.global.nc.u32 	%r3287, [%rd908];
	mad.wide.u32 	%rd909, %r3287, %r368, %rd2837;
	shr.u64 	%rd2837, %rd909, 32;
	add.s64 	%rd910, %rd2, %rd906;
	st.local.u32 	[%rd910], %rd909;
	add.s32 	%r7114, %r7114, 1;
	setp.ne.s32 	%p219, %r7114, 6;
	@%p219 bra 	$L__BB0_220;
	shr.u32 	%r3288, %r367, 23;
	st.local.u32 	[%rd2+24], %rd2837;
	and.b32  	%r371, %r3288, 31;
	and.b32  	%r3289, %r3288, 224;
	add.s32 	%r3290, %r3289, -128;
	shr.u32 	%r3291, %r3290, 5;
	mul.wide.u32 	%rd911, %r3291, 4;
	sub.s64 	%rd91, %rd2, %rd911;
	ld.local.u32 	%r7115, [%rd91+24];
	ld.local.u32 	%r7116, [%rd91+20];
	setp.eq.s32 	%p220, %r371, 0;
	@%p220 bra 	$L__BB0_223;
	shf.l.wrap.b32 	%r7115, %r7116, %r7115, %r371;
	ld.local.u32 	%r3292, [%rd91+16];
	shf.l.wrap.b32 	%r7116, %r3292, %r7116, %r371;
$L__BB0_223:
	shr.u32 	%r3293, %r7115, 30;
	shf.l.wrap.b32 	%r3294, %r7116, %r7115, 2;
	shl.b32 	%r3295, %r7116, 2;
	shr.u32 	%r3296, %r3294, 31;
	add.s32 	%r3297, %r3296, %r3293;
	neg.s32 	%r3298, %r3297;
	setp.lt.s32 	%p221, %r367, 0;
	selp.b32 	%r7117, %r3298, %r3297, %p221;
	xor.b32  	%r3299, %r3294, %r367;
	shr.s32 	%r3300, %r3294, 31;
	xor.b32  	%r3301, %r3300, %r3294;
	xor.b32  	%r3302, %r3300, %r3295;
	cvt.u64.u32 	%rd912, %r3301;
	shl.b64 	%rd913, %rd912, 32;
	cvt.u64.u32 	%rd914, %r3302;
	or.b64  	%rd915, %rd913, %rd914;
	cvt.rn.f64.s64 	%fd55, %rd915;
	mul.f64 	%fd56, %fd55, 0d3BF921FB54442D19;
	cvt.rn.f32.f64 	%f1477, %fd56;
	neg.f32 	%f1478, %f1477;
	setp.lt.s32 	%p222, %r3299, 0;
	selp.f32 	%f4531, %f1478, %f1477, %p222;
	bra.uni 	$L__BB0_225;
$L__BB0_224:
	mov.f32 	%f1479, 0f00000000;
	mul.rn.f32 	%f4531, %f132, %f1479;
	mov.b32 	%r7117, 0;
$L__BB0_225:
	add.s32 	%r3304, %r7117, 1;
	mul.rn.f32 	%f1480, %f4531, %f4531;
	and.b32  	%r3305, %r7117, 1;
	setp.eq.b32 	%p223, %r3305, 1;
	selp.f32 	%f1481, %f4531, 0f3F800000, %p223;
	fma.rn.f32 	%f1482, %f1480, %f1481, 0f00000000;
	fma.rn.f32 	%f1483, %f1480, 0f37CBAC00, 0fBAB607ED;
	selp.f32 	%f1484, 0fB94D4153, %f1483, %p223;
	selp.f32 	%f1485, 0f3C0885E4, 0f3D2AAABB, %p223;
	fma.rn.f32 	%f1486, %f1484, %f1480, %f1485;
	selp.f32 	%f1487, 0fBE2AAAA8, 0fBEFFFFFF, %p223;
	fma.rn.f32 	%f1488, %f1486, %f1480, %f1487;
	fma.rn.f32 	%f1489, %f1488, %f1482, %f1481;
	and.b32  	%r3306, %r3304, 2;
	setp.eq.s32 	%p224, %r3306, 0;
	mov.f32 	%f1490, 0f00000000;
	sub.f32 	%f1491, %f1490, %f1489;
	selp.f32 	%f1492, %f1489, %f1491, %p224;
	fma.rn.f32 	%f142, %f138, %f1492, %f132;
	mul.f32 	%f1493, %f142, 0f3F22F983;
	cvt.rni.s32.f32 	%r7125, %f1493;
	cvt.rn.f32.s32 	%f1494, %r7125;
	fma.rn.f32 	%f1495, %f1494, 0fBFC90FDA, %f142;
	fma.rn.f32 	%f1496, %f1494, 0fB3A22168, %f1495;
	fma.rn.f32 	%f4533, %f1494, 0fA7C234C5, %f1496;
	abs.f32 	%f144, %f142;
	setp.ltu.f32 	%p225, %f144, 0f47CE4780;
	mov.u32 	%r7121, %r7125;
	mov.f32 	%f4532, %f4533;
	@%p225 bra 	$L__BB0_233;
	setp.eq.f32 	%p226, %f144, 0f7F800000;
	@%p226 bra 	$L__BB0_232;
	mov.b32 	%r381, %f142;
	shl.b32 	%r3308, %r381, 8;
	or.b32  	%r382, %r3308, -2147483648;
	mov.b64 	%rd2838, 0;
	mov.b32 	%r7118, 0;
$L__BB0_228:
	.pragma "nounroll";
	mul.wide.u32 	%rd917, %r7118, 4;
	mov.u64 	%rd918, __cudart_i2opi_f;
	add.s64 	%rd919, %rd918, %rd917;
	ld.global.nc.u32 	%r3309, [%rd919];
	mad.wide.u32 	%rd920, %r3309, %r382, %rd2838;
	shr.u64 	%rd2838, %rd920, 32;
	add.s64 	%rd921, %rd3, %rd917;
	st.local.u32 	[%rd921], %rd920;
	add.s32 	%r7118, %r7118, 1;
	setp.ne.s32 	%p227, %r7118, 6;
	@%p227 bra 	$L__BB0_228;
	shr.u32 	%r3310, %r381, 23;
	st.local.u32 	[%rd3+24], %rd2838;
	and.b32  	%r385, %r3310, 31;
	and.b32  	%r3311, %r3310, 224;
	add.s32 	%r3312, %r3311, -128;
	shr.u32 	%r3313, %r3312, 5;
	mul.wide.u32 	%rd922, %r3313, 4;
	sub.s64 	%rd94, %rd3, %rd922;
	ld.local.u32 	%r7119, [%rd94+24];
	ld.local.u32 	%r7120, [%rd94+20];
	setp.eq.s32 	%p228, %r385, 0;
	@%p228 bra 	$L__BB0_231;
	shf.l.wrap.b32 	%r7119, %r7120, %r7119, %r385;
	ld.local.u32 	%r3314, [%rd94+16];
	shf.l.wrap.b32 	%r7120, %r3314, %r7120, %r385;
$L__BB0_231:
	shr.u32 	%r3315, %r7119, 30;
	shf.l.wrap.b32 	%r3316, %r7120, %r7119, 2;
	shl.b32 	%r3317, %r7120, 2;
	shr.u32 	%r3318, %r3316, 31;
	add.s32 	%r3319, %r3318, %r3315;
	neg.s32 	%r3320, %r3319;
	setp.lt.s32 	%p229, %r381, 0;
	selp.b32 	%r7121, %r3320, %r3319, %p229;
	xor.b32  	%r3321, %r3316, %r381;
	shr.s32 	%r3322, %r3316, 31;
	xor.b32  	%r3323, %r3322, %r3316;
	xor.b32  	%r3324, %r3322, %r3317;
	cvt.u64.u32 	%rd923, %r3323;
	shl.b64 	%rd924, %rd923, 32;
	cvt.u64.u32 	%rd925, %r3324;
	or.b64  	%rd926, %rd924, %rd925;
	cvt.rn.f64.s64 	%fd57, %rd926;
	mul.f64 	%fd58, %fd57, 0d3BF921FB54442D19;
	cvt.rn.f32.f64 	%f1497, %fd58;
	neg.f32 	%f1498, %f1497;
	setp.lt.s32 	%p230, %r3321, 0;
	selp.f32 	%f4532, %f1498, %f1497, %p230;
	bra.uni 	$L__BB0_233;
$L__BB0_232:
	mov.f32 	%f1499, 0f00000000;
	mul.rn.f32 	%f4532, %f142, %f1499;
	mov.b32 	%r7121, 0;
$L__BB0_233:
	setp.ltu.f32 	%p231, %f144, 0f47CE4780;
	mul.rn.f32 	%f1500, %f4532, %f4532;
	and.b32  	%r3326, %r7121, 1;
	setp.eq.b32 	%p232, %r3326, 1;
	selp.f32 	%f1501, 0f3F800000, %f4532, %p232;
	fma.rn.f32 	%f1502, %f1500, %f1501, 0f00000000;
	fma.rn.f32 	%f1503, %f1500, 0f37CBAC00, 0fBAB607ED;
	selp.f32 	%f1504, %f1503, 0fB94D4153, %p232;
	selp.f32 	%f1505, 0f3D2AAABB, 0f3C0885E4, %p232;
	fma.rn.f32 	%f1506, %f1504, %f1500, %f1505;
	selp.f32 	%f1507, 0fBEFFFFFF, 0fBE2AAAA8, %p232;
	fma.rn.f32 	%f1508, %f1506, %f1500, %f1507;
	fma.rn.f32 	%f1509, %f1508, %f1502, %f1501;
	and.b32  	%r3327, %r7121, 2;
	setp.eq.s32 	%p233, %r3327, 0;
	mov.f32 	%f1510, 0f00000000;
	sub.f32 	%f1511, %f1510, %f1509;
	selp.f32 	%f148, %f1509, %f1511, %p233;
	@%p231 bra 	$L__BB0_241;
	setp.eq.f32 	%p234, %f144, 0f7F800000;
	@%p234 bra 	$L__BB0_240;
	mov.b32 	%r394, %f142;
	shl.b32 	%r3329, %r394, 8;
	or.b32  	%r395, %r3329, -2147483648;
	mov.b64 	%rd2839, 0;
	mov.b32 	%r7122, 0;
$L__BB0_236:
	.pragma "nounroll";
	mul.wide.u32 	%rd928, %r7122, 4;
	mov.u64 	%rd929, __cudart_i2opi_f;
	add.s64 	%rd930, %rd929, %rd928;
	ld.global.nc.u32 	%r3330, [%rd930];
	mad.wide.u32 	%rd931, %r3330, %r395, %rd2839;
	shr.u64 	%rd2839, %rd931, 32;
	add.s64 	%rd932, %rd2, %rd928;
	st.local.u32 	[%rd932], %rd931;
	add.s32 	%r7122, %r7122, 1;
	setp.ne.s32 	%p235, %r7122, 6;
	@%p235 bra 	$L__BB0_236;
	shr.u32 	%r3331, %r394, 23;
	st.local.u32 	[%rd2+24], %rd2839;
	and.b32  	%r398, %r3331, 31;
	and.b32  	%r3332, %r3331, 224;
	add.s32 	%r3333, %r3332, -128;
	shr.u32 	%r3334, %r3333, 5;
	mul.wide.u32 	%rd933, %r3334, 4;
	sub.s64 	%rd97, %rd2, %rd933;
	ld.local.u32 	%r7123, [%rd97+24];
	ld.local.u32 	%r7124, [%rd97+20];
	setp.eq.s32 	%p236, %r398, 0;
	@%p236 bra 	$L__BB0_239;
	shf.l.wrap.b32 	%r7123, %r7124, %r7123, %r398;
	ld.local.u32 	%r3335, [%rd97+16];
	shf.l.wrap.b32 	%r7124, %r3335, %r7124, %r398;
$L__BB0_239:
	shr.u32 	%r3336, %r7123, 30;
	shf.l.wrap.b32 	%r3337, %r7124, %r7123, 2;
	shl.b32 	%r3338, %r7124, 2;
	shr.u32 	%r3339, %r3337, 31;
	add.s32 	%r3340, %r3339, %r3336;
	neg.s32 	%r3341, %r3340;
	setp.lt.s32 	%p237, %r394, 0;
	selp.b32 	%r7125, %r3341, %r3340, %p237;
	xor.b32  	%r3342, %r3337, %r394;
	shr.s32 	%r3343, %r3337, 31;
	xor.b32  	%r3344, %r3343, %r3337;
	xor.b32  	%r3345, %r3343, %r3338;
	cvt.u64.u32 	%rd934, %r3344;
	shl.b64 	%rd935, %rd934, 32;
	cvt.u64.u32 	%rd936, %r3345;
	or.b64  	%rd937, %rd935, %rd936;
	cvt.rn.f64.s64 	%fd59, %rd937;
	mul.f64 	%fd60, %fd59, 0d3BF921FB54442D19;
	cvt.rn.f32.f64 	%f1512, %fd60;
	neg.f32 	%f1513, %f1512;
	setp.lt.s32 	%p238, %r3342, 0;
	selp.f32 	%f4533, %f1513, %f1512, %p238;
	bra.uni 	$L__BB0_241;
$L__BB0_240:
	mov.f32 	%f1514, 0f00000000;
	mul.rn.f32 	%f4533, %f142, %f1514;
	mov.b32 	%r7125, 0;
$L__BB0_241:
	add.s32 	%r3347, %r7125, 1;
	mul.rn.f32 	%f1515, %f4533, %f4533;
	and.b32  	%r3348, %r7125, 1;
	setp.eq.b32 	%p239, %r3348, 1;
	selp.f32 	%f1516, %f4533, 0f3F800000, %p239;
	fma.rn.f32 	%f1517, %f1515, %f1516, 0f00000000;
	fma.rn.f32 	%f1518, %f1515, 0f37CBAC00, 0fBAB607ED;
	selp.f32 	%f1519, 0fB94D4153, %f1518, %p239;
	selp.f32 	%f1520, 0f3C0885E4, 0f3D2AAABB, %p239;
	fma.rn.f32 	%f1521, %f1519, %f1515, %f1520;
	selp.f32 	%f1522, 0fBE2AAAA8, 0fBEFFFFFF, %p239;
	fma.rn.f32 	%f1523, %f1521, %f1515, %f1522;
	fma.rn.f32 	%f1524, %f1523, %f1517, %f1516;
	and.b32  	%r3349, %r3347, 2;
	setp.eq.s32 	%p240, %r3349, 0;
	mov.f32 	%f1525, 0f00000000;
	sub.f32 	%f1526, %f1525, %f1524;
	selp.f32 	%f1527, %f1524, %f1526, %p240;
	fma.rn.f32 	%f152, %f148, %f1527, %f142;
	mul.f32 	%f1528, %f152, 0f3F22F983;
	cvt.rni.s32.f32 	%r7133, %f1528;
	cvt.rn.f32.s32 	%f1529, %r7133;
	fma.rn.f32 	%f1530, %f1529, 0fBFC90FDA, %f152;
	fma.rn.f32 	%f1531, %f1529, 0fB3A22168, %f1530;
	fma.rn.f32 	%f4535, %f1529, 0fA7C234C5, %f1531;
	abs.f32 	%f154, %f152;
	setp.ltu.f32 	%p241, %f154, 0f47CE4780;
	mov.u32 	%r7129, %r7133;
	mov.f32 	%f4534, %f4535;
	@%p241 bra 	$L__BB0_249;
	setp.eq.f32 	%p242, %f154, 0f7F800000;
	@%p242 bra 	$L__BB0_248;
	mov.b32 	%r408, %f152;
	shl.b32 	%r3351, %r408, 8;
	or.b32  	%r409, %r3351, -2147483648;
	mov.b64 	%rd2840, 0;
	mov.b32 	%r7126, 0;
$L__BB0_244:
	.pragma "nounroll";
	mul.wide.u32 	%rd939, %r7126, 4;
	mov.u64 	%rd940, __cudart_i2opi_f;
	add.s64 	%rd941, %rd940, %rd939;
	ld.global.nc.u32 	%r3352, [%rd941];
	mad.wide.u32 	%rd942, %r3352, %r409, %rd2840;
	shr.u64 	%rd2840, %rd942, 32;
	add.s64 	%rd943, %rd3, %rd939;
	st.local.u32 	[%rd943], %rd942;
	add.s32 	%r7126, %r7126, 1;
	setp.ne.s32 	%p243, %r7126, 6;
	@%p243 bra 	$L__BB0_244;
	shr.u32 	%r3353, %r408, 23;
	st.local.u32 	[%rd3+24], %rd2840;
	and.b32  	%r412, %r3353, 31;
	and.b32  	%r3354, %r3353, 224;
	add.s32 	%r3355, %r3354, -128;
	shr.u32 	%r3356, %r3355, 5;
	mul.wide.u32 	%rd944, %r3356, 4;
	sub.s64 	%rd100, %rd3, %rd944;
	ld.local.u32 	%r7127, [%rd100+24];
	ld.local.u32 	%r7128, [%rd100+20];
	setp.eq.s32 	%p244, %r412, 0;
	@%p244 bra 	$L__BB0_247;
	shf.l.wrap.b32 	%r7127, %r7128, %r7127, %r412;
	ld.local.u32 	%r3357, [%rd100+16];
	shf.l.wrap.b32 	%r7128, %r3357, %r7128, %r412;
$L__BB0_247:
	shr.u32 	%r3358, %r7127, 30;
	shf.l.wrap.b32 	%r3359, %r7128, %r7127, 2;
	shl.b32 	%r3360, %r7128, 2;
	shr.u32 	%r3361, %r3359, 31;
	add.s32 	%r3362, %r3361, %r3358;
	neg.s32 	%r3363, %r3362;
	setp.lt.s32 	%p245, %r408, 0;
	selp.b32 	%r7129, %r3363, %r3362, %p245;
	xor.b32  	%r3364, %r3359, %r408;
	shr.s32 	%r3365, %r3359, 31;
	xor.b32  	%r3366, %r3365, %r3359;
	xor.b32  	%r3367, %r3365, %r3360;
	cvt.u64.u32 	%rd945, %r3366;
	shl.b64 	%rd946, %rd945, 32;
	cvt.u64.u32 	%rd947, %r3367;
	or.b64  	%rd948, %rd946, %rd947;
	cvt.rn.f64.s64 	%fd61, %rd948;
	mul.f64 	%fd62, %fd61, 0d3BF921FB54442D19;
	cvt.rn.f32.f64 	%f1532, %fd62;
	neg.f32 	%f1533, %f1532;
	setp.lt.s32 	%p246, %r3364, 0;
	selp.f32 	%f4534, %f1533, %f1532, %p246;
	bra.uni 	$L__BB0_249;
$L__BB0_248:
	mov.f32 	%f1534, 0f00000000;
	mul.rn.f32 	%f4534, %f152, %f1534;
	mov.b32 	%r7129, 0;
$L__BB0_249:
	setp.ltu.f32 	%p247, %f154, 0f47CE4780;
	mul.rn.f32 	%f1535, %f4534, %f4534;
	and.b32  	%r3369, %r7129, 1;
	setp.eq.b32 	%p248, %r3369, 1;
	selp.f32 	%f1536, 0f3F800000, %f4534, %p248;
	fma.rn.f32 	%f1537, %f1535, %f1536, 0f00000000;
	fma.rn.f32 	%f1538, %f1535, 0f37CBAC00, 0fBAB607ED;
	selp.f32 	%f1539, %f1538, 0fB94D4153, %p248;
	selp.f32 	%f1540, 0f3D2AAABB, 0f3C0885E4, %p248;
	fma.rn.f32 	%f1541, %f1539, %f1535, %f1540;
	selp.f32 	%f1542, 0fBEFFFFFF, 0fBE2AAAA8, %p248;
	fma.rn.f32 	%f1543, %f1541, %f1535, %f1542;
	fma.rn.f32 	%f1544, %f1543, %f1537, %f1536;
	and.b32  	%r3370, %r7129, 2;
	setp.eq.s32 	%p249, %r3370, 0;
	mov.f32 	%f1545, 0f00000000;
	sub.f32 	%f1546, %f1545, %f1544;
	selp.f32 	%f158, %f1544, %f1546, %p249;
	@%p247 bra 	$L__BB0_257;
	setp.eq.f32 	%p250, %f154, 0f7F800000;
	@%p250 bra 	$L__BB0_256;
	mov.b32 	%r421, %f152;
	shl.b32 	%r3372, %r421, 8;
	or.b32  	%r422, %r3372, -2147483648;
	mov.b64 	%rd2841, 0;
	mov.b32 	%r7130, 0;
$L__BB0_252:
	.pragma "nounroll";
	mul.wide.u32 	%rd950, %r7130, 4;
	mov.u64 	%rd951, __cudart_i2opi_f;
	add.s64 	%rd952, %rd951, %rd950;
	ld.global.nc.u32 	%r3373, [%rd952];
	mad.wide.u32 	%rd953, %r3373, %r422, %rd2841;
	shr.u64 	%rd2841, %rd953, 32;
	add.s64 	%rd954, %rd2, %rd950;
	st.local.u32 	[%rd954], %rd953;
	add.s32 	%r7130, %r7130, 1;
	setp.ne.s32 	%p251, %r7130, 6;
	@%p251 bra 	$L__BB0_252;
	shr.u32 	%r3374, %r421, 23;
	st.local.u32 	[%rd2+24], %rd2841;
	and.b32  	%r425, %r3374, 31;
	and.b32  	%r3375, %r3374, 224;
	add.s32 	%r3376, %r3375, -128;
	shr.u32 	%r3377, %r3376, 5;
	mul.wide.u32 	%rd955, %r3377, 4;
	sub.s64 	%rd103, %rd2, %rd955;
	ld.local.u32 	%r7131, [%rd103+24];
	ld.local.u32 	%r7132, [%rd103+20];
	setp.eq.s32 	%p252, %r425, 0;
	@%p252 bra 	$L__BB0_255;
	shf.l.wrap.b32 	%r7131, %r7132, %r7131, %r425;
	ld.local.u32 	%r3378, [%rd103+16];
	shf.l.wrap.b32 	%r7132, %r3378, %r7132, %r425;
$L__BB0_255:
	shr.u32 	%r3379, %r7131, 30;
	shf.l.wrap.b32 	%r3380, %r7132, %r7131, 2;
	shl.b32 	%r3381, %r7132, 2;
	shr.u32 	%r3382, %r3380, 31;
	add.s32 	%r3383, %r3382, %r3379;
	neg.s32 	%r3384, %r3383;
	setp.lt.s32 	%p253, %r421, 0;
	selp.b32 	%r7133, %r3384, %r3383, %p253;
	xor.b32  	%r3385, %r3380, %r421;
	shr.s32 	%r3386, %r3380, 31;
	xor.b32  	%r3387, %r3386, %r3380;
	xor.b32  	%r3388, %r3386, %r3381;
	cvt.u64.u32 	%rd956, %r3387;
	shl.b64 	%rd957, %rd956, 32;
	cvt.u64.u32 	%rd958, %r3388;
	or.b64  	%rd959, %rd957, %rd958;
	cvt.rn.f64.s64 	%fd63, %rd959;
	mul.f64 	%fd64, %fd63, 0d3BF921FB54442D19;
	cvt.rn.f32.f64 	%f1547, %fd64;
	neg.f32 	%f1548, %f1547;
	setp.lt.s32 	%p254, %r3385, 0;
	selp.f32 	%f4535, %f1548, %f1547, %p254;
	bra.uni 	$L__BB0_257;
$L__BB0_256:
	mov.f32 	%f1549, 0f00000000;
	mul.rn.f32 	%f4535, %f152, %f1549;
	mov.b32 	%r7133, 0;
$L__BB0_257:
	add.s32 	%r3390, %r7133, 1;
	mul.rn.f32 	%f1550, %f4535, %f4535;
	and.b32  	%r3391, %r7133, 1;
	setp.eq.b32 	%p255, %r3391, 1;
	selp.f32 	%f1551, %f4535, 0f3F800000, %p255;
	fma.rn.f32 	%f1552, %f1550, %f1551, 0f00000000;
	fma.rn.f32 	%f1553, %f1550, 0f37CBAC00, 0fBAB607ED;
	selp.f32 	%f1554, 0fB94D4153, %f1553, %p255;
	selp.f32 	%f1555, 0f3C0885E4, 0f3D2AAABB, %p255;
	fma.rn.f32 	%f1556, %f1554, %f1550, %f1555;
	selp.f32 	%f1557, 0fBE2AAAA8, 0fBEFFFFFF, %p255;
	fma.rn.f32 	%f1558, %f1556, %f1550, %f1557;
	fma.rn.f32 	%f1559, %f1558, %f1552, %f1551;
	and.b32  	%r3392, %r3390, 2;
	setp.eq.s32 	%p256, %r3392, 0;
	mov.f32 	%f1560, 0f00000000;
	sub.f32 	%f1561, %f1560, %f1559;
	selp.f32 	%f1562, %f1559, %f1561, %p256;
	fma.rn.f32 	%f162, %f158, %f1562, %f152;
	mul.f32 	%f1563, %f162, 0f3F22F983;
	cvt.rni.s32.f32 	%r7141, %f1563;
	cvt.rn.f32.s32 	%f1564, %r7141;
	fma.rn.f32 	%f1565, %f1564, 0fBFC90FDA, %f162;
	fma.rn.f32 	%f1566, %f1564, 0fB3A22168, %f1565;
	fma.rn.f32 	%f4537, %f1564, 0fA7C234C5, %f1566;
	abs.f32 	%f164, %f162;
	setp.ltu.f32 	%p257, %f164, 0f47CE4780;
	mov.u32 	%r7137, %r7141;
	mov.f32 	%f4536, %f4537;
	@%p257 bra 	$L__BB0_265;
	setp.eq.f32 	%p258, %f164, 0f7F800000;
	@%p258 bra 	$L__BB0_264;
	mov.b32 	%r435, %f162;
	shl.b32 	%r3394, %r435, 8;
	or.b32  	%r436, %r3394, -2147483648;
	mov.b64 	%rd2842, 0;
	mov.b32 	%r7134, 0;
$L__BB0_260:
	.pragma "nounroll";
	mul.wide.u32 	%rd961, %r7134, 4;
	mov.u64 	%rd962, __cudart_i2opi_f;
	add.s64 	%rd963, %rd962, %rd961;
	ld.global.nc.u32 	%r3395, [%rd963];
	mad.wide.u32 	%rd964, %r3395, %r436, %rd2842;
	shr.u64 	%rd2842, %rd964, 32;
	add.s64 	%rd965, %rd3, %rd961;
	st.local.u32 	[%rd965], %rd964;
	add.s32 	%r7134, %r7134, 1;
	setp.ne.s32 	%p259, %r7134, 6;
	@%p259 bra 	$L__BB0_260;
	shr.u32 	%r3396, %r435, 23;
	st.local.u32 	[%rd3+24], %rd2842;
	and.b32  	%r439, %r3396, 31;
	and.b32  	%r3397, %r3396, 224;
	add.s32 	%r3398, %r3397, -128;
	shr.u32 	%r3399, %r3398, 5;
	mul.wide.u32 	%rd966, %r3399, 4;
	sub.s64 	%rd106, %rd3, %rd966;
	ld.local.u32 	%r7135, [%rd106+24];
	ld.local.u32 	%r7136, [%rd106+20];
	setp.eq.s32 	%p260, %r439, 0;
	@%p260 bra 	$L__BB0_263;
	shf.l.wrap.b32 	%r7135, %r7136, %r7135, %r439;
	ld.local.u32 	%r3400, [%rd106+16];
	shf.l.wrap.b32 	%r7136, %r3400, %r7136, %r439;
$L__BB0_263:
	shr.u32 	%r3401, %r7135, 30;
	shf.l.wrap.b32 	%r3402, %r7136, %r7135, 2;
	shl.b32 	%r3403, %r7136, 2;
	shr.u32 	%r3404, %r3402, 31;
	add.s32 	%r3405, %r3404, %r3401;
	neg.s32 	%r3406, %r3405;
	setp.lt.s32 	%p261, %r435, 0;
	selp.b32 	%r7137, %r3406, %r3405, %p261;
	xor.b32  	%r3407, %r3402, %r435;
	shr.s32 	%r3408, %r3402, 31;
	xor.b32  	%r3409, %r3408, %r3402;
	xor.b32  	%r3410, %r3408, %r3403;
	cvt.u64.u32 	%rd967, %r3409;
	shl.b64 	%rd968, %rd967, 32;
	cvt.u64.u32 	%rd969, %r3410;
	or.b64  	%rd970, %rd968, %rd969;
	cvt.rn.f64.s64 	%fd65, %rd970;
	mul.f64 	%fd66, %fd65, 0d3BF921FB54442D19;
	cvt.rn.f32.f64 	%f1567, %fd66;
	neg.f32 	%f1568, %f1567;
	setp.lt.s32 	%p262, %r3407, 0;
	selp.f32 	%f4536, %f1568, %f1567, %p262;
	bra.uni 	$L__BB0_265;
$L__BB0_264:
	mov.f32 	%f1569, 0f00000000;
	mul.rn.f32 	%f4536, %f162, %f1569;
	mov.b32 	%r7137, 0;
$L__BB0_265:
	setp.ltu.f32 	%p263, %f164, 0f47CE4780;
	mul.rn.f32 	%f1570, %f4536, %f4536;
	and.b32  	%r3412, %r7137, 1;
	setp.eq.b32 	%p264, %r3412, 1;
	selp.f32 	%f1571, 0f3F800000, %f4536, %p264;
	fma.rn.f32 	%f1572, %f1570, %f1571, 0f00000000;
	fma.rn.f32 	%f1573, %f1570, 0f37CBAC00, 0fBAB607ED;
	selp.f32 	%f1574, %f1573, 0fB94D4153, %p264;
	selp.f32 	%f1575, 0f3D2AAABB, 0f3C0885E4, %p264;
	fma.rn.f32 	%f1576, %f1574, %f1570, %f1575;
	selp.f32 	%f1577, 0fBEFFFFFF, 0fBE2AAAA8, %p264;
	fma.rn.f32 	%f1578, %f1576, %f1570, %f1577;
	fma.rn.f32 	%f1579, %f1578, %f1572, %f1571;
	and.b32  	%r3413, %r7137, 2;
	setp.eq.s32 	%p265, %r3413, 0;
	mov.f32 	%f1580, 0f00000000;
	sub.f32 	%f1581, %f1580, %f1579;
	selp.f32 	%f168, %f1579, %f1581, %p265;
	@%p263 bra 	$L__BB0_273;
	setp.eq.f32 	%p266, %f164, 0f7F800000;
	@%p266 bra 	$L__BB0_272;
	mov.b32 	%r448, %f162;
	shl.b32 	%r3415, %r448, 8;
	or.b32  	%r449, %r3415, -2147483648;
	mov.b64 	%rd2843, 0;
	mov.b32 	%r7138, 0;
$L__BB0_268:
	.pragma "nounroll";
	mul.wide.u32 	%rd972, %r7138, 4;
	mov.u64 	%rd973, __cudart_i2opi_f;
	add.s64 	%rd974, %rd973, %rd972;
	ld.global.nc.u32 	%r3416, [%rd974];
	mad.wide.u32 	%rd975, %r3416, %r449, %rd2843;
	shr.u64 	%rd2843, %rd975, 32;
	add.s64 	%rd976, %rd2, %rd972;
	st.local.u32 	[%rd976], %rd975;
	add.s32 	%r7138, %r7138, 1;
	setp.ne.s32 	%p267, %r7138, 6;
	@%p267 bra 	$L__BB0_268;
	shr.u32 	%r3417, %r448, 23;
	st.local.u32 	[%rd2+24], %rd2843;
	and.b32  	%r452, %r3417, 31;
	and.b32  	%r3418, %r3417, 224;
	add.s32 	%r3419, %r3418, -128;
	shr.u32 	%r3420, %r3419, 5;
	mul.wide.u32 	%rd977, %r3420, 4;
	sub.s64 	%rd109, %rd2, %rd977;
	ld.local.u32 	%r7139, [%rd109+24];
	ld.local.u32 	%r7140, [%rd109+20];
	setp.eq.s32 	%p268, %r452, 0;
	@%p268 bra 	$L__BB0_271;
	shf.l.wrap.b32 	%r7139, %r7140, %r7139, %r452;
	ld.local.u32 	%r3421, [%rd109+16];
	shf.l.wrap.b32 	%r7140, %r3421, %r7140, %r452;
$L__BB0_271:
	shr.u32 	%r3422, %r7139, 30;
	shf.l.wrap.b32 	%r3423, %r7140, %r7139, 2;
	shl.b32 	%r3424, %r7140, 2;
	shr.u32 	%r3425, %r3423, 31;
	add.s32 	%r3426, %r3425, %r3422;
	neg.s32 	%r3427, %r3426;
	setp.lt.s32 	%p269, %r448, 0;
	selp.b32 	%r7141, %r3427, %r3426, %p269;
	xor.b32  	%r3428, %r3423, %r448;
	shr.s32 	%r3429, %r3423, 31;
	xor.b32  	%r3430, %r3429, %r3423;
	xor.b32  	%r3431, %r3429, %r3424;
	cvt.u64.u32 	%rd978, %r3430;
	shl.b64 	%rd979, %rd978, 32;
	cvt.u64.u32 	%rd980, %r3431;
	or.b64  	%rd981, %rd979, %rd980;
	cvt.rn.f64.s64 	%fd67, %rd981;
	mul.f64 	%fd68, %fd67, 0d3BF921FB54442D19;
	cvt.rn.f32.f64 	%f1582, %fd68;
	neg.f32 	%f1583, %f1582;
	setp.lt.s32 	%p270, %r3428, 0;
	selp.f32 	%f4537, %f1583, %f1582, %p270;
	bra.uni 	$L__BB0_273;
$L__BB0_272:
	mov.f32 	%f1584, 0f00000000;
	mul.rn.f32 	%f4537, %f162, %f1584;
	mov.b32 	%r7141, 0;
$L__BB0_273:
	add.s32 	%r3433, %r7141, 1;
	mul.rn.f32 	%f1585, %f4537, %f4537;
	and.b32  	%r3434, %r7141, 1;
	setp.eq.b32 	%p271, %r3434, 1;
	selp.f32 	%f1586, %f4537, 0f3F800000, %p271;
	fma.rn.f32 	%f1587, %f1585, %f1586, 0f00000000;
	fma.rn.f32 	%f1588, %f1585, 0f37CBAC00, 0fBAB607ED;
	selp.f32 	%f1589, 0fB94D4153, %f1588, %p271;
	selp.f32 	%f1590, 0f3C0885E4, 0f3D2AAABB, %p271;
	fma.rn.f32 	%f1591, %f1589, %f1585, %f1590;
	selp.f32 	%f1592, 0fBE2AAAA8, 0fBEFFFFFF, %p271;
	fma.rn.f32 	%f1593, %f1591, %f1585, %f1592;
	fma.rn.f32 	%f1594, %f1593, %f1587, %f1586;
	and.b32  	%r3435, %r3433, 2;
	setp.eq.s32 	%p272, %r3435, 0;
	mov.f32 	%f1595, 0f00000000;
	sub.f32 	%f1596, %f1595, %f1594;
	selp.f32 	%f1597, %f1594, %f1596, %p272;
	fma.rn.f32 	%f172, %f168, %f1597, %f162;
	mul.f32 	%f1598, %f172, 0f3F22F983;
	cvt.rni.s32.f32 	%r7149, %f1598;
	cvt.rn.f32.s32 	%f1599, %r7149;
	fma.rn.f32 	%f1600, %f1599, 0fBFC90FDA, %f172;
	fma.rn.f32 	%f1601, %f1599, 0fB3A22168, %f1600;
	fma.rn.f32 	%f4539, %f1599, 0fA7C234C5, %f1601;
	abs.f32 	%f174, %f172;
	setp.ltu.f32 	%p273, %f174, 0f47CE4780;
	mov.u32 	%r7145, %r7149;
	mov.f32 	%f4538, %f4539;
	@%p273 bra 	$L__BB0_281;
	setp.eq.f32 	%p274, %f174, 0f7F800000;
	@%p274 bra 	$L__BB0_280;
	mov.b32 	%r462, %f172;
	shl.b32 	%r3437, %r462, 8;
	or.b32  	%r463, %r3437, -2147483648;
	mov.b64 	%rd2844, 0;
	mov.b32 	%r7142, 0;
$L__BB0_276:
	.pragma "nounroll";
	mul.wide.u32 	%rd983, %r7142, 4;
	mov.u64 	%rd984, __cudart_i2opi_f;
	add.s64 	%rd985, %rd984, %rd983;
	ld.global.nc.u32 	%r3438, [%rd985];
	mad.wide.u32 	%rd986, %r3438, %r463, %rd2844;
	shr.u64 	%rd2844, %rd986, 32;
	add.s64 	%rd987, %rd3, %rd983;
	st.local.u32 	[%rd987], %rd986;
	add.s32 	%r7142, %r7142, 1;
	setp.ne.s32 	%p275, %r7142, 6;
	@%p275 bra 	$L__BB0_276;
	shr.u32 	%r3439, %r462, 23;
	st.local.u32 	[%rd3+24], %rd2844;
	and.b32  	%r466, %r3439, 31;
	and.b32  	%r3440, %r3439, 224;
	add.s32 	%r3441, %r3440, -128;
	shr.u32 	%r3442, %r3441, 5;
	mul.wide.u32 	%rd988, %r3442, 4;
	sub.s64 	%rd112, %rd3, %rd988;
	ld.local.u32 	%r7143, [%rd112+24];
	ld.local.u32 	%r7144, [%rd112+20];
	setp.eq.s32 	%p276, %r466, 0;
	@%p276 bra 	$L__BB0_279;
	shf.l.wrap.b32 	%r7143, %r7144, %r7143, %r466;
	ld.local.u32 	%r3443, [%rd112+16];
	shf.l.wrap.b32 	%r7144, %r3443, %r7144, %r466;
$L__BB0_279:
	shr.u32 	%r3444, %r7143, 30;
	shf.l.wrap.b32 	%r3445, %r7144, %r7143, 2;
	shl.b32 	%r3446, %r7144, 2;
	shr.u32 	%r3447, %r3445, 31;
	add.s32 	%r3448, %r3447, %r3444;
	neg.s32 	%r3449, %r3448;
	setp.lt.s32 	%p277, %r462, 0;
	selp.b32 	%r7145, %r3449, %r3448, %p277;
	xor.b32  	%r3450, %r3445, %r462;
	shr.s32 	%r3451, %r3445, 31;
	xor.b32  	%r3452, %r3451, %r3445;
	xor.b32  	%r3453, %r3451, %r3446;
	cvt.u64.u32 	%rd989, %r3452;
	shl.b64 	%rd990, %rd989, 32;
	cvt.u64.u32 	%rd991, %r3453;
	or.b64  	%rd992, %rd990, %rd991;
	cvt.rn.f64.s64 	%fd69, %rd992;
	mul.f64 	%fd70, %fd69, 0d3BF921FB54442D19;
	cvt.rn.f32.f64 	%f1602, %fd70;
	neg.f32 	%f1603, %f1602;
	setp.lt.s32 	%p278, %r3450, 0;
	selp.f32 	%f4538, %f1603, %f1602, %p278;
	bra.uni 	$L__BB0_281;
$L__BB0_280:
	mov.f32 	%f1604, 0f00000000;
	mul.rn.f32 	%f4538, %f172, %f1604;
	mov.b32 	%r7145, 0;
$L__BB0_281:
	setp.ltu.f32 	%p279, %f174, 0f47CE4780;
	mul.rn.f32 	%f1605, %f4538, %f4538;
	and.b32  	%r3455, %r7145, 1;
	setp.eq.b32 	%p280, %r3455, 1;
	selp.f32 	%f1606, 0f3F800000, %f4538, %p280;
	fma.rn.f32 	%f1607, %f1605, %f1606, 0f00000000;
	fma.rn.f32 	%f1608, %f1605, 0f37CBAC00, 0fBAB607ED;
	selp.f32 	%f1609, %f1608, 0fB94D4153, %p280;
	selp.f32 	%f1610, 0f3D2AAABB, 0f3C0885E4, %p280;
	fma.rn.f32 	%f1611, %f1609, %f1605, %f1610;
	selp.f32 	%f1612, 0fBEFFFFFF, 0fBE2AAAA8, %p280;
	fma.rn.f32 	%f1613, %f1611, %f1605, %f1612;
	fma.rn.f32 	%f1614, %f1613, %f1607, %f1606;
	and.b32  	%r3456, %r7145, 2;
	setp.eq.s32 	%p281, %r3456, 0;
	mov.f32 	%f1615, 0f00000000;
	sub.f32 	%f1616, %f1615, %f1614;
	selp.f32 	%f178, %f1614, %f1616, %p281;
	@%p279 bra 	$L__BB0_289;
	setp.eq.f32 	%p282, %f174, 0f7F800000;
	@%p282 bra 	$L__BB0_288;
	mov.b32 	%r475, %f172;
	shl.b32 	%r3458, %r475, 8;
	or.b32  	%r476, %r3458, -2147483648;
	mov.b64 	%rd2845, 0;
	mov.b32 	%r7146, 0;
$L__BB0_284:
	.pragma "nounroll";
	mul.wide.u32 	%rd994, %r7146, 4;
	mov.u64 	%rd995, __cudart_i2opi_f;
	add.s64 	%rd996, %rd995, %rd994;
	ld.global.nc.u32 	%r3459, [%rd996];
	mad.wide.u32 	%rd997, %r3459, %r476, %rd2845;
	shr.u64 	%rd2845, %rd997, 32;
	add.s64 	%rd998, %rd2, %rd994;
	st.local.u32 	[%rd998], %rd997;
	add.s32 	%r7146, %r7146, 1;
	setp.ne.s32 	%p283, %r7146, 6;
	@%p283 bra 	$L__BB0_284;
	shr.u32 	%r3460, %r475, 23;
	st.local.u32 	[%rd2+24], %rd2845;
	and.b32  	%r479, %r3460, 31;
	and.b32  	%r3461, %r3460, 224;
	add.s32 	%r3462, %r3461, -128;
	shr.u32 	%r3463, %r3462, 5;
	mul.wide.u32 	%rd999, %r3463, 4;
	sub.s64 	%rd115, %rd2, %rd999;
	ld.local.u32 	%r7147, [%rd115+24];
	ld.local.u32 	%r7148, [%rd115+20];
	setp.eq.s32 	%p284, %r479, 0;
	@%p284 bra 	$L__BB0_287;
	shf.l.wrap.b32 	%r7147, %r7148, %r7147, %r479;
	ld.local.u32 	%r3464, [%rd115+16];
	shf.l.wrap.b32 	%r7148, %r3464, %r7148, %r479;
$L__BB0_287:
	shr.u32 	%r3465, %r7147, 30;
	shf.l.wrap.b32 	%r3466, %r7148, %r7147, 2;
	shl.b32 	%r3467, %r7148, 2;
	shr.u32 	%r3468, %r3466, 31;
	add.s32 	%r3469, %r3468, %r3465;
	neg.s32 	%r3470, %r3469;
	setp.lt.s32 	%p285, %r475, 0;
	selp.b32 	%r7149, %r3470, %r3469, %p285;
	xor.b32  	%r3471, %r3466, %r475;
	shr.s32 	%r3472, %r3466, 31;
	xor.b32  	%r3473, %r3472, %r3466;
	xor.b32  	%r3474, %r3472, %r3467;
	cvt.u64.u32 	%rd1000, %r3473;
	shl.b64 	%rd1001, %rd1000, 32;
	cvt.u64.u32 	%rd1002, %r3474;
	or.b64  	%rd1003, %rd1001, %rd1002;
	cvt.rn.f64.s64 	%fd71, %rd1003;
	mul.f64 	%fd72, %fd71, 0d3BF921FB54442D19;
	cvt.rn.f32.f64 	%f1617, %fd72;
	neg.f32 	%f1618, %f1617;
	setp.lt.s32 	%p286, %r3471, 0;
	selp.f32 	%f4539, %f1618, %f1617, %p286;
	bra.uni 	$L__BB0_289;
$L__BB0_288:
	mov.f32 	%f1619, 0f00000000;
	mul.rn.f32 	%f4539, %f172, %f1619;
	mov.b32 	%r7149, 0;
$L__BB0_289:
	add.s32 	%r3476, %r7149, 1;
	mul.rn.f32 	%f1620, %f4539, %f4539;
	and.b32  	%r3477, %r7149, 1;
	setp.eq.b32 	%p287, %r3477, 1;
	selp.f32 	%f1621, %f4539, 0f3F800000, %p287;
	fma.rn.f32 	%f1622, %f1620, %f1621, 0f00000000;
	fma.rn.f32 	%f1623, %f1620, 0f37CBAC00, 0fBAB607ED;
	selp.f32 	%f1624, 0fB94D4153, %f1623, %p287;
	selp.f32 	%f1625, 0f3C0885E4, 0f3D2AAABB, %p287;
	fma.rn.f32 	%f1626, %f1624, %f1620, %f1625;
	selp.f32 	%f1627, 0fBE2AAAA8, 0fBEFFFFFF, %p287;
	fma.rn.f32 	%f1628, %f1626, %f1620, %f1627;
	fma.rn.f32 	%f1629, %f1628, %f1622, %f1621;
	and.b32  	%r3478, %r3476, 2;
	setp.eq.s32 	%p288, %r3478, 0;
	mov.f32 	%f1630, 0f00000000;
	sub.f32 	%f1631, %f1630, %f1629;
	selp.f32 	%f1632, %f1629, %f1631, %p288;
	fma.rn.f32 	%f182, %f178, %f1632, %f172;
	mul.f32 	%f1633, %f182, 0f3F22F983;
	cvt.rni.s32.f32 	%r7157, %f1633;
	cvt.rn.f32.s32 	%f1634, %r7157;
	fma.rn.f32 	%f1635, %f1634, 0fBFC90FDA, %f182;
	fma.rn.f32 	%f1636, %f1634, 0fB3A22168, %f1635;
	fma.rn.f32 	%f4541, %f1634, 0fA7C234C5, %f1636;
	abs.f32 	%f184, %f182;
	setp.ltu.f32 	%p289, %f184, 0f47CE4780;
	mov.u32 	%r7153, %r7157;
	mov.f32 	%f4540, %f4541;
	@%p289 bra 	$L__BB0_297;
	setp.eq.f32 	%p290, %f184, 0f7F800000;
	@%p290 bra 	$L__BB0_296;
	mov.b32 	%r489, %f182;
	shl.b32 	%r3480, %r489, 8;
	or.b32  	%r490, %r3480, -2147483648;
	mov.b64 	%rd2846, 0;
	mov.b32 	%r7150, 0;
$L__BB0_292:
	.pragma "nounroll";
	mul.wide.u32 	%rd1005, %r7150, 4;
	mov.u64 	%rd1006, __cudart_i2opi_f;
	add.s64 	%rd1007, %rd1006, %rd1005;
	ld.global.nc.u32 	%r3481, [%rd1007];
	mad.wide.u32 	%rd1008, %r3481, %r490, %rd2846;
	shr.u64 	%rd2846, %rd1008, 32;
	add.s64 	%rd1009, %rd3, %rd1005;
	st.local.u32 	[%rd1009], %rd1008;
	add.s32 	%r7150, %r7150, 1;
	setp.ne.s32 	%p291, %r7150, 6;
	@%p291 bra 	$L__BB0_292;
	shr.u32 	%r3482, %r489, 23;
	st.local.u32 	[%rd3+24], %rd2846;
	and.b32  	%r493, %r3482, 31;
	and.b32  	%r3483, %r3482, 224;
	add.s32 	%r3484, %r3483, -128;
	shr.u32 	%r3485, %r3484, 5;
	mul.wide.u32 	%rd1010, %r3485, 4;
	sub.s64 	%rd118, %rd3, %rd1010;
	ld.local.u32 	%r7151, [%rd118+24];
	ld.local.u32 	%r7152, [%rd118+20];
	setp.eq.s32 	%p292, %r493, 0;
	@%p292 bra 	$L__BB0_295;
	shf.l.wrap.b32 	%r7151, %r7152, %r7151, %r493;
	ld.local.u32 	%r3486, [%rd118+16];
	shf.l.wrap.b32 	%r7152, %r3486, %r7152, %r493;
$L__BB0_295:
	shr.u32 	%r3487, %r7151, 30;
	shf.l.wrap.b32 	%r3488, %r7152, %r7151, 2;
	shl.b32 	%r3489, %r7152, 2;
	shr.u32 	%r3490, %r3488, 31;
	add.s32 	%r3491, %r3490, %r3487;
	neg.s32 	%r3492, %r3491;
	setp.lt.s32 	%p293, %r489, 0;
	selp.b32 	%r7153, %r3492, %r3491, %p293;
	xor.b32  	%r3493, %r3488, %r489;
	shr.s32 	%r3494, %r3488, 31;
	xor.b32  	%r3495, %r3494, %r3488;
	xor.b32  	%r3496, %r3494, %r3489;
	cvt.u64.u32 	%rd1011, %r3495;
	shl.b64 	%rd1012, %rd1011, 32;
	cvt.u64.u32 	%rd1013, %r3496;
	or.b64  	%rd1014, %rd1012, %rd1013;
	cvt.rn.f64.s64 	%fd73, %rd1014;
	mul.f64 	%fd74, %fd73, 0d3BF921FB54442D19;
	cvt.rn.f32.f64 	%f1637, %fd74;
	neg.f32 	%f1638, %f1637;
	setp.lt.s32 	%p294, %r3493, 0;
	selp.f32 	%f4540, %f1638, %f1637, %p294;
	bra.uni 	$L__BB0_297;
$L__BB0_296:
	mov.f32 	%f1639, 0f00000000;
	mul.rn.f32 	%f4540, %f182, %f1639;
	mov.b32 	%r7153, 0;
$L__BB0_297:
	setp.ltu.f32 	%p295, %f184, 0f47CE4780;
	mul.rn.f32 	%f1640, %f4540, %f4540;
	and.b32  	%r3498, %r7153, 1;
	setp.eq.b32 	%p296, %r3498, 1;
	selp.f32 	%f1641, 0f3F800000, %f4540, %p296;
	fma.rn.f32 	%f1642, %f1640, %f1641, 0f00000000;
	fma.rn.f32 	%f1643, %f1640, 0f37CBAC00, 0fBAB607ED;
	selp.f32 	%f1644, %f1643, 0fB94D4153, %p296;
	selp.f32 	%f1645, 0f3D2AAABB, 0f3C0885E4, %p296;
	fma.rn.f32 	%f1646, %f1644, %f1640, %f1645;
	selp.f32 	%f1647, 0fBEFFFFFF, 0fBE2AAAA8, %p296;
	fma.rn.f32 	%f1648, %f1646, %f1640, %f1647;
	fma.rn.f32 	%f1649, %f1648, %f1642, %f1641;
	and.b32  	%r3499, %r7153, 2;
	setp.eq.s32 	%p297, %r3499, 0;
	mov.f32 	%f1650, 0f00000000;
	sub.f32 	%f1651, %f1650, %f1649;
	selp.f32 	%f188, %f1649, %f1651, %p297;
	@%p295 bra 	$L__BB0_305;
	setp.eq.f32 	%p298, %f184, 0f7F800000;
	@%p298 bra 	$L__BB0_304;
	mov.b32 	%r502, %f182;
	shl.b32 	%r3501, %r502, 8;
	or.b32  	%r503, %r3501, -2147483648;
	mov.b64 	%rd2847, 0;
	mov.b32 	%r7154, 0;
$L__BB0_300:
	.pragma "nounroll";
	mul.wide.u32 	%rd1016, %r7154, 4;
	mov.u64 	%rd1017, __cudart_i2opi_f;
	add.s64 	%rd1018, %rd1017, %rd1016;
	ld.global.nc.u32 	%r3502, [%rd1018];
	mad.wide.u32 	%rd1019, %r3502, %r503, %rd2847;
	shr.u64 	%rd2847, %rd1019, 32;
	add.s64 	%rd1020, %rd2, %rd1016;
	st.local.u32 	[%rd1020], %rd1019;
	add.s32 	%r7154, %r7154, 1;
	setp.ne.s32 	%p299, %r7154, 6;
	@%p299 bra 	$L__BB0_300;
	shr.u32 	%r3503, %r502, 23;
	st.local.u32 	[%rd2+24], %rd2847;
	and.b32  	%r506, %r3503, 31;
	and.b32  	%r3504, %r3503, 224;
	add.s32 	%r3505, %r3504, -128;
	shr.u32 	%r3506, %r3505, 5;
	mul.wide.u32 	%rd1021, %r3506, 4;
	sub.s64 	%rd121, %rd2, %rd1021;
	ld.local.u32 	%r7155, [%rd121+24];
	ld.local.u32 	%r7156, [%rd121+20];
	setp.eq.s32 	%p300, %r506, 0;
	@%p300 bra 	$L__BB0_303;
	shf.l.wrap.b32 	%r7155, %r7156, %r7155, %r506;
	ld.local.u32 	%r3507, [%rd121+16];
	shf.l.wrap.b32 	%r7156, %r3507, %r7156, %r506;
$L__BB0_303:
	shr.u32 	%r3508, %r7155, 30;
	shf.l.wrap.b32 	%r3509, %r7156, %r7155, 2;
	shl.b32 	%r3510, %r7156, 2;
	shr.u32 	%r3511, %r3509, 31;
	add.s32 	%r3512, %r3511, %r3508;
	neg.s32 	%r3513, %r3512;
	setp.lt.s32 	%p301, %r502, 0;
	selp.b32 	%r7157, %r3513, %r3512, %p301;
	xor.b32  	%r3514, %r3509, %r502;
	shr.s32 	%r3515, %r3509, 31;
	xor.b32  	%r3516, %r3515, %r3509;
	xor.b32  	%r3517, %r3515, %r3510;
	cvt.u64.u32 	%rd1022, %r3516;
	shl.b64 	%rd1023, %rd1022, 32;
	cvt.u64.u32 	%rd1024, %r3517;
	or.b64  	%rd1025, %rd1023, %rd1024;
	cvt.rn.f64.s64 	%fd75, %rd1025;
	mul.f64 	%fd76, %fd75, 0d3BF921FB54442D19;
	cvt.rn.f32.f64 	%f1652, %fd76;
	neg.f32 	%f1653, %f1652;
	setp.lt.s32 	%p302, %r3514, 0;
	selp.f32 	%f4541, %f1653, %f1652, %p302;
	bra.uni 	$L__BB0_305;
$L__BB0_304:
	mov.f32 	%f1654, 0f00000000;
	mul.rn.f32 	%f4541, %f182, %f1654;
	mov.b32 	%r7157, 0;
$L__BB0_305:
	add.s32 	%r3519, %r7157, 1;
	mul.rn.f32 	%f1655, %f4541, %f4541;
	and.b32  	%r3520, %r7157, 1;
	setp.eq.b32 	%p303, %r3520, 1;
	selp.f32 	%f1656, %f4541, 0f3F800000, %p303;
	fma.rn.f32 	%f1657, %f1655, %f1656, 0f00000000;
	fma.rn.f32 	%f1658, %f1655, 0f37CBAC00, 0fBAB607ED;
	selp.f32 	%f1659, 0fB94D4153, %f1658, %p303;
	selp.f32 	%f1660, 0f3C0885E4, 0f3D2AAABB, %p303;
	fma.rn.f32 	%f1661, %f1659, %f1655, %f1660;
	selp.f32 	%f1662, 0fBE2AAAA8, 0fBEFFFFFF, %p303;
	fma.rn.f32 	%f1663, %f1661, %f1655, %f1662;
	fma.rn.f32 	%f1664, %f1663, %f1657, %f1656;
	and.b32  	%r3521, %r3519, 2;
	setp.eq.s32 	%p304, %r3521, 0;
	mov.f32 	%f1665, 0f00000000;
	sub.f32 	%f1666, %f1665, %f1664;
	selp.f32 	%f1667, %f1664, %f1666, %p304;
	fma.rn.f32 	%f192, %f188, %f1667, %f182;
	mul.f32 	%f1668, %f192, 0f3F22F983;
	cvt.rni.s32.f32 	%r7165, %f1668;
	cvt.rn.f32.s32 	%f1669, %r7165;
	fma.rn.f32 	%f1670, %f1669, 0fBFC90FDA, %f192;
	fma.rn.f32 	%f1671, %f1669, 0fB3A22168, %f1670;
	fma.rn.f32 	%f4543, %f1669, 0fA7C234C5, %f1671;
	abs.f32 	%f194, %f192;
	setp.ltu.f32 	%p305, %f194, 0f47CE4780;
	mov.u32 	%r7161, %r7165;
	mov.f32 	%f4542, %f4543;
	@%p305 bra 	$L__BB0_313;
	setp.eq.f32 	%p306, %f194, 0f7F800000;
	@%p306 bra 	$L__BB0_312;
	mov.b32 	%r516, %f192;
	shl.b32 	%r3523, %r516, 8;
	or.b32  	%r517, %r3523, -2147483648;
	mov.b64 	%rd2848, 0;
	mov.b32 	%r7158, 0;
$L__BB0_308:
	.pragma "nounroll";
	mul.wide.u32 	%rd1027, %r7158, 4;
	mov.u64 	%rd1028, __cudart_i2opi_f;
	add.s64 	%rd1029, %rd1028, %rd1027;
	ld.global.nc.u32 	%r3524, [%rd1029];
	mad.wide.u32 	%rd1030, %r3524, %r517, %rd2848;
	shr.u64 	%rd2848, %rd1030, 32;
	add.s64 	%rd1031, %rd3, %rd1027;
	st.local.u32 	[%rd1031], %rd1030;
	add.s32 	%r7158, %r7158, 1;
	setp.ne.s32 	%p307, %r7158, 6;
	@%p307 bra 	$L__BB0_308;
	shr.u32 	%r3525, %r516, 23;
	st.local.u32 	[%rd3+24], %rd2848;
	and.b32  	%r520, %r3525, 31;
	and.b32  	%r3526, %r3525, 224;
	add.s32 	%r3527, %r3526, -128;
	shr.u32 	%r3528, %r3527, 5;
	mul.wide.u32 	%rd1032, %r3528, 4;
	sub.s64 	%rd124, %rd3, %rd1032;
	ld.local.u32 	%r7159, [%rd124+24];
	ld.local.u32 	%r7160, [%rd124+20];
	setp.eq.s32 	%p308, %r520, 0;
	@%p308 bra 	$L__BB0_311;
	shf.l.wrap.b32 	%r7159, %r7160, %r7159, %r520;
	ld.local.u32 	%r3529, [%rd124+16];
	shf.l.wrap.b32 	%r7160, %r3529, %r7160, %r520;
$L__BB0_311:
	shr.u32 	%r3530, %r7159, 30;
	shf.l.wrap.b32 	%r3531, %r7160, %r7159, 2;
	shl.b32 	%r3532, %r7160, 2;
	shr.u32 	%r3533, %r3531, 31;
	add.s32 	%r3534, %r3533, %r3530;
	neg.s32 	%r3535, %r3534;
	setp.lt.s32 	%p309, %r516, 0;
	selp.b32 	%r7161, %r3535, %r3534, %p309;
	xor.b32  	%r3536, %r3531, %r516;
	shr.s32 	%r3537, %r3531, 31;
	xor.b32  	%r3538, %r3537, %r3531;
	xor.b32  	%r3539, %r3537, %r3532;
	cvt.u64.u32 	%rd1033, %r3538;
	shl.b64 	%rd1034, %rd1033, 32;
	cvt.u64.u32 	%rd1035, %r3539;
	or.b64  	%rd1036, %rd1034, %rd1035;
	cvt.rn.f64.s64 	%fd77, %rd1036;
	mul.f64 	%fd78, %fd77, 0d3BF921FB54442D19;
	cvt.rn.f32.f64 	%f1672, %fd78;
	neg.f32 	%f1673, %f1672;
	setp.lt.s32 	%p310, %r3536, 0;
	selp.f32 	%f4542, %f1673, %f1672, %p310;
	bra.uni 	$L__BB0_313;
$L__BB0_312:
	mov.f32 	%f1674, 0f00000000;
	mul.rn.f32 	%f4542, %f192, %f1674;
	mov.b32 	%r7161, 0;
$L__BB0_313:
	setp.ltu.f32 	%p311, %f194, 0f47CE4780;
	mul.rn.f32 	%f1675, %f4542, %f4542;
	and.b32  	%r3541, %r7161, 1;
	setp.eq.b32 	%p312, %r3541, 1;
	selp.f32 	%f1676, 0f3F800000, %f4542, %p312;
	fma.rn.f32 	%f1677, %f1675, %f1676, 0f00000000;
	fma.rn.f32 	%f1678, %f1675, 0f37CBAC00, 0fBAB607ED;
	selp.f32 	%f1679, %f1678, 0fB94D4153, %p312;
	selp.f32 	%f1680, 0f3D2AAABB, 0f3C0885E4, %p312;
	fma.rn.f32 	%f1681, %f1679, %f1675, %f1680;
	selp.f32 	%f1682, 0fBEFFFFFF, 0fBE2AAAA8, %p312;
	fma.rn.f32 	%f1683, %f1681, %f1675, %f1682;
	fma.rn.f32 	%f1684, %f1683, %f1677, %f1676;
	and.b32  	%r3542, %r7161, 2;
	setp.eq.s32 	%p313, %r3542, 0;
	mov.f32 	%f1685, 0f00000000;
	sub.f32 	%f1686, %f1685, %f1684;
	selp.f32 	%f198, %f1684, %f1686, %p313;
	@%p311 bra 	$L__BB0_321;
	setp.eq.f32 	%p314, %f194, 0f7F800000;
	@%p314 bra 	$L__BB0_320;
	mov.b32 	%r529, %f192;
	shl.b32 	%r3544, %r529, 8;
	or.b32  	%r530, %r3544, -2147483648;
	mov.b64 	%rd2849, 0;
	mov.b32 	%r7162, 0;
$L__BB0_316:
	.pragma "nounroll";
	mul.wide.u32 	%rd1038, %r7162, 4;
	mov.u64 	%rd1039, __cudart_i2opi_f;
	add.s64 	%rd1040, %rd1039, %rd1038;
	ld.global.nc.u32 	%r3545, [%rd1040];
	mad.wide.u32 	%rd1041, %r3545, %r530, %rd2849;
	shr.u64 	%rd2849, %rd1041, 32;
	add.s64 	%rd1042, %rd2, %rd1038;
	st.local.u32 	[%rd1042], %rd1041;
	add.s32 	%r7162, %r7162, 1;
	setp.ne.s32 	%p315, %r7162, 6;
	@%p315 bra 	$L__BB0_316;
	shr.u32 	%r3546, %r529, 23;
	st.local.u32 	[%rd2+24], %rd2849;
	and.b32  	%r533, %r3546, 31;
	and.b32  	%r3547, %r3546, 224;
	add.s32 	%r3548, %r3547, -128;
	shr.u32 	%r3549, %r3548, 5;
	mul.wide.u32 	%rd1043, %r3549, 4;
	sub.s64 	%rd127, %rd2, %rd1043;
	ld.local.u32 	%r7163, [%rd127+24];
	ld.local.u32 	%r7164, [%rd127+20];
	setp.eq.s32 	%p316, %r533, 0;
	@%p316 bra 	$L__BB0_319;
	shf.l.wrap.b32 	%r7163, %r7164, %r7163, %r533;
	ld.local.u32 	%r3550, [%rd127+16];
	shf.l.wrap.b32 	%r7164, %r3550, %r7164, %r533;
$L__BB0_319:
	shr.u32 	%r3551, %r7163, 30;
	shf.l.wrap.b32 	%r3552, %r7164, %r7163, 2;
	shl.b32 	%r3553, %r7164, 2;
	shr.u32 	%r3554, %r3552, 31;
	add.s32 	%r3555, %r3554, %r3551;
	neg.s32 	%r3556, %r3555;
	setp.lt.s32 	%p317, %r529, 0;
	selp.b32 	%r7165, %r3556, %r3555, %p317;
	xor.b32  	%r3557, %r3552, %r529;
	shr.s32 	%r3558, %r3552, 31;
	xor.b32  	%r3559, %r3558, %r3552;
	xor.b32  	%r3560, %r3558, %r3553;
	cvt.u64.u32 	%rd1044, %r3559;
	shl.b64 	%rd1045, %rd1044, 32;
	cvt.u64.u32 	%rd1046, %r3560;
	or.b64  	%rd1047, %rd1045, %rd1046;
	cvt.rn.f64.s64 	%fd79, %rd1047;
	mul.f64 	%fd80, %fd79, 0d3BF921FB54442D19;
	cvt.rn.f32.f64 	%f1687, %fd80;
	neg.f32 	%f1688, %f1687;
	setp.lt.s32 	%p318, %r3557, 0;
	selp.f32 	%f4543, %f1688, %f1687, %p318;
	bra.uni 	$L__BB0_321;
$L__BB0_320:
	mov.f32 	%f1689, 0f00000000;
	mul.rn.f32 	%f4543, %f192, %f1689;
	mov.b32 	%r7165, 0;
$L__BB0_321:
	add.s32 	%r3562, %r7165, 1;
	mul.rn.f32 	%f1690, %f4543, %f4543;
	and.b32  	%r3563, %r7165, 1;
	setp.eq.b32 	%p319, %r3563, 1;
	selp.f32 	%f1691, %f4543, 0f3F800000, %p319;
	fma.rn.f32 	%f1692, %f1690, %f1691, 0f00000000;
	fma.rn.f32 	%f1693, %f1690, 0f37CBAC00, 0fBAB607ED;
	selp.f32 	%f1694, 0fB94D4153, %f1693, %p319;
	selp.f32 	%f1695, 0f3C0885E4, 0f3D2AAABB, %p319;
	fma.rn.f32 	%f1696, %f1694, %f1690, %f1695;
	selp.f32 	%f1697, 0fBE2AAAA8, 0fBEFFFFFF, %p319;
	fma.rn.f32 	%f1698, %f1696, %f1690, %f1697;
	fma.rn.f32 	%f1699, %f1698, %f1692, %f1691;
	and.b32  	%r3564, %r3562, 2;
	setp.eq.s32 	%p320, %r3564, 0;
	mov.f32 	%f1700, 0f00000000;
	sub.f32 	%f1701, %f1700, %f1699;
	selp.f32 	%f1702, %f1699, %f1701, %p320;
	fma.rn.f32 	%f202, %f198, %f1702, %f192;
	mul.f32 	%f1703, %f202, 0f3F22F983;
	cvt.rni.s32.f32 	%r7173, %f1703;
	cvt.rn.f32.s32 	%f1704, %r7173;
	fma.rn.f32 	%f1705, %f1704, 0fBFC90FDA, %f202;
	fma.rn.f32 	%f1706, %f1704, 0fB3A22168, %f1705;
	fma.rn.f32 	%f4545, %f1704, 0fA7C234C5, %f1706;
	abs.f32 	%f204, %f202;
	setp.ltu.f32 	%p321, %f204, 0f47CE4780;
	mov.u32 	%r7169, %r7173;
	mov.f32 	%f4544, %f4545;
	@%p321 bra 	$L__BB0_329;
	setp.eq.f32 	%p322, %f204, 0f7F800000;
	@%p322 bra 	$L__BB0_328;
	mov.b32 	%r543, %f202;
	shl.b32 	%r3566, %r543, 8;
	or.b32  	%r544, %r3566, -2147483648;
	mov.b64 	%rd2850, 0;
	mov.b32 	%r7166, 0;
$L__BB0_324:
	.pragma "nounroll";
	mul.wide.u32 	%rd1049, %r7166, 4;
	mov.u64 	%rd1050, __cudart_i2opi_f;
	add.s64 	%rd1051, %rd1050, %rd1049;
	ld.global.nc.u32 	%r3567, [%rd1051];
	mad.wide.u32 	%rd1052, %r3567, %r544, %rd2850;
	shr.u64 	%rd2850, %rd1052, 32;
	add.s64 	%rd1053, %rd3, %rd1049;
	st.local.u32 	[%rd1053], %rd1052;
	add.s32 	%r7166, %r7166, 1;
	setp.ne.s32 	%p323, %r7166, 6;
	@%p323 bra 	$L__BB0_324;
	shr.u32 	%r3568, %r543, 23;
	st.local.u32 	[%rd3+24], %rd2850;
	and.b32  	%r547, %r3568, 31;
	and.b32  	%r3569, %r3568, 224;
	add.s32 	%r3570, %r3569, -128;
	shr.u32 	%r3571, %r3570, 5;
	mul.wide.u32 	%rd1054, %r3571, 4;
	sub.s64 	%rd130, %rd3, %rd1054;
	ld.local.u32 	%r7167, [%rd130+24];
	ld.local.u32 	%r7168, [%rd130+20];
	setp.eq.s32 	%p324, %r547, 0;
	@%p324 bra 	$L__BB0_327;
	shf.l.wrap.b32 	%r7167, %r7168, %r7167, %r547;
	ld.local.u32 	%r3572, [%rd130+16];
	shf.l.wrap.b32 	%r7168, %r3572, %r7168, %r547;
$L__BB0_327:
	shr.u32 	%r3573, %r7167, 30;
	shf.l.wrap.b32 	%r3574, %r7168, %r7167, 2;
	shl.b32 	%r3575, %r7168, 2;
	shr.u32 	%r3576, %r3574, 31;
	add.s32 	%r3577, %r3576, %r3573;
	neg.s32 	%r3578, %r3577;
	setp.lt.s32 	%p325, %r543, 0;
	selp.b32 	%r7169, %r3578, %r3577, %p325;
	xor.b32  	%r3579, %r3574, %r543;
	shr.s32 	%r3580, %r3574, 31;
	xor.b32  	%r3581, %r3580, %r3574;
	xor.b32  	%r3582, %r3580, %r3575;
	cvt.u64.u32 	%rd1055, %r3581;
	shl.b64 	%rd1056, %rd1055, 32;
	cvt.u64.u32 	%rd1057, %r3582;
	or.b64  	%rd1058, %rd1056, %rd1057;
	cvt.rn.f64.s64 	%fd81, %rd1058;
	mul.f64 	%fd82, %fd81, 0d3BF921FB54442D19;
	cvt.rn.f32.f64 	%f1707, %fd82;
	neg.f32 	%f1708, %f1707;
	setp.lt.s32 	%p326, %r3579, 0;
	selp.f32 	%f4544, %f1708, %f1707, %p326;
	bra.uni 	$L__BB0_329;
$L__BB0_328:
	mov.f32 	%f1709, 0f00000000;
	mul.rn.f32 	%f4544, %f202, %f1709;
	mov.b32 	%r7169, 0;
$L__BB0_329:
	setp.ltu.f32 	%p327, %f204, 0f47CE4780;
	mul.rn.f32 	%f1710, %f4544, %f4544;
	and.b32  	%r3584, %r7169, 1;
	setp.eq.b32 	%p328, %r3584, 1;
	selp.f32 	%f1711, 0f3F800000, %f4544, %p328;
	fma.rn.f32 	%f1712, %f1710, %f1711, 0f00000000;
	fma.rn.f32 	%f1713, %f1710, 0f37CBAC00, 0fBAB607ED;
	selp.f32 	%f1714, %f1713, 0fB94D4153, %p328;
	selp.f32 	%f1715, 0f3D2AAABB, 0f3C0885E4, %p328;
	fma.rn.f32 	%f1716, %f1714, %f1710, %f1715;
	selp.f32 	%f1717, 0fBEFFFFFF, 0fBE2AAAA8, %p328;
	fma.rn.f32 	%f1718, %f1716, %f1710, %f1717;
	fma.rn.f32 	%f1719, %f1718, %f1712, %f1711;
	and.b32  	%r3585, %r7169, 2;
	setp.eq.s32 	%p329, %r3585, 0;
	mov.f32 	%f1720, 0f00000000;
	sub.f32 	%f1721, %f1720, %f1719;
	selp.f32 	%f208, %f1719, %f1721, %p329;
	@%p327 bra 	$L__BB0_337;
	setp.eq.f32 	%p330, %f204, 0f7F800000;
	@%p330 bra 	$L__BB0_336;
	mov.b32 	%r556, %f202;
	shl.b32 	%r3587, %r556, 8;
	or.b32  	%r557, %r3587, -2147483648;
	mov.b64 	%rd2851, 0;
	mov.b32 	%r7170, 0;
$L__BB0_332:
	.pragma "nounroll";
	mul.wide.u32 	%rd1060, %r7170, 4;
	mov.u64 	%rd1061, __cudart_i2opi_f;
	add.s64 	%rd1062, %rd1061, %rd1060;
	ld.global.nc.u32 	%r3588, [%rd1062];
	mad.wide.u32 	%rd1063, %r3588, %r557, %rd2851;
	shr.u64 	%rd2851, %rd1063, 32;
	add.s64 	%rd1064, %rd2, %rd1060;
	st.local.u32 	[%rd1064], %rd1063;
	add.s32 	%r7170, %r7170, 1;
	setp.ne.s32 	%p331, %r7170, 6;
	@%p331 bra 	$L__BB0_332;
	shr.u32 	%r3589, %r556, 23;
	st.local.u32 	[%rd2+24], %rd2851;
	and.b32  	%r560, %r3589, 31;
	and.b32  	%r3590, %r3589, 224;
	add.s32 	%r3591, %r3590, -128;
	shr.u32 	%r3592, %r3591, 5;
	mul.wide.u32 	%rd1065, %r3592, 4;
	sub.s64 	%rd133, %rd2, %rd1065;
	ld.local.u32 	%r7171, [%rd133+24];
	ld.local.u32 	%r7172, [%rd133+20];
	setp.eq.s32 	%p332, %r560, 0;
	@%p332 bra 	$L__BB0_335;
	shf.l.wrap.b32 	%r7171, %r7172, %r7171, %r560;
	ld.local.u32 	%r3593, [%rd133+16];
	shf.l.wrap.b32 	%r7172, %r3593, %r7172, %r560;
$L__BB0_335:
	shr.u32 	%r3594, %r7171, 30;
	shf.l.wrap.b32 	%r3595, %r7172, %r7171, 2;
	shl.b32 	%r3596, %r7172, 2;
	shr.u32 	%r3597, %r3595, 31;
	add.s32 	%r3598, %r3597, %r3594;
	neg.s32 	%r3599, %r3598;
	setp.lt.s32 	%p333, %r556, 0;
	selp.b32 	%r7173, %r3599, %r3598, %p333;
	xor.b32  	%r3600, %r3595, %r556;
	shr.s32 	%r3601, %r3595, 31;
	xor.b32  	%r3602, %r3601, %r3595;
	xor.b32  	%r3603, %r3601, %r3596;
	cvt.u64.u32 	%rd1066, %r3602;
	shl.b64 	%rd1067, %rd1066, 32;
	cvt.u64.u32 	%rd1068, %r3603;
	or.b64  	%rd1069, %rd1067, %rd1068;
	cvt.rn.f64.s64 	%fd83, %rd1069;
	mul.f64 	%fd84, %fd83, 0d3BF921FB54442D19;
	cvt.rn.f32.f64 	%f1722, %fd84;
	neg.f32 	%f1723, %f1722;
	setp.lt.s32 	%p334, %r3600, 0;
	selp.f32 	%f4545, %f1723, %f1722, %p334;
	bra.uni 	$L__BB0_337;
$L__BB0_336:
	mov.f32 	%f1724, 0f00000000;
	mul.rn.f32 	%f4545, %f202, %f1724;
	mov.b32 	%r7173, 0;
$L__BB0_337:
	add.s32 	%r3605, %r7173, 1;
	mul.rn.f32 	%f1725, %f4545, %f4545;
	and.b32  	%r3606, %r7173, 1;
	setp.eq.b32 	%p335, %r3606, 1;
	selp.f32 	%f1726, %f4545, 0f3F800000, %p335;
	fma.rn.f32 	%f1727, %f1725, %f1726, 0f00000000;
	fma.rn.f32 	%f1728, %f1725, 0f37CBAC00, 0fBAB607ED;
	selp.f32 	%f1729, 0fB94D4153, %f1728, %p335;
	selp.f32 	%f1730, 0f3C0885E4, 0f3D2AAABB, %p335;
	fma.rn.f32 	%f1731, %f1729, %f1725, %f1730;
	selp.f32 	%f1732, 0fBE2AAAA8, 0fBEFFFFFF, %p335;
	fma.rn.f32 	%f1733, %f1731, %f1725, %f1732;
	fma.rn.f32 	%f1734, %f1733, %f1727, %f1726;
	and.b32  	%r3607, %r3605, 2;
	setp.eq.s32 	%p336, %r3607, 0;
	mov.f32 	%f1735, 0f00000000;
	sub.f32 	%f1736, %f1735, %f1734;
	selp.f32 	%f1737, %f1734, %f1736, %p336;
	fma.rn.f32 	%f212, %f208, %f1737, %f202;
	mul.f32 	%f1738, %f212, 0f3F22F983;
	cvt.rni.s32.f32 	%r7181, %f1738;
	cvt.rn.f32.s32 	%f1739, %r7181;
	fma.rn.f32 	%f1740, %f1739, 0fBFC90FDA, %f212;
	fma.rn.f32 	%f1741, %f1739, 0fB3A22168, %f1740;
	fma.rn.f32 	%f4547, %f1739, 0fA7C234C5, %f1741;
	abs.f32 	%f214, %f212;
	setp.ltu.f32 	%p337, %f214, 0f47CE4780;
	mov.u32 	%r7177, %r7181;
	mov.f32 	%f4546, %f4547;
	@%p337 bra 	$L__BB0_345;
	setp.eq.f32 	%p338, %f214, 0f7F800000;
	@%p338 bra 	$L__BB0_344;
	mov.b32 	%r570, %f212;
	shl.b32 	%r3609, %r570, 8;
	or.b32  	%r571, %r3609, -2147483648;
	mov.b64 	%rd2852, 0;
	mov.b32 	%r7174, 0;
$L__BB0_340:
	.pragma "nounroll";
	mul.wide.u32 	%rd1071, %r7174, 4;
	mov.u64 	%rd1072, __cudart_i2opi_f;
	add.s64 	%rd1073, %rd1072, %rd1071;
	ld.global.nc.u32 	%r3610, [%rd1073];
	mad.wide.u32 	%rd1074, %r3610, %r571, %rd2852;
	shr.u64 	%rd2852, %rd1074, 32;
	add.s64 	%rd1075, %rd3, %rd1071;
	st.local.u32 	[%rd1075], %rd1074;
	add.s32 	%r7174, %r7174, 1;
	setp.ne.s32 	%p339, %r7174, 6;
	@%p339 bra 	$L__BB0_340;
	shr.u32 	%r3611, %r570, 23;
	st.local.u32 	[%rd3+24], %rd2852;
	and.b32  	%r574, %r3611, 31;
	and.b32  	%r3612, %r3611, 224;
	add.s32 	%r3613, %r3612, -128;
	shr.u32 	%r3614, %r3613, 5;
	mul.wide.u32 	%rd1076, %r3614, 4;
	sub.s64 	%rd136, %rd3, %rd1076;
	ld.local.u32 	%r7175, [%rd136+24];
	ld.local.u32 	%r7176, [%rd136+20];
	setp.eq.s32 	%p340, %r574, 0;
	@%p340 bra 	$L__BB0_343;
	shf.l.wrap.b32 	%r7175, %r7176, %r7175, %r574;
	ld.local.u32 	%r3615, [%rd136+16];
	shf.l.wrap.b32 	%r7176, %r3615, %r7176, %r574;
$L__BB0_343:
	shr.u32 	%r3616, %r7175, 30;
	shf.l.wrap.b32 	%r3617, %r7176, %r7175, 2;
	shl.b32 	%r3618, %r7176, 2;
	shr.u32 	%r3619, %r3617, 31;
	add.s32 	%r3620, %r3619, %r3616;
	neg.s32 	%r3621, %r3620;
	setp.lt.s32 	%p341, %r570, 0;
	selp.b32 	%r7177, %r3621, %r3620, %p341;
	xor.b32  	%r3622, %r3617, %r570;
	shr.s32 	%r3623, %r3617, 31;
	xor.b32  	%r3624, %r3623, %r3617;
	xor.b32  	%r3625, %r3623, %r3618;
	cvt.u64.u32 	%rd1077, %r3624;
	shl.b64 	%rd1078, %rd1077, 32;
	cvt.u64.u32 	%rd1079, %r3625;
	or.b64  	%rd1080, %rd1078, %rd1079;
	cvt.rn.f64.s64 	%fd85, %rd1080;
	mul.f64 	%fd86, %fd85, 0d3BF921FB54442D19;
	cvt.rn.f32.f64 	%f1742, %fd86;
	neg.f32 	%f1743, %f1742;
	setp.lt.s32 	%p342, %r3622, 0;
	selp.f32 	%f4546, %f1743, %f1742, %p342;
	bra.uni 	$L__BB0_345;
$L__BB0_344:
	mov.f32 	%f1744, 0f00000000;
	mul.rn.f32 	%f4546, %f212, %f1744;
	mov.b32 	%r7177, 0;
$L__BB0_345:
	setp.ltu.f32 	%p343, %f214, 0f47CE4780;
	mul.rn.f32 	%f1745, %f4546, %f4546;
	and.b32  	%r3627, %r7177, 1;
	setp.eq.b32 	%p344, %r3627, 1;
	selp.f32 	%f1746, 0f3F800000, %f4546, %p344;
	fma.rn.f32 	%f1747, %f1745, %f1746, 0f00000000;
	fma.rn.f32 	%f1748, %f1745, 0f37CBAC00, 0fBAB607ED;
	selp.f32 	%f1749, %f1748, 0fB94D4153, %p344;
	selp.f32 	%f1750, 0f3D2AAABB, 0f3C0885E4, %p344;
	fma.rn.f32 	%f1751, %f1749, %f1745, %f1750;
	selp.f32 	%f1752, 0fBEFFFFFF, 0fBE2AAAA8, %p344;
	fma.rn.f32 	%f1753, %f1751, %f1745, %f1752;
	fma.rn.f32 	%f1754, %f1753, %f1747, %f1746;
	and.b32  	%r3628, %r7177, 2;
	setp.eq.s32 	%p345, %r3628, 0;
	mov.f32 	%f1755, 0f00000000;
	sub.f32 	%f1756, %f1755, %f1754;
	selp.f32 	%f218, %f1754, %f1756, %p345;
	@%p343 bra 	$L__BB0_353;
	setp.eq.f32 	%p346, %f214, 0f7F800000;
	@%p346 bra 	$L__BB0_352;
	mov.b32 	%r583, %f212;
	shl.b32 	%r3630, %r583, 8;
	or.b32  	%r584, %r3630, -2147483648;
	mov.b64 	%rd2853, 0;
	mov.b32 	%r7178, 0;
$L__BB0_348:
	.pragma "nounroll";
	mul.wide.u32 	%rd1082, %r7178, 4;
	mov.u64 	%rd1083, __cudart_i2opi_f;
	add.s64 	%rd1084, %rd1083, %rd1082;
	ld.global.nc.u32 	%r3631, [%rd1084];
	mad.wide.u32 	%rd1085, %r3631, %r584, %rd2853;
	shr.u64 	%rd2853, %rd1085, 32;
	add.s64 	%rd1086, %rd2, %rd1082;
	st.local.u32 	[%rd1086], %rd1085;
	add.s32 	%r7178, %r7178, 1;
	setp.ne.s32 	%p347, %r7178, 6;
	@%p347 bra 	$L__BB0_348;
	shr.u32 	%r3632, %r583, 23;
	st.local.u32 	[%rd2+24], %rd2853;
	and.b32  	%r587, %r3632, 31;
	and.b32  	%r3633, %r3632, 224;
	add.s32 	%r3634, %r3633, -128;
	shr.u32 	%r3635, %r3634, 5;
	mul.wide.u32 	%rd1087, %r3635, 4;
	sub.s64 	%rd139, %rd2, %rd1087;
	ld.local.u32 	%r7179, [%rd139+24];
	ld.local.u32 	%r7180, [%rd139+20];
	setp.eq.s32 	%p348, %r587, 0;
	@%p348 bra 	$L__BB0_351;
	shf.l.wrap.b32 	%r7179, %r7180, %r7179, %r587;
	ld.local.u32 	%r3636, [%rd139+16];
	shf.l.wrap.b32 	%r7180, %r3636, %r7180, %r587;
$L__BB0_351:
	shr.u32 	%r3637, %r7179, 30;
	shf.l.wrap.b32 	%r3638, %r7180, %r7179, 2;
	shl.b32 	%r3639, %r7180, 2;
	shr.u32 	%r3640, %r3638, 31;
	add.s32 	%r3641, %r3640, %r3637;
	neg.s32 	%r3642, %r3641;
	setp.lt.s32 	%p349, %r583, 0;
	selp.b32 	%r7181, %r3642, %r3641, %p349;
	xor.b32  	%r3643, %r3638, %r583;
	shr.s32 	%r3644, %r3638, 31;
	xor.b32  	%r3645, %r3644, %r3638;
	xor.b32  	%r3646, %r3644, %r3639;
	cvt.u64.u32 	%rd1088, %r3645;
	shl.b64 	%rd1089, %rd1088, 32;
	cvt.u64.u32 	%rd1090, %r3646;
	or.b64  	%rd1091, %rd1089, %rd1090;
	cvt.rn.f64.s64 	%fd87, %rd1091;
	mul.f64 	%fd88, %fd87, 0d3BF921FB54442D19;
	cvt.rn.f32.f64 	%f1757, %fd88;
	neg.f32 	%f1758, %f1757;
	setp.lt.s32 	%p350, %r3643, 0;
	selp.f32 	%f4547, %f1758, %f1757, %p350;
	bra.uni 	$L__BB0_353;
$L__BB0_352:
	mov.f32 	%f1759, 0f00000000;
	mul.rn.f32 	%f4547, %f212, %f1759;
	mov.b32 	%r7181, 0;
$L__BB0_353:
	add.s32 	%r3648, %r7181, 1;
	mul.rn.f32 	%f1760, %f4547, %f4547;
	and.b32  	%r3649, %r7181, 1;
	setp.eq.b32 	%p351, %r3649, 1;
	selp.f32 	%f1761, %f4547, 0f3F800000, %p351;
	fma.rn.f32 	%f1762, %f1760, %f1761, 0f00000000;
	fma.rn.f32 	%f1763, %f1760, 0f37CBAC00, 0fBAB607ED;
	selp.f32 	%f1764, 0fB94D4153, %f1763, %p351;
	selp.f32 	%f1765, 0f3C0885E4, 0f3D2AAABB, %p351;
	fma.rn.f32 	%f1766, %f1764, %f1760, %f1765;
	selp.f32 	%f1767, 0fBE2AAAA8, 0fBEFFFFFF, %p351;
	fma.rn.f32 	%f1768, %f1766, %f1760, %f1767;
	fma.rn.f32 	%f1769, %f1768, %f1762, %f1761;
	and.b32  	%r3650, %r3648, 2;
	setp.eq.s32 	%p352, %r3650, 0;
	mov.f32 	%f1770, 0f00000000;
	sub.f32 	%f1771, %f1770, %f1769;
	selp.f32 	%f1772, %f1769, %f1771, %p352;
	fma.rn.f32 	%f222, %f218, %f1772, %f212;
	mul.f32 	%f1773, %f222, 0f3F22F983;
	cvt.rni.s32.f32 	%r7189, %f1773;
	cvt.rn.f32.s32 	%f1774, %r7189;
	fma.rn.f32 	%f1775, %f1774, 0fBFC90FDA, %f222;
	fma.rn.f32 	%f1776, %f1774, 0fB3A22168, %f1775;
	fma.rn.f32 	%f4549, %f1774, 0fA7C234C5, %f1776;
	abs.f32 	%f224, %f222;
	setp.ltu.f32 	%p353, %f224, 0f47CE4780;
	mov.u32 	%r7185, %r7189;
	mov.f32 	%f4548, %f4549;
	@%p353 bra 	$L__BB0_361;
	setp.eq.f32 	%p354, %f224, 0f7F800000;
	@%p354 bra 	$L__BB0_360;
	mov.b32 	%r597, %f222;
	shl.b32 	%r3652, %r597, 8;
	or.b32  	%r598, %r3652, -2147483648;
	mov.b64 	%rd2854, 0;
	mov.b32 	%r7182, 0;
$L__BB0_356:
	.pragma "nounroll";
	mul.wide.u32 	%rd1093, %r7182, 4;
	mov.u64 	%rd1094, __cudart_i2opi_f;
	add.s64 	%rd1095, %rd1094, %rd1093;
	ld.global.nc.u32 	%r3653, [%rd1095];
	mad.wide.u32 	%rd1096, %r3653, %r598, %rd2854;
	shr.u64 	%rd2854, %rd1096, 32;
	add.s64 	%rd1097, %rd3, %rd1093;
	st.local.u32 	[%rd1097], %rd1096;
	add.s32 	%r7182, %r7182, 1;
	setp.ne.s32 	%p355, %r7182, 6;
	@%p355 bra 	$L__BB0_356;
	shr.u32 	%r3654, %r597, 23;
	st.local.u32 	[%rd3+24], %rd2854;
	and.b32  	%r601, %r3654, 31;
	and.b32  	%r3655, %r3654, 224;
	add.s32 	%r3656, %r3655, -128;
	shr.u32 	%r3657, %r3656, 5;
	mul.wide.u32 	%rd1098, %r3657, 4;
	sub.s64 	%rd142, %rd3, %rd1098;
	ld.local.u32 	%r7183, [%rd142+24];
	ld.local.u32 	%r7184, [%rd142+20];
	setp.eq.s32 	%p356, %r601, 0;
	@%p356 bra 	$L__BB0_359;
	shf.l.wrap.b32 	%r7183, %r7184, %r7183, %r601;
	ld.local.u32 	%r3658, [%rd142+16];
	shf.l.wrap.b32 	%r7184, %r3658, %r7184, %r601;
$L__BB0_359:
	shr.u32 	%r3659, %r7183, 30;
	shf.l.wrap.b32 	%r3660, %r7184, %r7183, 2;
	shl.b32 	%r3661, %r7184, 2;
	shr.u32 	%r3662, %r3660, 31;
	add.s32 	%r3663, %r3662, %r3659;
	neg.s32 	%r3664, %r3663;
	setp.lt.s32 	%p357, %r597, 0;
	selp.b32 	%r7185, %r3664, %r3663, %p357;
	xor.b32  	%r3665, %r3660, %r597;
	shr.s32 	%r3666, %r3660, 31;
	xor.b32  	%r3667, %r3666, %r3660;
	xor.b32  	%r3668, %r3666, %r3661;
	cvt.u64.u32 	%rd1099, %r3667;
	shl.b64 	%rd1100, %rd1099, 32;
	cvt.u64.u32 	%rd1101, %r3668;
	or.b64  	%rd1102, %rd1100, %rd1101;
	cvt.rn.f64.s64 	%fd89, %rd1102;
	mul.f64 	%fd90, %fd89, 0d3BF921FB54442D19;
	cvt.rn.f32.f64 	%f1777, %fd90;
	neg.f32 	%f1778, %f1777;
	setp.lt.s32 	%p358, %r3665, 0;
	selp.f32 	%f4548, %f1778, %f1777, %p358;
	bra.uni 	$L__BB0_361;
$L__BB0_360:
	mov.f32 	%f1779, 0f00000000;
	mul.rn.f32 	%f4548, %f222, %f1779;
	mov.b32 	%r7185, 0;
$L__BB0_361:
	setp.ltu.f32 	%p359, %f224, 0f47CE4780;
	mul.rn.f32 	%f1780, %f4548, %f4548;
	and.b32  	%r3670, %r7185, 1;
	setp.eq.b32 	%p360, %r3670, 1;
	selp.f32 	%f1781, 0f3F800000, %f4548, %p360;
	fma.rn.f32 	%f1782, %f1780, %f1781, 0f00000000;
	fma.rn.f32 	%f1783, %f1780, 0f37CBAC00, 0fBAB607ED;
	selp.f32 	%f1784, %f1783, 0fB94D4153, %p360;
	selp.f32 	%f1785, 0f3D2AAABB, 0f3C0885E4, %p360;
	fma.rn.f32 	%f1786, %f1784, %f1780, %f1785;
	selp.f32 	%f1787, 0fBEFFFFFF, 0fBE2AAAA8, %p360;
	fma.rn.f32 	%f1788, %f1786, %f1780, %f1787;
	fma.rn.f32 	%f1789, %f1788, %f1782, %f1781;
	and.b32  	%r3671, %r7185, 2;
	setp.eq.s32 	%p361, %r3671, 0;
	mov.f32 	%f1790, 0f00000000;
	sub.f32 	%f1791, %f1790, %f1789;
	selp.f32 	%f228, %f1789, %f1791, %p361;
	@%p359 bra 	$L__BB0_369;
	setp.eq.f32 	%p362, %f224, 0f7F800000;
	@%p362 bra 	$L__BB0_368;
	mov.b32 	%r610, %f222;
	shl.b32 	%r3673, %r610, 8;
	or.b32  	%r611, %r3673, -2147483648;
	mov.b64 	%rd2855, 0;
	mov.b32 	%r7186, 0;
$L__BB0_364:
	.pragma "nounroll";
	mul.wide.u32 	%rd1104, %r7186, 4;
	mov.u64 	%rd1105, __cudart_i2opi_f;
	add.s64 	%rd1106, %rd1105, %rd1104;
	ld.global.nc.u32 	%r3674, [%rd1106];
	mad.wide.u32 	%rd1107, %r3674, %r611, %rd2855;
	shr.u64 	%rd2855, %rd1107, 32;
	add.s64 	%rd1108, %rd2, %rd1104;
	st.local.u32 	[%rd1108], %rd1107;
	add.s32 	%r7186, %r7186, 1;
	setp.ne.s32 	%p363, %r7186, 6;
	@%p363 bra 	$L__BB0_364;
	shr.u32 	%r3675, %r610, 23;
	st.local.u32 	[%rd2+24], %rd2855;
	and.b32  	%r614, %r3675, 31;
	and.b32  	%r3676, %r3675, 224;
	add.s32 	%r3677, %r3676, -128;
	shr.u32 	%r3678, %r3677, 5;
	mul.wide.u32 	%rd1109, %r3678, 4;
	sub.s64 	%rd145, %rd2, %rd1109;
	ld.local.u32 	%r7187, [%rd145+24];
	ld.local.u32 	%r7188, [%rd145+20];
	setp.eq.s32 	%p364, %r614, 0;
	@%p364 bra 	$L__BB0_367;
	shf.l.wrap.b32 	%r7187, %r7188, %r7187, %r614;
	ld.local.u32 	%r3679, [%rd145+16];
	shf.l.wrap.b32 	%r7188, %r3679, %r7188, %r614;
$L__BB0_367:
	shr.u32 	%r3680, %r7187, 30;
	shf.l.wrap.b32 	%r3681, %r7188, %r7187, 2;
	shl.b32 	%r3682, %r7188, 2;
	shr.u32 	%r3683, %r3681, 31;
	add.s32 	%r3684, %r3683, %r3680;
	neg.s32 	%r3685, %r3684;
	setp.lt.s32 	%p365, %r610, 0;
	selp.b32 	%r7189, %r3685, %r3684, %p365;
	xor.b32  	%r3686, %r3681, %r610;
	shr.s32 	%r3687, %r3681, 31;
	xor.b32  	%r3688, %r3687, %r3681;
	xor.b32  	%r3689, %r3687, %r3682;
	cvt.u64.u32 	%rd1110, %r3688;
	shl.b64 	%rd1111, %rd1110, 32;
	cvt.u64.u32 	%rd1112, %r3689;
	or.b64  	%rd1113, %rd1111, %rd1112;
	cvt.rn.f64.s64 	%fd91, %rd1113;
	mul.f64 	%fd92, %fd91, 0d3BF921FB54442D19;
	cvt.rn.f32.f64 	%f1792, %fd92;
	neg.f32 	%f1793, %f1792;
	setp.lt.s32 	%p366, %r3686, 0;
	selp.f32 	%f4549, %f1793, %f1792, %p366;
	bra.uni 	$L__BB0_369;
$L__BB0_368:
	mov.f32 	%f1794, 0f00000000;
	mul.rn.f32 	%f4549, %f222, %f1794;
	mov.b32 	%r7189, 0;
$L__BB0_369:
	add.s32 	%r3691, %r7189, 1;
	mul.rn.f32 	%f1795, %f4549, %f4549;
	and.b32  	%r3692, %r7189, 1;
	setp.eq.b32 	%p367, %r3692, 1;
	selp.f32 	%f1796, %f4549, 0f3F800000, %p367;
	fma.rn.f32 	%f1797, %f1795, %f1796, 0f00000000;
	fma.rn.f32 	%f1798, %f1795, 0f37CBAC00, 0fBAB607ED;
	selp.f32 	%f1799, 0fB94D4153, %f1798, %p367;
	selp.f32 	%f1800, 0f3C0885E4, 0f3D2AAABB, %p367;
	fma.rn.f32 	%f1801, %f1799, %f1795, %f1800;
	selp.f32 	%f1802, 0fBE2AAAA8, 0fBEFFFFFF, %p367;
	fma.rn.f32 	%f1803, %f1801, %f1795, %f1802;
	fma.rn.f32 	%f1804, %f1803, %f1797, %f1796;
	and.b32  	%r3693, %r3691, 2;
	setp.eq.s32 	%p368, %r3693, 0;
	mov.f32 	%f1805, 0f00000000;
	sub.f32 	%f1806, %f1805, %f1804;
	selp.f32 	%f1807, %f1804, %f1806, %p368;
	fma.rn.f32 	%f232, %f228, %f1807, %f222;
	mul.f32 	%f1808, %f232, 0f3F22F983;
	cvt.rni.s32.f32 	%r7197, %f1808;
	cvt.rn.f32.s32 	%f1809, %r7197;
	fma.rn.f32 	%f1810, %f1809, 0fBFC90FDA, %f232;
	fma.rn.f32 	%f1811, %f1809, 0fB3A22168, %f1810;
	fma.rn.f32 	%f4551, %f1809, 0fA7C234C5, %f1811;
	abs.f32 	%f234, %f232;
	setp.ltu.f32 	%p369, %f234, 0f47CE4780;
	mov.u32 	%r7193, %r7197;
	mov.f32 	%f4550, %f4551;
	@%p369 bra 	$L__BB0_377;
	setp.eq.f32 	%p370, %f234, 0f7F800000;
	@%p370 bra 	$L__BB0_376;
	mov.b32 	%r624, %f232;
	shl.b32 	%r3695, %r624, 8;
	or.b32  	%r625, %r3695, -2147483648;
	mov.b64 	%rd2856, 0;
	mov.b32 	%r7190, 0;
$L__BB0_372:
	.pragma "nounroll";
	mul.wide.u32 	%rd1115, %r7190, 4;
	mov.u64 	%rd1116, __cudart_i2opi_f;
	add.s64 	%rd1117, %rd1116, %rd1115;
	ld.global.nc.u32 	%r3696, [%rd1117];
	mad.wide.u32 	%rd1118, %r3696, %r625, %rd2856;
	shr.u64 	%rd2856, %rd1118, 32;
	add.s64 	%rd1119, %rd3, %rd1115;
	st.local.u32 	[%rd1119], %rd1118;
	add.s32 	%r7190, %r7190, 1;
	setp.ne.s32 	%p371, %r7190, 6;
	@%p371 bra 	$L__BB0_372;
	shr.u32 	%r3697, %r624, 23;
	st.local.u32 	[%rd3+24], %rd2856;
	and.b32  	%r628, %r3697, 31;
	and.b32  	%r3698, %r3697, 224;
	add.s32 	%r3699, %r3698, -128;
	shr.u32 	%r3700, %r3699, 5;
	mul.wide.u32 	%rd1120, %r3700, 4;
	sub.s64 	%rd148, %rd3, %rd1120;
	ld.local.u32 	%r7191, [%rd148+24];
	ld.local.u32 	%r7192, [%rd148+20];
	setp.eq.s32 	%p372, %r628, 0;
	@%p372 bra 	$L__BB0_375;
	shf.l.wrap.b32 	%r7191, %r7192, %r7191, %r628;
	ld.local.u32 	%r3701, [%rd148+16];
	shf.l.wrap.b32 	%r7192, %r3701, %r7192, %r628;
$L__BB0_375:
	shr.u32 	%r3702, %r7191, 30;
	shf.l.wrap.b32 	%r3703, %r7192, %r7191, 2;
	shl.b32 	%r3704, %r7192, 2;
	shr.u32 	%r3705, %r3703, 31;
	add.s32 	%r3706, %r3705, %r3702;
	neg.s32 	%r3707, %r3706;
	setp.lt.s32 	%p373, %r624, 0;
	selp.b32 	%r7193, %r3707, %r3706, %p373;
	xor.b32  	%r3708, %r3703, %r624;
	shr.s32 	%r3709, %r3703, 31;
	xor.b32  	%r3710, %r3709, %r3703;
	xor.b32  	%r3711, %r3709, %r3704;
	cvt.u64.u32 	%rd1121, %r3710;
	shl.b64 	%rd1122, %rd1121, 32;
	cvt.u64.u32 	%rd1123, %r3711;
	or.b64  	%rd1124, %rd1122, %rd1123;
	cvt.rn.f64.s64 	%fd93, %rd1124;
	mul.f64 	%fd94, %fd93, 0d3BF921FB54442D19;
	cvt.rn.f32.f64 	%f1812, %fd94;
	neg.f32 	%f1813, %f1812;
	setp.lt.s32 	%p374, %r3708, 0;
	selp.f32 	%f4550, %f1813, %f1812, %p374;
	bra.uni 	$L__BB0_377;
$L__BB0_376:
	mov.f32 	%f1814, 0f00000000;
	mul.rn.f32 	%f4550, %f232, %f1814;
	mov.b32 	%r7193, 0;
$L__BB0_377:
	setp.ltu.f32 	%p375, %f234, 0f47CE4780;
	mul.rn.f32 	%f1815, %f4550, %f4550;
	and.b32  	%r3713, %r7193, 1;
	setp.eq.b32 	%p376, %r3713, 1;
	selp.f32 	%f1816, 0f3F800000, %f4550, %p376;
	fma.rn.f32 	%f1817, %f1815, %f1816, 0f00000000;
	fma.rn.f32 	%f1818, %f1815, 0f37CBAC00, 0fBAB607ED;
	selp.f32 	%f1819, %f1818, 0fB94D4153, %p376;
	selp.f32 	%f1820, 0f3D2AAABB, 0f3C0885E4, %p376;
	fma.rn.f32 	%f1821, %f1819, %f1815, %f1820;
	selp.f32 	%f1822, 0fBEFFFFFF, 0fBE2AAAA8, %p376;
	fma.rn.f32 	%f1823, %f1821, %f1815, %f1822;
	fma.rn.f32 	%f1824, %f1823, %f1817, %f1816;
	and.b32  	%r3714, %r7193, 2;
	setp.eq.s32 	%p377, %r3714, 0;
	mov.f32 	%f1825, 0f00000000;
	sub.f32 	%f1826, %f1825, %f1824;
	selp.f32 	%f238, %f1824, %f1826, %p377;
	@%p375 bra 	$L__BB0_385;
	setp.eq.f32 	%p378, %f234, 0f7F800000;
	@%p378 bra 	$L__BB0_384;
	mov.b32 	%r637, %f232;
	shl.b32 	%r3716, %r637, 8;
	or.b32  	%r638, %r3716, -2147483648;
	mov.b64 	%rd2857, 0;
	mov.b32 	%r7194, 0;
$L__BB0_380:
	.pragma "nounroll";
	mul.wide.u32 	%rd1126, %r7194, 4;
	mov.u64 	%rd1127, __cudart_i2opi_f;
	add.s64 	%rd1128, %rd1127, %rd1126;
	ld.global.nc.u32 	%r3717, [%rd1128];
	mad.wide.u32 	%rd1129, %r3717, %r638, %rd2857;
	shr.u64 	%rd2857, %rd1129, 32;
	add.s64 	%rd1130, %rd2, %rd1126;
	st.local.u32 	[%rd1130], %rd1129;
	add.s32 	%r7194, %r7194, 1;
	setp.ne.s32 	%p379, %r7194, 6;
	@%p379 bra 	$L__BB0_380;
	shr.u32 	%r3718, %r637, 23;
	st.local.u32 	[%rd2+24], %rd2857;
	and.b32  	%r641, %r3718, 31;
	and.b32  	%r3719, %r3718, 224;
	add.s32 	%r3720, %r3719, -128;
	shr.u32 	%r3721, %r3720, 5;
	mul.wide.u32 	%rd1131, %r3721, 4;
	sub.s64 	%rd151, %rd2, %rd1131;
	ld.local.u32 	%r7195, [%rd151+24];
	ld.local.u32 	%r7196, [%rd151+20];
	setp.eq.s32 	%p380, %r641, 0;
	@%p380 bra 	$L__BB0_383;
	shf.l.wrap.b32 	%r7195, %r7196, %r7195, %r641;
	ld.local.u32 	%r3722, [%rd151+16];
	shf.l.wrap.b32 	%r7196, %r3722, %r7196, %r641;
$L__BB0_383:
	shr.u32 	%r3723, %r7195, 30;
	shf.l.wrap.b32 	%r3724, %r7196, %r7195, 2;
	shl.b32 	%r3725, %r7196, 2;
	shr.u32 	%r3726, %r3724, 31;
	add.s32 	%r3727, %r3726, %r3723;
	neg.s32 	%r3728, %r3727;
	setp.lt.s32 	%p381, %r637, 0;
	selp.b32 	%r7197, %r3728, %r3727, %p381;
	xor.b32  	%r3729, %r3724, %r637;
	shr.s32 	%r3730, %r3724, 31;
	xor.b32  	%r3731, %r3730, %r3724;
	xor.b32  	%r3732, %r3730, %r3725;
	cvt.u64.u32 	%rd1132, %r3731;
	shl.b64 	%rd1133, %rd1132, 32;
	cvt.u64.u32 	%rd1134, %r3732;
	or.b64  	%rd1135, %rd1133, %rd1134;
	cvt.rn.f64.s64 	%fd95, %rd1135;
	mul.f64 	%fd96, %fd95, 0d3BF921FB54442D19;
	cvt.rn.f32.f64 	%f1827, %fd96;
	neg.f32 	%f1828, %f1827;
	setp.lt.s32 	%p382, %r3729, 0;
	selp.f32 	%f4551, %f1828, %f1827, %p382;
	bra.uni 	$L__BB0_385;
$L__BB0_384:
	mov.f32 	%f1829, 0f00000000;
	mul.rn.f32 	%f4551, %f232, %f1829;
	mov.b32 	%r7197, 0;
$L__BB0_385:
	add.s32 	%r3734, %r7197, 1;
	mul.rn.f32 	%f1830, %f4551, %f4551;
	and.b32  	%r3735, %r7197, 1;
	setp.eq.b32 	%p383, %r3735, 1;
	selp.f32 	%f1831, %f4551, 0f3F800000, %p383;
	fma.rn.f32 	%f1832, %f1830, %f1831, 0f00000000;
	fma.rn.f32 	%f1833, %f1830, 0f37CBAC00, 0fBAB607ED;
	selp.f32 	%f1834, 0fB94D4153, %f1833, %p383;
	selp.f32 	%f1835, 0f3C0885E4, 0f3D2AAABB, %p383;
	fma.rn.f32 	%f1836, %f1834, %f1830, %f1835;
	selp.f32 	%f1837, 0fBE2AAAA8, 0fBEFFFFFF, %p383;
	fma.rn.f32 	%f1838, %f1836, %f1830, %f1837;
	fma.rn.f32 	%f1839, %f1838, %f1832, %f1831;
	and.b32  	%r3736, %r3734, 2;
	setp.eq.s32 	%p384, %r3736, 0;
	mov.f32 	%f1840, 0f00000000;
	sub.f32 	%f1841, %f1840, %f1839;
	selp.f32 	%f1842, %f1839, %f1841, %p384;
	fma.rn.f32 	%f242, %f238, %f1842, %f232;
	mul.f32 	%f1843, %f242, 0f3F22F983;
	cvt.rni.s32.f32 	%r7205, %f1843;
	cvt.rn.f32.s32 	%f1844, %r7205;
	fma.rn.f32 	%f1845, %f1844, 0fBFC90FDA, %f242;
	fma.rn.f32 	%f1846, %f1844, 0fB3A22168, %f1845;
	fma.rn.f32 	%f4553, %f1844, 0fA7C234C5, %f1846;
	abs.f32 	%f244, %f242;
	setp.ltu.f32 	%p385, %f244, 0f47CE4780;
	mov.u32 	%r7201, %r7205;
	mov.f32 	%f4552, %f4553;
	@%p385 bra 	$L__BB0_393;
	setp.eq.f32 	%p386, %f244, 0f7F800000;
	@%p386 bra 	$L__BB0_392;
	mov.b32 	%r651, %f242;
	shl.b32 	%r3738, %r651, 8;
	or.b32  	%r652, %r3738, -2147483648;
	mov.b64 	%rd2858, 0;
	mov.b32 	%r7198, 0;
$L__BB0_388:
	.pragma "nounroll";
	mul.wide.u32 	%rd1137, %r7198, 4;
	mov.u64 	%rd1138, __cudart_i2opi_f;
	add.s64 	%rd1139, %rd1138, %rd1137;
	ld.global.nc.u32 	%r3739, [%rd1139];
	mad.wide.u32 	%rd1140, %r3739, %r652, %rd2858;
	shr.u64 	%rd2858, %rd1140, 32;
	add.s64 	%rd1141, %rd3, %rd1137;
	st.local.u32 	[%rd1141], %rd1140;
	add.s32 	%r7198, %r7198, 1;
	setp.ne.s32 	%p387, %r7198, 6;
	@%p387 bra 	$L__BB0_388;
	shr.u32 	%r3740, %r651, 23;
	st.local.u32 	[%rd3+24], %rd2858;
	and.b32  	%r655, %r3740, 31;
	and.b32  	%r3741, %r3740, 224;
	add.s32 	%r3742, %r3741, -128;
	shr.u32 	%r3743, %r3742, 5;
	mul.wide.u32 	%rd1142, %r3743, 4;
	sub.s64 	%rd154, %rd3, %rd1142;
	ld.local.u32 	%r7199, [%rd154+24];
	ld.local.u32 	%r7200, [%rd154+20];
	setp.eq.s32 	%p388, %r655, 0;
	@%p388 bra 	$L__BB0_391;
	shf.l.wrap.b32 	%r7199, %r7200, %r7199, %r655;
	ld.local.u32 	%r3744, [%rd154+16];
	shf.l.wrap.b32 	%r7200, %r3744, %r7200, %r655;
$L__BB0_391:
	shr.u32 	%r3745, %r7199, 30;
	shf.l.wrap.b32 	%r3746, %r7200, %r7199, 2;
	shl.b32 	%r3747, %r7200, 2;
	shr.u32 	%r3748, %r3746, 31;
	add.s32 	%r3749, %r3748, %r3745;
	neg.s32 	%r3750, %r3749;
	setp.lt.s32 	%p389, %r651, 0;
	selp.b32 	%r7201, %r3750, %r3749, %p389;
	xor.b32  	%r3751, %r3746, %r651;
	shr.s32 	%r3752, %r3746, 31;
	xor.b32  	%r3753, %r3752, %r3746;
	xor.b32  	%r3754, %r3752, %r3747;
	cvt.u64.u32 	%rd1143, %r3753;
	shl.b64 	%rd1144, %rd1143, 32;
	cvt.u64.u32 	%rd1145, %r3754;
	or.b64  	%rd1146, %rd1144, %rd1145;
	cvt.rn.f64.s64 	%fd97, %rd1146;
	mul.f64 	%fd98, %fd97, 0d3BF921FB54442D19;
	cvt.rn.f32.f64 	%f1847, %fd98;
	neg.f32 	%f1848, %f1847;
	setp.lt.s32 	%p390, %r3751, 0;
	selp.f32 	%f4552, %f1848, %f1847, %p390;
	bra.uni 	$L__BB0_393;
$L__BB0_392:
	mov.f32 	%f1849, 0f00000000;
	mul.rn.f32 	%f4552, %f242, %f1849;
	mov.b32 	%r7201, 0;
$L__BB0_393:
	setp.ltu.f32 	%p391, %f244, 0f47CE4780;
	mul.rn.f32 	%f1850, %f4552, %f4552;
	and.b32  	%r3756, %r7201, 1;
	setp.eq.b32 	%p392, %r3756, 1;
	selp.f32 	%f1851, 0f3F800000, %f4552, %p392;
	fma.rn.f32 	%f1852, %f1850, %f1851, 0f00000000;
	fma.rn.f32 	%f1853, %f1850, 0f37CBAC00, 0fBAB607ED;
	selp.f32 	%f1854, %f1853, 0fB94D4153, %p392;
	selp.f32 	%f1855, 0f3D2AAABB, 0f3C0885E4, %p392;
	fma.rn.f32 	%f1856, %f1854, %f1850, %f1855;
	selp.f32 	%f1857, 0fBEFFFFFF, 0fBE2AAAA8, %p392;
	fma.rn.f32 	%f1858, %f1856, %f1850, %f1857;
	fma.rn.f32 	%f1859, %f1858, %f1852, %f1851;
	and.b32  	%r3757, %r7201, 2;
	setp.eq.s32 	%p393, %r3757, 0;
	mov.f32 	%f1860, 0f00000000;
	sub.f32 	%f1861, %f1860, %f1859;
	selp.f32 	%f248, %f1859, %f1861, %p393;
	@%p391 bra 	$L__BB0_401;
	setp.eq.f32 	%p394, %f244, 0f7F800000;
	@%p394 bra 	$L__BB0_400;
	mov.b32 	%r664, %f242;
	shl.b32 	%r3759, %r664, 8;
	or.b32  	%r665, %r3759, -2147483648;
	mov.b64 	%rd2859, 0;
	mov.b32 	%r7202, 0;
$L__BB0_396:
	.pragma "nounroll";
	mul.wide.u32 	%rd1148, %r7202, 4;
	mov.u64 	%rd1149, __cudart_i2opi_f;
	add.s64 	%rd1150, %rd1149, %rd1148;
	ld.global.nc.u32 	%r3760, [%rd1150];
	mad.wide.u32 	%rd1151, %r3760, %r665, %rd2859;
	shr.u64 	%rd2859, %rd1151, 32;
	add.s64 	%rd1152, %rd2, %rd1148;
	st.local.u32 	[%rd1152], %rd1151;
	add.s32 	%r7202, %r7202, 1;
	setp.ne.s32 	%p395, %r7202, 6;
	@%p395 bra 	$L__BB0_396;
	shr.u32 	%r3761, %r664, 23;
	st.local.u32 	[%rd2+24], %rd2859;
	and.b32  	%r668, %r3761, 31;
	and.b32  	%r3762, %r3761, 224;
	add.s32 	%r3763, %r3762, -128;
	shr.u32 	%r3764, %r3763, 5;
	mul.wide.u32 	%rd1153, %r3764, 4;
	sub.s64 	%rd157, %rd2, %rd1153;
	ld.local.u32 	%r7203, [%rd157+24];
	ld.local.u32 	%r7204, [%rd157+20];
	setp.eq.s32 	%p396, %r668, 0;
	@%p396 bra 	$L__BB0_399;
	shf.l.wrap.b32 	%r7203, %r7204, %r7203, %r668;
	ld.local.u32 	%r3765, [%rd157+16];
	shf.l.wrap.b32 	%r7204, %r3765, %r7204, %r668;
$L__BB0_399:
	shr.u32 	%r3766, %r7203, 30;
	shf.l.wrap.b32 	%r3767, %r7204, %r7203, 2;
	shl.b32 	%r3768, %r7204, 2;
	shr.u32 	%r3769, %r3767, 31;
	add.s32 	%r3770, %r3769, %r3766;
	neg.s32 	%r3771, %r3770;
	setp.lt.s32 	%p397, %r664, 0;
	selp.b32 	%r7205, %r3771, %r3770, %p397;
	xor.b32  	%r3772, %r3767, %r664;
	shr.s32 	%r3773, %r3767, 31;
	xor.b32  	%r3774, %r3773, %r3767;
	xor.b32  	%r3775, %r3773, %r3768;
	cvt.u64.u32 	%rd1154, %r3774;
	shl.b64 	%rd1155, %rd1154, 32;
	cvt.u64.u32 	%rd1156, %r3775;
	or.b64  	%rd1157, %rd1155, %rd1156;
	cvt.rn.f64.s64 	%fd99, %rd1157;
	mul.f64 	%fd100, %fd99, 0d3BF921FB54442D19;
	cvt.rn.f32.f64 	%f1862, %fd100;
	neg.f32 	%f1863, %f1862;
	setp.lt.s32 	%p398, %r3772, 0;
	selp.f32 	%f4553, %f1863, %f1862, %p398;
	bra.uni 	$L__BB0_401;
$L__BB0_400:
	mov.f32 	%f1864, 0f00000000;
	mul.rn.f32 	%f4553, %f242, %f1864;
	mov.b32 	%r7205, 0;
$L__BB0_401:
	add.s32 	%r3777, %r7205, 1;
	mul.rn.f32 	%f1865, %f4553, %f4553;
	and.b32  	%r3778, %r7205, 1;
	setp.eq.b32 	%p399, %r3778, 1;
	selp.f32 	%f1866, %f4553, 0f3F800000, %p399;
	fma.rn.f32 	%f1867, %f1865, %f1866, 0f00000000;
	fma.rn.f32 	%f1868, %f1865, 0f37CBAC00, 0fBAB607ED;
	selp.f32 	%f1869, 0fB94D4153, %f1868, %p399;
	selp.f32 	%f1870, 0f3C0885E4, 0f3D2AAABB, %p399;
	fma.rn.f32 	%f1871, %f1869, %f1865, %f1870;
	selp.f32 	%f1872, 0fBE2AAAA8, 0fBEFFFFFF, %p399;
	fma.rn.f32 	%f1873, %f1871, %f1865, %f1872;
	fma.rn.f32 	%f1874, %f1873, %f1867, %f1866;
	and.b32  	%r3779, %r3777, 2;
	setp.eq.s32 	%p400, %r3779, 0;
	mov.f32 	%f1875, 0f00000000;
	sub.f32 	%f1876, %f1875, %f1874;
	selp.f32 	%f1877, %f1874, %f1876, %p400;
	fma.rn.f32 	%f252, %f248, %f1877, %f242;
	mul.f32 	%f1878, %f252, 0f3F22F983;
	cvt.rni.s32.f32 	%r7213, %f1878;
	cvt.rn.f32.s32 	%f1879, %r7213;
	fma.rn.f32 	%f1880, %f1879, 0fBFC90FDA, %f252;
	fma.rn.f32 	%f1881, %f1879, 0fB3A22168, %f1880;
	fma.rn.f32 	%f4555, %f1879, 0fA7C234C5, %f1881;
	abs.f32 	%f254, %f252;
	setp.ltu.f32 	%p401, %f254, 0f47CE4780;
	mov.u32 	%r7209, %r7213;
	mov.f32 	%f4554, %f4555;
	@%p401 bra 	$L__BB0_409;
	setp.eq.f32 	%p402, %f254, 0f7F800000;
	@%p402 bra 	$L__BB0_408;
	mov.b32 	%r678, %f252;
	shl.b32 	%r3781, %r678, 8;
	or.b32  	%r679, %r3781, -2147483648;
	mov.b64 	%rd2860, 0;
	mov.b32 	%r7206, 0;
$L__BB0_404:
	.pragma "nounroll";
	mul.wide.u32 	%rd1159, %r7206, 4;
	mov.u64 	%rd1160, __cudart_i2opi_f;
	add.s64 	%rd1161, %rd1160, %rd1159;
	ld.global.nc.u32 	%r3782, [%rd1161];
	mad.wide.u32 	%rd1162, %r3782, %r679, %rd2860;
	shr.u64 	%rd2860, %rd1162, 32;
	add.s64 	%rd1163, %rd3, %rd1159;
	st.local.u32 	[%rd1163], %rd1162;
	add.s32 	%r7206, %r7206, 1;
	setp.ne.s32 	%p403, %r7206, 6;
	@%p403 bra 	$L__BB0_404;
	shr.u32 	%r3783, %r678, 23;
	st.local.u32 	[%rd3+24], %rd2860;
	and.b32  	%r682, %r3783, 31;
	and.b32  	%r3784, %r3783, 224;
	add.s32 	%r3785, %r3784, -128;
	shr.u32 	%r3786, %r3785, 5;
	mul.wide.u32 	%rd1164, %r3786, 4;
	sub.s64 	%rd160, %rd3, %rd1164;
	ld.local.u32 	%r7207, [%rd160+24];
	ld.local.u32 	%r7208, [%rd160+20];
	setp.eq.s32 	%p404, %r682, 0;
	@%p404 bra 	$L__BB0_407;
	shf.l.wrap.b32 	%r7207, %r7208, %r7207, %r682;
	ld.local.u32 	%r3787, [%rd160+16];
	shf.l.wrap.b32 	%r7208, %r3787, %r7208, %r682;
$L__BB0_407:
	shr.u32 	%r3788, %r7207, 30;
	shf.l.wrap.b32 	%r3789, %r7208, %r7207, 2;
	shl.b32 	%r3790, %r7208, 2;
	shr.u32 	%r3791, %r3789, 31;
	add.s32 	%r3792, %r3791, %r3788;
	neg.s32 	%r3793, %r3792;
	setp.lt.s32 	%p405, %r678, 0;
	selp.b32 	%r7209, %r3793, %r3792, %p405;
	xor.b32  	%r3794, %r3789, %r678;
	shr.s32 	%r3795, %r3789, 31;
	xor.b32  	%r3796, %r3795, %r3789;
	xor.b32  	%r3797, %r3795, %r3790;
	cvt.u64.u32 	%rd1165, %r3796;
	shl.b64 	%rd1166, %rd1165, 32;
	cvt.u64.u32 	%rd1167, %r3797;
	or.b64  	%rd1168, %rd1166, %rd1167;
	cvt.rn.f64.s64 	%fd101, %rd1168;
	mul.f64 	%fd102, %fd101, 0d3BF921FB54442D19;
	cvt.rn.f32.f64 	%f1882, %fd102;
	neg.f32 	%f1883, %f1882;
	setp.lt.s32 	%p406, %r3794, 0;
	selp.f32 	%f4554, %f1883, %f1882, %p406;
	bra.uni 	$L__BB0_409;
$L__BB0_408:
	mov.f32 	%f1884, 0f00000000;
	mul.rn.f32 	%f4554, %f252, %f1884;
	mov.b32 	%r7209, 0;
$L__BB0_409:
	setp.ltu.f32 	%p407, %f254, 0f47CE4780;
	mul.rn.f32 	%f1885, %f4554, %f4554;
	and.b32  	%r3799, %r7209, 1;
	setp.eq.b32 	%p408, %r3799, 1;
	selp.f32 	%f1886, 0f3F800000, %f4554, %p408;
	fma.rn.f32 	%f1887, %f1885, %f1886, 0f00000000;
	fma.rn.f32 	%f1888, %f1885, 0f37CBAC00, 0fBAB607ED;
	selp.f32 	%f1889, %f1888, 0fB94D4153, %p408;
	selp.f32 	%f1890, 0f3D2AAABB, 0f3C0885E4, %p408;
	fma.rn.f32 	%f1891, %f1889, %f1885, %f1890;
	selp.f32 	%f1892, 0fBEFFFFFF, 0fBE2AAAA8, %p408;
	fma.rn.f32 	%f1893, %f1891, %f1885, %f1892;
	fma.rn.f32 	%f1894, %f1893, %f1887, %f1886;
	and.b32  	%r3800, %r7209, 2;
	setp.eq.s32 	%p409, %r3800, 0;
	mov.f32 	%f1895, 0f00000000;
	sub.f32 	%f1896, %f1895, %f1894;
	selp.f32 	%f258, %f1894, %f1896, %p409;
	@%p407 bra 	$L__BB0_417;
	setp.eq.f32 	%p410, %f254, 0f7F800000;
	@%p410 bra 	$L__BB0_416;
	mov.b32 	%r691, %f252;
	shl.b32 	%r3802, %r691, 8;
	or.b32  	%r692, %r3802, -2147483648;
	mov.b64 	%rd2861, 0;
	mov.b32 	%r7210, 0;
$L__BB0_412:
	.pragma "nounroll";
	mul.wide.u32 	%rd1170, %r7210, 4;
	mov.u64 	%rd1171, __cudart_i2opi_f;
	add.s64 	%rd1172, %rd1171, %rd1170;
	ld.global.nc.u32 	%r3803, [%rd1172];
	mad.wide.u32 	%rd1173, %r3803, %r692, %rd2861;
	shr.u64 	%rd2861, %rd1173, 32;
	add.s64 	%rd1174, %rd2, %rd1170;
	st.local.u32 	[%rd1174], %rd1173;
	add.s32 	%r7210, %r7210, 1;
	setp.ne.s32 	%p411, %r7210, 6;
	@%p411 bra 	$L__BB0_412;
	shr.u32 	%r3804, %r691, 23;
	st.local.u32 	[%rd2+24], %rd2861;
	and.b32  	%r695, %r3804, 31;
	and.b32  	%r3805, %r3804, 224;
	add.s32 	%r3806, %r3805, -128;
	shr.u32 	%r3807, %r3806, 5;
	mul.wide.u32 	%rd1175, %r3807, 4;
	sub.s64 	%rd163, %rd2, %rd1175;
	ld.local.u32 	%r7211, [%rd163+24];
	ld.local.u32 	%r7212, [%rd163+20];
	setp.eq.s32 	%p412, %r695, 0;
	@%p412 bra 	$L__BB0_415;
	shf.l.wrap.b32 	%r7211, %r7212, %r7211, %r695;
	ld.local.u32 	%r3808, [%rd163+16];
	shf.l.wrap.b32 	%r7212, %r3808, %r7212, %r695;
$L__BB0_415:
	shr.u32 	%r3809, %r7211, 30;
	shf.l.wrap.b32 	%r3810, %r7212, %r7211, 2;
	shl.b32 	%r3811, %r7212, 2;
	shr.u32 	%r3812, %r3810, 31;
	add.s32 	%r3813, %r3812, %r3809;
	neg.s32 	%r3814, %r3813;
	setp.lt.s32 	%p413, %r691, 0;
	selp.b32 	%r7213, %r3814, %r3813, %p413;
	xor.b32  	%r3815, %r3810, %r691;
	shr.s32 	%r3816, %r3810, 31;
	xor.b32  	%r3817, %r3816, %r3810;
	xor.b32  	%r3818, %r3816, %r3811;
	cvt.u64.u32 	%rd1176, %r3817;
	shl.b64 	%rd1177, %rd1176, 32;
	cvt.u64.u32 	%rd1178, %r3818;
	or.b64  	%rd1179, %rd1177, %rd1178;
	cvt.rn.f64.s64 	%fd103, %rd1179;
	mul.f64 	%fd104, %fd103, 0d3BF921FB54442D19;
	cvt.rn.f32.f64 	%f1897, %fd104;
	neg.f32 	%f1898, %f1897;
	setp.lt.s32 	%p414, %r3815, 0;
	selp.f32 	%f4555, %f1898, %f1897, %p414;
	bra.uni 	$L__BB0_417;
$L__BB0_416:
	mov.f32 	%f1899, 0f00000000;
	mul.rn.f32 	%f4555, %f252, %f1899;
	mov.b32 	%r7213, 0;
$L__BB0_417:
	add.s32 	%r3820, %r7213, 1;
	mul.rn.f32 	%f1900, %f4555, %f4555;
	and.b32  	%r3821, %r7213, 1;
	setp.eq.b32 	%p415, %r3821, 1;
	selp.f32 	%f1901, %f4555, 0f3F800000, %p415;
	fma.rn.f32 	%f1902, %f1900, %f1901, 0f00000000;
	fma.rn.f32 	%f1903, %f1900, 0f37CBAC00, 0fBAB607ED;
	selp.f32 	%f1904, 0fB94D4153, %f1903, %p415;
	selp.f32 	%f1905, 0f3C0885E4, 0f3D2AAABB, %p415;
	fma.rn.f32 	%f1906, %f1904, %f1900, %f1905;
	selp.f32 	%f1907, 0fBE2AAAA8, 0fBEFFFFFF, %p415;
	fma.rn.f32 	%f1908, %f1906, %f1900, %f1907;
	fma.rn.f32 	%f1909, %f1908, %f1902, %f1901;
	and.b32  	%r3822, %r3820, 2;
	setp.eq.s32 	%p416, %r3822, 0;
	mov.f32 	%f1910, 0f00000000;
	sub.f32 	%f1911, %f1910, %f1909;
	selp.f32 	%f1912, %f1909, %f1911, %p416;
	fma.rn.f32 	%f262, %f258, %f1912, %f252;
	mul.f32 	%f1913, %f262, 0f3F22F983;
	cvt.rni.s32.f32 	%r7221, %f1913;
	cvt.rn.f32.s32 	%f1914, %r7221;
	fma.rn.f32 	%f1915, %f1914, 0fBFC90FDA, %f262;
	fma.rn.f32 	%f1916, %f1914, 0fB3A22168, %f1915;
	fma.rn.f32 	%f4557, %f1914, 0fA7C234C5, %f1916;
	abs.f32 	%f264, %f262;
	setp.ltu.f32 	%p417, %f264, 0f47CE4780;
	mov.u32 	%r7217, %r7221;
	mov.f32 	%f4556, %f4557;
	@%p417 bra 	$L__BB0_425;
	setp.eq.f32 	%p418, %f264, 0f7F800000;
	@%p418 bra 	$L__BB0_424;
	mov.b32 	%r705, %f262;
	shl.b32 	%r3824, %r705, 8;
	or.b32  	%r706, %r3824, -2147483648;
	mov.b64 	%rd2862, 0;
	mov.b32 	%r7214, 0;
$L__BB0_420:
	.pragma "nounroll";
	mul.wide.u32 	%rd1181, %r7214, 4;
	mov.u64 	%rd1182, __cudart_i2opi_f;
	add.s64 	%rd1183, %rd1182, %rd1181;
	ld.global.nc.u32 	%r3825, [%rd1183];
	mad.wide.u32 	%rd1184, %r3825, %r706, %rd2862;
	shr.u64 	%rd2862, %rd1184, 32;
	add.s64 	%rd1185, %rd3, %rd1181;
	st.local.u32 	[%rd1185], %rd1184;
	add.s32 	%r7214, %r7214, 1;
	setp.ne.s32 	%p419, %r7214, 6;
	@%p419 bra 	$L__BB0_420;
	shr.u32 	%r3826, %r705, 23;
	st.local.u32 	[%rd3+24], %rd2862;
	and.b32  	%r709, %r3826, 31;
	and.b32  	%r3827, %r3826, 224;
	add.s32 	%r3828, %r3827, -128;
	shr.u32 	%r3829, %r3828, 5;
	mul.wide.u32 	%rd1186, %r3829, 4;
	sub.s64 	%rd166, %rd3, %rd1186;
	ld.local.u32 	%r7215, [%rd166+24];
	ld.local.u32 	%r7216, [%rd166+20];
	setp.eq.s32 	%p420, %r709, 0;
	@%p420 bra 	$L__BB0_423;
	shf.l.wrap.b32 	%r7215, %r7216, %r7215, %r709;
	ld.local.u32 	%r3830, [%rd166+16];
	shf.l.wrap.b32 	%r7216, %r3830, %r7216, %r709;
$L__BB0_423:
	shr.u32 	%r3831, %r7215, 30;
	shf.l.wrap.b32 	%r3832, %r7216, %r7215, 2;
	shl.b32 	%r3833, %r7216, 2;
	shr.u32 	%r3834, %r3832, 31;
	add.s32 	%r3835, %r3834, %r3831;
	neg.s32 	%r3836, %r3835;
	setp.lt.s32 	%p421, %r705, 0;
	selp.b32 	%r7217, %r3836, %r3835, %p421;
	xor.b32  	%r3837, %r3832, %r705;
	shr.s32 	%r3838, %r3832, 31;
	xor.b32  	%r3839, %r3838, %r3832;
	xor.b32  	%r3840, %r3838, %r3833;
	cvt.u64.u32 	%rd1187, %r3839;
	shl.b64 	%rd1188, %rd1187, 32;
	cvt.u64.u32 	%rd1189, %r3840;
	or.b64  	%rd1190, %rd1188, %rd1189;
	cvt.rn.f64.s64 	%fd105, %rd1190;
	mul.f64 	%fd106, %fd105, 0d3BF921FB54442D19;
	cvt.rn.f32.f64 	%f1917, %fd106;
	neg.f32 	%f1918, %f1917;
	setp.lt.s32 	%p422, %r3837, 0;
	selp.f32 	%f4556, %f1918, %f1917, %p422;
	bra.uni 	$L__BB0_425;
$L__BB0_424:
	mov.f32 	%f1919, 0f00000000;
	mul.rn.f32 	%f4556, %f262, %f1919;
	mov.b32 	%r7217, 0;
$L__BB0_425:
	setp.ltu.f32 	%p423, %f264, 0f47CE4780;
	mul.rn.f32 	%f1920, %f4556, %f4556;
	and.b32  	%r3842, %r7217, 1;
	setp.eq.b32 	%p424, %r3842, 1;
	selp.f32 	%f1921, 0f3F800000, %f4556, %p424;
	fma.rn.f32 	%f1922, %f1920, %f1921, 0f00000000;
	fma.rn.f32 	%f1923, %f1920, 0f37CBAC00, 0fBAB607ED;
	selp.f32 	%f1924, %f1923, 0fB94D4153, %p424;
	selp.f32 	%f1925, 0f3D2AAABB, 0f3C0885E4, %p424;
	fma.rn.f32 	%f1926, %f1924, %f1920, %f1925;
	selp.f32 	%f1927, 0fBEFFFFFF, 0fBE2AAAA8, %p424;
	fma.rn.f32 	%f1928, %f1926, %f1920, %f1927;
	fma.rn.f32 	%f1929, %f1928, %f1922, %f1921;
	and.b32  	%r3843, %r7217, 2;
	setp.eq.s32 	%p425, %r3843, 0;
	mov.f32 	%f1930, 0f00000000;
	sub.f32 	%f1931, %f1930, %f1929;
	selp.f32 	%f268, %f1929, %f1931, %p425;
	@%p423 bra 	$L__BB0_433;
	setp.eq.f32 	%p426, %f264, 0f7F800000;
	@%p426 bra 	$L__BB0_432;
	mov.b32 	%r718, %f262;
	shl.b32 	%r3845, %r718, 8;
	or.b32  	%r719, %r3845, -2147483648;
	mov.b64 	%rd2863, 0;
	mov.b32 	%r7218, 0;
$L__BB0_428:
	.pragma "nounroll";
	mul.wide.u32 	%rd1192, %r7218, 4;
	mov.u64 	%rd1193, __cudart_i2opi_f;
	add.s64 	%rd1194, %rd1193, %rd1192;
	ld.global.nc.u32 	%r3846, [%rd1194];
	mad.wide.u32 	%rd1195, %r3846, %r719, %rd2863;
	shr.u64 	%rd2863, %rd1195, 32;
	add.s64 	%rd1196, %rd2, %rd1192;
	st.local.u32 	[%rd1196], %rd1195;
	add.s32 	%r7218, %r7218, 1;
	setp.ne.s32 	%p427, %r7218, 6;
	@%p427 bra 	$L__BB0_428;
	shr.u32 	%r3847, %r718, 23;
	st.local.u32 	[%rd2+24], %rd2863;
	and.b32  	%r722, %r3847, 31;
	and.b32  	%r3848, %r3847, 224;
	add.s32 	%r3849, %r3848, -128;
	shr.u32 	%r3850, %r3849, 5;
	mul.wide.u32 	%rd1197, %r3850, 4;
	sub.s64 	%rd169, %rd2, %rd1197;
	ld.local.u32 	%r7219, [%rd169+24];
	ld.local.u32 	%r7220, [%rd169+20];
	setp.eq.s32 	%p428, %r722, 0;
	@%p428 bra 	$L__BB0_431;
	shf.l.wrap.b32 	%r7219, %r7220, %r7219, %r722;
	ld.local.u32 	%r3851, [%rd169+16];
	shf.l.wrap.b32 	%r7220, %r3851, %r7220, %r722;
$L__BB0_431:
	shr.u32 	%r3852, %r7219, 30;
	shf.l.wrap.b32 	%r3853, %r7220, %r7219, 2;
	shl.b32 	%r3854, %r7220, 2;
	shr.u32 	%r3855, %r3853, 31;
	add.s32 	%r3856, %r3855, %r3852;
	neg.s32 	%r3857, %r3856;
	setp.lt.s32 	%p429, %r718, 0;
	selp.b32 	%r7221, %r3857, %r3856, %p429;
	xor.b32  	%r3858, %r3853, %r718;
	shr.s32 	%r3859, %r3853, 31;
	xor.b32  	%r3860, %r3859, %r3853;
	xor.b32  	%r3861, %r3859, %r3854;
	cvt.u64.u32 	%rd1198, %r3860;
	shl.b64 	%rd1199, %rd1198, 32;
	cvt.u64.u32 	%rd1200, %r3861;
	or.b64  	%rd1201, %rd1199, %rd1200;
	cvt.rn.f64.s64 	%fd107, %rd1201;
	mul.f64 	%fd108, %fd107, 0d3BF921FB54442D19;
	cvt.rn.f32.f64 	%f1932, %fd108;
	neg.f32 	%f1933, %f1932;
	setp.lt.s32 	%p430, %r3858, 0;
	selp.f32 	%f4557, %f1933, %f1932, %p430;
	bra.uni 	$L__BB0_433;
$L__BB0_432:
	mov.f32 	%f1934, 0f00000000;
	mul.rn.f32 	%f4557, %f262, %f1934;
	mov.b32 	%r7221, 0;
$L__BB0_433:
	add.s32 	%r3863, %r7221, 1;
	mul.rn.f32 	%f1935, %f4557, %f4557;
	and.b32  	%r3864, %r7221, 1;
	setp.eq.b32 	%p431, %r3864, 1;
	selp.f32 	%f1936, %f4557, 0f3F800000, %p431;
	fma.rn.f32 	%f1937, %f1935, %f1936, 0f00000000;
	fma.rn.f32 	%f1938, %f1935, 0f37CBAC00, 0fBAB607ED;
	selp.f32 	%f1939, 0fB94D4153, %f1938, %p431;
	selp.f32 	%f1940, 0f3C0885E4, 0f3D2AAABB, %p431;
	fma.rn.f32 	%f1941, %f1939, %f1935, %f1940;
	selp.f32 	%f1942, 0fBE2AAAA8, 0fBEFFFFFF, %p431;
	fma.rn.f32 	%f1943, %f1941, %f1935, %f1942;
	fma.rn.f32 	%f1944, %f1943, %f1937, %f1936;
	and.b32  	%r3865, %r3863, 2;
	setp.eq.s32 	%p432, %r3865, 0;
	mov.f32 	%f1945, 0f00000000;
	sub.f32 	%f1946, %f1945, %f1944;
	selp.f32 	%f1947, %f1944, %f1946, %p432;
	fma.rn.f32 	%f272, %f268, %f1947, %f262;
	mul.f32 	%f1948, %f272, 0f3F22F983;
	cvt.rni.s32.f32 	%r7229, %f1948;
	cvt.rn.f32.s32 	%f1949, %r7229;
	fma.rn.f32 	%f1950, %f1949, 0fBFC90FDA, %f272;
	fma.rn.f32 	%f1951, %f1949, 0fB3A22168, %f1950;
	fma.rn.f32 	%f4559, %f1949, 0fA7C234C5, %f1951;
	abs.f32 	%f274, %f272;
	setp.ltu.f32 	%p433, %f274, 0f47CE4780;
	mov.u32 	%r7225, %r7229;
	mov.f32 	%f4558, %f4559;
	@%p433 bra 	$L__BB0_441;
	setp.eq.f32 	%p434, %f274, 0f7F800000;
	@%p434 bra 	$L__BB0_440;
	mov.b32 	%r732, %f272;
	shl.b32 	%r3867, %r732, 8;
	or.b32  	%r733, %r3867, -2147483648;
	mov.b64 	%rd2864, 0;
	mov.b32 	%r7222, 0;
$L__BB0_436:
	.pragma "nounroll";
	mul.wide.u32 	%rd1203, %r7222, 4;
	mov.u64 	%rd1204, __cudart_i2opi_f;
	add.s64 	%rd1205, %rd1204, %rd1203;
	ld.global.nc.u32 	%r3868, [%rd1205];
	mad.wide.u32 	%rd1206, %r3868, %r733, %rd2864;
	shr.u64 	%rd2864, %rd1206, 32;
	add.s64 	%rd1207, %rd3, %rd1203;
	st.local.u32 	[%rd1207], %rd1206;
	add.s32 	%r7222, %r7222, 1;
	setp.ne.s32 	%p435, %r7222, 6;
	@%p435 bra 	$L__BB0_436;
	shr.u32 	%r3869, %r732, 23;
	st.local.u32 	[%rd3+24], %rd2864;
	and.b32  	%r736, %r3869, 31;
	and.b32  	%r3870, %r3869, 224;
	add.s32 	%r3871, %r3870, -128;
	shr.u32 	%r3872, %r3871, 5;
	mul.wide.u32 	%rd1208, %r3872, 4;
	sub.s64 	%rd172, %rd3, %rd1208;
	ld.local.u32 	%r7223, [%rd172+24];
	ld.local.u32 	%r7224, [%rd172+20];
	setp.eq.s32 	%p436, %r736, 0;
	@%p436 bra 	$L__BB0_439;
	shf.l.wrap.b32 	%r7223, %r7224, %r7223, %r736;
	ld.local.u32 	%r3873, [%rd172+16];
	shf.l.wrap.b32 	%r7224, %r3873, %r7224, %r736;
$L__BB0_439:
	shr.u32 	%r3874, %r7223, 30;
	shf.l.wrap.b32 	%r3875, %r7224, %r7223, 2;
	shl.b32 	%r3876, %r7224, 2;
	shr.u32 	%r3877, %r3875, 31;
	add.s32 	%r3878, %r3877, %r3874;
	neg.s32 	%r3879, %r3878;
	setp.lt.s32 	%p437, %r732, 0;
	selp.b32 	%r7225, %r3879, %r3878, %p437;
	xor.b32  	%r3880, %r3875, %r732;
	shr.s32 	%r3881, %r3875, 31;
	xor.b32  	%r3882, %r3881, %r3875;
	xor.b32  	%r3883, %r3881, %r3876;
	cvt.u64.u32 	%rd1209, %r3882;
	shl.b64 	%rd1210, %rd1209, 32;
	cvt.u64.u32 	%rd1211, %r3883;
	or.b64  	%rd1212, %rd1210, %rd1211;
	cvt.rn.f64.s64 	%fd109, %rd1212;
	mul.f64 	%fd110, %fd109, 0d3BF921FB54442D19;
	cvt.rn.f32.f64 	%f1952, %fd110;
	neg.f32 	%f1953, %f1952;
	setp.lt.s32 	%p438, %r3880, 0;
	selp.f32 	%f4558, %f1953, %f1952, %p438;
	bra.uni 	$L__BB0_441;
$L__BB0_440:
	mov.f32 	%f1954, 0f00000000;
	mul.rn.f32 	%f4558, %f272, %f1954;
	mov.b32 	%r7225, 0;
$L__BB0_441:
	setp.ltu.f32 	%p439, %f274, 0f47CE4780;
	mul.rn.f32 	%f1955, %f4558, %f4558;
	and.b32  	%r3885, %r7225, 1;
	setp.eq.b32 	%p440, %r3885, 1;
	selp.f32 	%f1956, 0f3F800000, %f4558, %p440;
	fma.rn.f32 	%f1957, %f1955, %f1956, 0f00000000;
	fma.rn.f32 	%f1958, %f1955, 0f37CBAC00, 0fBAB607ED;
	selp.f32 	%f1959, %f1958, 0fB94D4153, %p440;
	selp.f32 	%f1960, 0f3D2AAABB, 0f3C0885E4, %p440;
	fma.rn.f32 	%f1961, %f1959, %f1955, %f1960;
	selp.f32 	%f1962, 0fBEFFFFFF, 0fBE2AAAA8, %p440;
	fma.rn.f32 	%f1963, %f1961, %f1955, %f1962;
	fma.rn.f32 	%f1964, %f1963, %f1957, %f1956;
	and.b32  	%r3886, %r7225, 2;
	setp.eq.s32 	%p441, %r3886, 0;
	mov.f32 	%f1965, 0f00000000;
	sub.f32 	%f1966, %f1965, %f1964;
	selp.f32 	%f278, %f1964, %f1966, %p441;
	@%p439 bra 	$L__BB0_449;
	setp.eq.f32 	%p442, %f274, 0f7F800000;
	@%p442 bra 	$L__BB0_448;
	mov.b32 	%r745, %f272;
	shl.b32 	%r3888, %r745, 8;
	or.b32  	%r746, %r3888, -2147483648;
	mov.b64 	%rd2865, 0;
	mov.b32 	%r7226, 0;
$L__BB0_444:
	.pragma "nounroll";
	mul.wide.u32 	%rd1214, %r7226, 4;
	mov.u64 	%rd1215, __cudart_i2opi_f;
	add.s64 	%rd1216, %rd1215, %rd1214;
	ld.global.nc.u32 	%r3889, [%rd1216];
	mad.wide.u32 	%rd1217, %r3889, %r746, %rd2865;
	shr.u64 	%rd2865, %rd1217, 32;
	add.s64 	%rd1218, %rd2, %rd1214;
	st.local.u32 	[%rd1218], %rd1217;
	add.s32 	%r7226, %r7226, 1;
	setp.ne.s32 	%p443, %r7226, 6;
	@%p443 bra 	$L__BB0_444;
	shr.u32 	%r3890, %r745, 23;
	st.local.u32 	[%rd2+24], %rd2865;
	and.b32  	%r749, %r3890, 31;
	and.b32  	%r3891, %r3890, 224;
	add.s32 	%r3892, %r3891, -128;
	shr.u32 	%r3893, %r3892, 5;
	mul.wide.u32 	%rd1219, %r3893, 4;
	sub.s64 	%rd175, %rd2, %rd1219;
	ld.local.u32 	%r7227, [%rd175+24];
	ld.local.u32 	%r7228, [%rd175+20];
	setp.eq.s32 	%p444, %r749, 0;
	@%p444 bra 	$L__BB0_447;
	shf.l.wrap.b32 	%r7227, %r7228, %r7227, %r749;
	ld.local.u32 	%r3894, [%rd175+16];
	shf.l.wrap.b32 	%r7228, %r3894, %r7228, %r749;
$L__BB0_447:
	shr.u32 	%r3895, %r7227, 30;
	shf.l.wrap.b32 	%r3896, %r7228, %r7227, 2;
	shl.b32 	%r3897, %r7228, 2;
	shr.u32 	%r3898, %r3896, 31;
	add.s32 	%r3899, %r3898, %r3895;
	neg.s32 	%r3900, %r3899;
	setp.lt.s32 	%p445, %r745, 0;
	selp.b32 	%r7229, %r3900, %r3899, %p445;
	xor.b32  	%r3901, %r3896, %r745;
	shr.s32 	%r3902, %r3896, 31;
	xor.b32  	%r3903, %r3902, %r3896;
	xor.b32  	%r3904, %r3902, %r3897;
	cvt.u64.u32 	%rd1220, %r3903;
	shl.b64 	%rd1221, %rd1220, 32;
	cvt.u64.u32 	%rd1222, %r3904;
	or.b64  	%rd1223, %rd1221, %rd1222;
	cvt.rn.f64.s64 	%fd111, %rd1223;
	mul.f64 	%fd112, %fd111, 0d3BF921FB54442D19;
	cvt.rn.f32.f64 	%f1967, %fd112;
	neg.f32 	%f1968, %f1967;
	setp.lt.s32 	%p446, %r3901, 0;
	selp.f32 	%f4559, %f1968, %f1967, %p446;
	bra.uni 	$L__BB0_449;
$L__BB0_448:
	mov.f32 	%f1969, 0f00000000;
	mul.rn.f32 	%f4559, %f272, %f1969;
	mov.b32 	%r7229, 0;
$L__BB0_449:
	add.s32 	%r3906, %r7229, 1;
	mul.rn.f32 	%f1970, %f4559, %f4559;
	and.b32  	%r3907, %r7229, 1;
	setp.eq.b32 	%p447, %r3907, 1;
	selp.f32 	%f1971, %f4559, 0f3F800000, %p447;
	fma.rn.f32 	%f1972, %f1970, %f1971, 0f00000000;
	fma.rn.f32 	%f1973, %f1970, 0f37CBAC00, 0fBAB607ED;
	selp.f32 	%f1974, 0fB94D4153, %f1973, %p447;
	selp.f32 	%f1975, 0f3C0885E4, 0f3D2AAABB, %p447;
	fma.rn.f32 	%f1976, %f1974, %f1970, %f1975;
	selp.f32 	%f1977, 0fBE2AAAA8, 0fBEFFFFFF, %p447;
	fma.rn.f32 	%f1978, %f1976, %f1970, %f1977;
	fma.rn.f32 	%f1979, %f1978, %f1972, %f1971;
	and.b32  	%r3908, %r3906, 2;
	setp.eq.s32 	%p448, %r3908, 0;
	mov.f32 	%f1980, 0f00000000;
	sub.f32 	%f1981, %f1980, %f1979;
	selp.f32 	%f1982, %f1979, %f1981, %p448;
	fma.rn.f32 	%f282, %f278, %f1982, %f272;
	mul.f32 	%f1983, %f282, 0f3F22F983;
	cvt.rni.s32.f32 	%r7237, %f1983;
	cvt.rn.f32.s32 	%f1984, %r7237;
	fma.rn.f32 	%f1985, %f1984, 0fBFC90FDA, %f282;
	fma.rn.f32 	%f1986, %f1984, 0fB3A22168, %f1985;
	fma.rn.f32 	%f4561, %f1984, 0fA7C234C5, %f1986;
	abs.f32 	%f284, %f282;
	setp.ltu.f32 	%p449, %f284, 0f47CE4780;
	mov.u32 	%r7233, %r7237;
	mov.f32 	%f4560, %f4561;
	@%p449 bra 	$L__BB0_457;
	setp.eq.f32 	%p450, %f284, 0f7F800000;
	@%p450 bra 	$L__BB0_456;
	mov.b32 	%r759, %f282;
	shl.b32 	%r3910, %r759, 8;
	or.b32  	%r760, %r3910, -2147483648;
	mov.b64 	%rd2866, 0;
	mov.b32 	%r7230, 0;
$L__BB0_452:
	.pragma "nounroll";
	mul.wide.u32 	%rd1225, %r7230, 4;
	mov.u64 	%rd1226, __cudart_i2opi_f;
	add.s64 	%rd1227, %rd1226, %rd1225;
	ld.global.nc.u32 	%r3911, [%rd1227];
	mad.wide.u32 	%rd1228, %r3911, %r760, %rd2866;
	shr.u64 	%rd2866, %rd1228, 32;
	add.s64 	%rd1229, %rd3, %rd1225;
	st.local.u32 	[%rd1229], %rd1228;
	add.s32 	%r7230, %r7230, 1;
	setp.ne.s32 	%p451, %r7230, 6;
	@%p451 bra 	$L__BB0_452;
	shr.u32 	%r3912, %r759, 23;
	st.local.u32 	[%rd3+24], %rd2866;
	and.b32  	%r763, %r3912, 31;
	and.b32  	%r3913, %r3912, 224;
	add.s32 	%r3914, %r3913, -128;
	shr.u32 	%r3915, %r3914, 5;
	mul.wide.u32 	%rd1230, %r3915, 4;
	sub.s64 	%rd178, %rd3, %rd1230;
	ld.local.u32 	%r7231, [%rd178+24];
	ld.local.u32 	%r7232, [%rd178+20];
	setp.eq.s32 	%p452, %r763, 0;
	@%p452 bra 	$L__BB0_455;
	shf.l.wrap.b32 	%r7231, %r7232, %r7231, %r763;
	ld.local.u32 	%r3916, [%rd178+16];
	shf.l.wrap.b32 	%r7232, %r3916, %r7232, %r763;
$L__BB0_455:
	shr.u32 	%r3917, %r7231, 30;
	shf.l.wrap.b32 	%r3918, %r7232, %r7231, 2;
	shl.b32 	%r3919, %r7232, 2;
	shr.u32 	%r3920, %r3918, 31;
	add.s32 	%r3921, %r3920, %r3917;
	neg.s32 	%r3922, %r3921;
	setp.lt.s32 	%p453, %r759, 0;
	selp.b32 	%r7233, %r3922, %r3921, %p453;
	xor.b32  	%r3923, %r3918, %r759;
	shr.s32 	%r3924, %r3918, 31;
	xor.b32  	%r3925, %r3924, %r3918;
	xor.b32  	%r3926, %r3924, %r3919;
	cvt.u64.u32 	%rd1231, %r3925;
	shl.b64 	%rd1232, %rd1231, 32;
	cvt.u64.u32 	%rd1233, %r3926;
	or.b64  	%rd1234, %rd1232, %rd1233;
	cvt.rn.f64.s64 	%fd113, %rd1234;
	mul.f64 	%fd114, %fd113, 0d3BF921FB54442D19;
	cvt.rn.f32.f64 	%f1987, %fd114;
	neg.f32 	%f1988, %f1987;
	setp.lt.s32 	%p454, %r3923, 0;
	selp.f32 	%f4560, %f1988, %f1987, %p454;
	bra.uni 	$L__BB0_457;
$L__BB0_456:
	mov.f32 	%f1989, 0f00000000;
	mul.rn.f32 	%f4560, %f282, %f1989;
	mov.b32 	%r7233, 0;
$L__BB0_457:
	setp.ltu.f32 	%p455, %f284, 0f47CE4780;
	mul.rn.f32 	%f1990, %f4560, %f4560;
	and.b32  	%r3928, %r7233, 1;
	setp.eq.b32 	%p456, %r3928, 1;
	selp.f32 	%f1991, 0f3F800000, %f4560, %p456;
	fma.rn.f32 	%f1992, %f1990, %f1991, 0f00000000;
	fma.rn.f32 	%f1993, %f1990, 0f37CBAC00, 0fBAB607ED;
	selp.f32 	%f1994, %f1993, 0fB94D4153, %p456;
	selp.f32 	%f1995, 0f3D2AAABB, 0f3C0885E4, %p456;
	fma.rn.f32 	%f1996, %f1994, %f1990, %f1995;
	selp.f32 	%f1997, 0fBEFFFFFF, 0fBE2AAAA8, %p456;
	fma.rn.f32 	%f1998, %f1996, %f1990, %f1997;
	fma.rn.f32 	%f1999, %f1998, %f1992, %f1991;
	and.b32  	%r3929, %r7233, 2;
	setp.eq.s32 	%p457, %r3929, 0;
	mov.f32 	%f2000, 0f00000000;
	sub.f32 	%f2001, %f2000, %f1999;
	selp.f32 	%f288, %f1999, %f2001, %p457;
	@%p455 bra 	$L__BB0_465;
	setp.eq.f32 	%p458, %f284, 0f7F800000;
	@%p458 bra 	$L__BB0_464;
	mov.b32 	%r772, %f282;
	shl.b32 	%r3931, %r772, 8;
	or.b32  	%r773, %r3931, -2147483648;
	mov.b64 	%rd2867, 0;
	mov.b32 	%r7234, 0;
$L__BB0_460:
	.pragma "nounroll";
	mul.wide.u32 	%rd1236, %r7234, 4;
	mov.u64 	%rd1237, __cudart_i2opi_f;
	add.s64 	%rd1238, %rd1237, %rd1236;
	ld.global.nc.u32 	%r3932, [%rd1238];
	mad.wide.u32 	%rd1239, %r3932, %r773, %rd2867;
	shr.u64 	%rd2867, %rd1239, 32;
	add.s64 	%rd1240, %rd2, %rd1236;
	st.local.u32 	[%rd1240], %rd1239;
	add.s32 	%r7234, %r7234, 1;
	setp.ne.s32 	%p459, %r7234, 6;
	@%p459 bra 	$L__BB0_460;
	shr.u32 	%r3933, %r772, 23;
	st.local.u32 	[%rd2+24], %rd2867;
	and.b32  	%r776, %r3933, 31;
	and.b32  	%r3934, %r3933, 224;
	add.s32 	%r3935, %r3934, -128;
	shr.u32 	%r3936, %r3935, 5;
	mul.wide.u32 	%rd1241, %r3936, 4;
	sub.s64 	%rd181, %rd2, %rd1241;
	ld.local.u32 	%r7235, [%rd181+24];
	ld.local.u32 	%r7236, [%rd181+20];
	setp.eq.s32 	%p460, %r776, 0;
	@%p460 bra 	$L__BB0_463;
	shf.l.wrap.b32 	%r7235, %r7236, %r7235, %r776;
	ld.local.u32 	%r3937, [%rd181+16];
	shf.l.wrap.b32 	%r7236, %r3937, %r7236, %r776;
$L__BB0_463:
	shr.u32 	%r3938, %r7235, 30;
	shf.l.wrap.b32 	%r3939, %r7236, %r7235, 2;
	shl.b32 	%r3940, %r7236, 2;
	shr.u32 	%r3941, %r3939, 31;
	add.s32 	%r3942, %r3941, %r3938;
	neg.s32 	%r3943, %r3942;
	setp.lt.s32 	%p461, %r772, 0;
	selp.b32 	%r7237, %r3943, %r3942, %p461;
	xor.b32  	%r3944, %r3939, %r772;
	shr.s32 	%r3945, %r3939, 31;
	xor.b32  	%r3946, %r3945, %r3939;
	xor.b32  	%r3947, %r3945, %r3940;
	cvt.u64.u32 	%rd1242, %r3946;
	shl.b64 	%rd1243, %rd1242, 32;
	cvt.u64.u32 	%rd1244, %r3947;
	or.b64  	%rd1245, %rd1243, %rd1244;
	cvt.rn.f64.s64 	%fd115, %rd1245;
	mul.f64 	%fd116, %fd115, 0d3BF921FB54442D19;
	cvt.rn.f32.f64 	%f2002, %fd116;
	neg.f32 	%f2003, %f2002;
	setp.lt.s32 	%p462, %r3944, 0;
	selp.f32 	%f4561, %f2003, %f2002, %p462;
	bra.uni 	$L__BB0_465;
$L__BB0_464:
	mov.f32 	%f2004, 0f00000000;
	mul.rn.f32 	%f4561, %f282, %f2004;
	mov.b32 	%r7237, 0;
$L__BB0_465:
	add.s32 	%r3949, %r7237, 1;
	mul.rn.f32 	%f2005, %f4561, %f4561;
	and.b32  	%r3950, %r7237, 1;
	setp.eq.b32 	%p463, %r3950, 1;
	selp.f32 	%f2006, %f4561, 0f3F800000, %p463;
	fma.rn.f32 	%f2007, %f2005, %f2006, 0f00000000;
	fma.rn.f32 	%f2008, %f2005, 0f37CBAC00, 0fBAB607ED;
	selp.f32 	%f2009, 0fB94D4153, %f2008, %p463;
	selp.f32 	%f2010, 0f3C0885E4, 0f3D2AAABB, %p463;
	fma.rn.f32 	%f2011, %f2009, %f2005, %f2010;
	selp.f32 	%f2012, 0fBE2AAAA8, 0fBEFFFFFF, %p463;
	fma.rn.f32 	%f2013, %f2011, %f2005, %f2012;
	fma.rn.f32 	%f2014, %f2013, %f2007, %f2006;
	and.b32  	%r3951, %r3949, 2;
	setp.eq.s32 	%p464, %r3951, 0;
	mov.f32 	%f2015, 0f00000000;
	sub.f32 	%f2016, %f2015, %f2014;
	selp.f32 	%f2017, %f2014, %f2016, %p464;
	fma.rn.f32 	%f292, %f288, %f2017, %f282;
	mul.f32 	%f2018, %f292, 0f3F22F983;
	cvt.rni.s32.f32 	%r7245, %f2018;
	cvt.rn.f32.s32 	%f2019, %r7245;
	fma.rn.f32 	%f2020, %f2019, 0fBFC90FDA, %f292;
	fma.rn.f32 	%f2021, %f2019, 0fB3A22168, %f2020;
	fma.rn.f32 	%f4563, %f2019, 0fA7C234C5, %f2021;
	abs.f32 	%f294, %f292;
	setp.ltu.f32 	%p465, %f294, 0f47CE4780;
	mov.u32 	%r7241, %r7245;
	mov.f32 	%f4562, %f4563;
	@%p465 bra 	$L__BB0_473;
	setp.eq.f32 	%p466, %f294, 0f7F800000;
	@%p466 bra 	$L__BB0_472;
	mov.b32 	%r786, %f292;
	shl.b32 	%r3953, %r786, 8;
	or.b32  	%r787, %r3953, -2147483648;
	mov.b64 	%rd2868, 0;
	mov.b32 	%r7238, 0;
$L__BB0_468:
	.pragma "nounroll";
	mul.wide.u32 	%rd1247, %r7238, 4;
	mov.u64 	%rd1248, __cudart_i2opi_f;
	add.s64 	%rd1249, %rd1248, %rd1247;
	ld.global.nc.u32 	%r3954, [%rd1249];
	mad.wide.u32 	%rd1250, %r3954, %r787, %rd2868;
	shr.u64 	%rd2868, %rd1250, 32;
	add.s64 	%rd1251, %rd3, %rd1247;
	st.local.u32 	[%rd1251], %rd1250;
	add.s32 	%r7238, %r7238, 1;
	setp.ne.s32 	%p467, %r7238, 6;
	@%p467 bra 	$L__BB0_468;
	shr.u32 	%r3955, %r786, 23;
	st.local.u32 	[%rd3+24], %rd2868;
	and.b32  	%r790, %r3955, 31;
	and.b32  	%r3956, %r3955, 224;
	add.s32 	%r3957, %r3956, -128;
	shr.u32 	%r3958, %r3957, 5;
	mul.wide.u32 	%rd1252, %r3958, 4;
	sub.s64 	%rd184, %rd3, %rd1252;
	ld.local.u32 	%r7239, [%rd184+24];
	ld.local.u32 	%r7240, [%rd184+20];
	setp.eq.s32 	%p468, %r790, 0;
	@%p468 bra 	$L__BB0_471;
	shf.l.wrap.b32 	%r7239, %r7240, %r7239, %r790;
	ld.local.u32 	%r3959, [%rd184+16];
	shf.l.wrap.b32 	%r7240, %r3959, %r7240, %r790;
$L__BB0_471:
	shr.u32 	%r3960, %r7239, 30;
	shf.l.wrap.b32 	%r3961, %r7240, %r7239, 2;
	shl.b32 	%r3962, %r7240, 2;
	shr.u32 	%r3963, %r3961, 31;
	add.s32 	%r3964, %r3963, %r3960;
	neg.s32 	%r3965, %r3964;
	setp.lt.s32 	%p469, %r786, 0;
	selp.b32 	%r7241, %r3965, %r3964, %p469;
	xor.b32  	%r3966, %r3961, %r786;
	shr.s32 	%r3967, %r3961, 31;
	xor.b32  	%r3968, %r3967, %r3961;
	xor.b32  	%r3969, %r3967, %r3962;
	cvt.u64.u32 	%rd1253, %r3968;
	shl.b64 	%rd1254, %rd1253, 32;
	cvt.u64.u32 	%rd1255, %r3969;
	or.b64  	%rd1256, %rd1254, %rd1255;
	cvt.rn.f64.s64 	%fd117, %rd1256;
	mul.f64 	%fd118, %fd117, 0d3BF921FB54442D19;
	cvt.rn.f32.f64 	%f2022, %fd118;
	neg.f32 	%f2023, %f2022;
	setp.lt.s32 	%p470, %r3966, 0;
	selp.f32 	%f4562, %f2023, %f2022, %p470;
	bra.uni 	$L__BB0_473;
$L__BB0_472:
	mov.f32 	%f2024, 0f00000000;
	mul.rn.f32 	%f4562, %f292, %f2024;
	mov.b32 	%r7241, 0;
$L__BB0_473:
	setp.ltu.f32 	%p471, %f294, 0f47CE4780;
	mul.rn.f32 	%f2025, %f4562, %f4562;
	and.b32  	%r3971, %r7241, 1;
	setp.eq.b32 	%p472, %r3971, 1;
	selp.f32 	%f2026, 0f3F800000, %f4562, %p472;
	fma.rn.f32 	%f2027, %f2025, %f2026, 0f00000000;
	fma.rn.f32 	%f2028, %f2025, 0f37CBAC00, 0fBAB607ED;
	selp.f32 	%f2029, %f2028, 0fB94D4153, %p472;
	selp.f32 	%f2030, 0f3D2AAABB, 0f3C0885E4, %p472;
	fma.rn.f32 	%f2031, %f2029, %f2025, %f2030;
	selp.f32 	%f2032, 0fBEFFFFFF, 0fBE2AAAA8, %p472;
	fma.rn.f32 	%f2033, %f2031, %f2025, %f2032;
	fma.rn.f32 	%f2034, %f2033, %f2027, %f2026;
	and.b32  	%r3972, %r7241, 2;
	setp.eq.s32 	%p473, %r3972, 0;
	mov.f32 	%f2035, 0f00000000;
	sub.f32 	%f2036, %f2035, %f2034;
	selp.f32 	%f298, %f2034, %f2036, %p473;
	@%p471 bra 	$L__BB0_481;
	setp.eq.f32 	%p474, %f294, 0f7F800000;
	@%p474 bra 	$L__BB0_480;
	mov.b32 	%r799, %f292;
	shl.b32 	%r3974, %r799, 8;
	or.b32  	%r800, %r3974, -2147483648;
	mov.b64 	%rd2869, 0;
	mov.b32 	%r7242, 0;
$L__BB0_476:
	.pragma "nounroll";
	mul.wide.u32 	%rd1258, %r7242, 4;
	mov.u64 	%rd1259, __cudart_i2opi_f;
	add.s64 	%rd1260, %rd1259, %rd1258;
	ld.global.nc.u32 	%r3975, [%rd1260];
	mad.wide.u32 	%rd1261, %r3975, %r800, %rd2869;
	shr.u64 	%rd2869, %rd1261, 32;
	add.s64 	%rd1262, %rd2, %rd1258;
	st.local.u32 	[%rd1262], %rd1261;
	add.s32 	%r7242, %r7242, 1;
	setp.ne.s32 	%p475, %r7242, 6;
	@%p475 bra 	$L__BB0_476;
	shr.u32 	%r3976, %r799, 23;
	st.local.u32 	[%rd2+24], %rd2869;
	and.b32  	%r803, %r3976, 31;
	and.b32  	%r3977, %r3976, 224;
	add.s32 	%r3978, %r3977, -128;
	shr.u32 	%r3979, %r3978, 5;
	mul.wide.u32 	%rd1263, %r3979, 4;
	sub.s64 	%rd187, %rd2, %rd1263;
	ld.local.u32 	%r7243, [%rd187+24];
	ld.local.u32 	%r7244, [%rd187+20];
	setp.eq.s32 	%p476, %r803, 0;
	@%p476 bra 	$L__BB0_479;
	shf.l.wrap.b32 	%r7243, %r7244, %r7243, %r803;
	ld.local.u32 	%r3980, [%rd187+16];
	shf.l.wrap.b32 	%r7244, %r3980, %r7244, %r803;
$L__BB0_479:
	shr.u32 	%r3981, %r7243, 30;
	shf.l.wrap.b32 	%r3982, %r7244, %r7243, 2;
	shl.b32 	%r3983, %r7244, 2;
	shr.u32 	%r3984, %r3982, 31;
	add.s32 	%r3985, %r3984, %r3981;
	neg.s32 	%r3986, %r3985;
	setp.lt.s32 	%p477, %r799, 0;
	selp.b32 	%r7245, %r3986, %r3985, %p477;
	xor.b32  	%r3987, %r3982, %r799;
	shr.s32 	%r3988, %r3982, 31;
	xor.b32  	%r3989, %r3988, %r3982;
	xor.b32  	%r3990, %r3988, %r3983;
	cvt.u64.u32 	%rd1264, %r3989;
	shl.b64 	%rd1265, %rd1264, 32;
	cvt.u64.u32 	%rd1266, %r3990;
	or.b64  	%rd1267, %rd1265, %rd1266;
	cvt.rn.f64.s64 	%fd119, %rd1267;
	mul.f64 	%fd120, %fd119, 0d3BF921FB54442D19;
	cvt.rn.f32.f64 	%f2037, %fd120;
	neg.f32 	%f2038, %f2037;
	setp.lt.s32 	%p478, %r3987, 0;
	selp.f32 	%f4563, %f2038, %f2037, %p478;
	bra.uni 	$L__BB0_481;
$L__BB0_480:
	mov.f32 	%f2039, 0f00000000;
	mul.rn.f32 	%f4563, %f292, %f2039;
	mov.b32 	%r7245, 0;
$L__BB0_481:
	add.s32 	%r3992, %r7245, 1;
	mul.rn.f32 	%f2040, %f4563, %f4563;
	and.b32  	%r3993, %r7245, 1;
	setp.eq.b32 	%p479, %r3993, 1;
	selp.f32 	%f2041, %f4563, 0f3F800000, %p479;
	fma.rn.f32 	%f2042, %f2040, %f2041, 0f00000000;
	fma.rn.f32 	%f2043, %f2040, 0f37CBAC00, 0fBAB607ED;
	selp.f32 	%f2044, 0fB94D4153, %f2043, %p479;
	selp.f32 	%f2045, 0f3C0885E4, 0f3D2AAABB, %p479;
	fma.rn.f32 	%f2046, %f2044, %f2040, %f2045;
	selp.f32 	%f2047, 0fBE2AAAA8, 0fBEFFFFFF, %p479;
	fma.rn.f32 	%f2048, %f2046, %f2040, %f2047;
	fma.rn.f32 	%f2049, %f2048, %f2042, %f2041;
	and.b32  	%r3994, %r3992, 2;
	setp.eq.s32 	%p480, %r3994, 0;
	mov.f32 	%f2050, 0f00000000;
	sub.f32 	%f2051, %f2050, %f2049;
	selp.f32 	%f2052, %f2049, %f2051, %p480;
	fma.rn.f32 	%f302, %f298, %f2052, %f292;
	mul.f32 	%f2053, %f302, 0f3F22F983;
	cvt.rni.s32.f32 	%r7253, %f2053;
	cvt.rn.f32.s32 	%f2054, %r7253;
	fma.rn.f32 	%f2055, %f2054, 0fBFC90FDA, %f302;
	fma.rn.f32 	%f2056, %f2054, 0fB3A22168, %f2055;
	fma.rn.f32 	%f4565, %f2054, 0fA7C234C5, %f2056;
	abs.f32 	%f304, %f302;
	setp.ltu.f32 	%p481, %f304, 0f47CE4780;
	mov.u32 	%r7249, %r7253;
	mov.f32 	%f4564, %f4565;
	@%p481 bra 	$L__BB0_489;
	setp.eq.f32 	%p482, %f304, 0f7F800000;
	@%p482 bra 	$L__BB0_488;
	mov.b32 	%r813, %f302;
	shl.b32 	%r3996, %r813, 8;
	or.b32  	%r814, %r3996, -2147483648;
	mov.b64 	%rd2870, 0;
	mov.b32 	%r7246, 0;
$L__BB0_484:
	.pragma "nounroll";
	mul.wide.u32 	%rd1269, %r7246, 4;
	mov.u64 	%rd1270, __cudart_i2opi_f;
	add.s64 	%rd1271, %rd1270, %rd1269;
	ld.global.nc.u32 	%r3997, [%rd1271];
	mad.wide.u32 	%rd1272, %r3997, %r814, %rd2870;
	shr.u64 	%rd2870, %rd1272, 32;
	add.s64 	%rd1273, %rd3, %rd1269;
	st.local.u32 	[%rd1273], %rd1272;
	add.s32 	%r7246, %r7246, 1;
	setp.ne.s32 	%p483, %r7246, 6;
	@%p483 bra 	$L__BB0_484;
	shr.u32 	%r3998, %r813, 23;
	st.local.u32 	[%rd3+24], %rd2870;
	and.b32  	%r817, %r3998, 31;
	and.b32  	%r3999, %r3998, 224;
	add.s32 	%r4000, %r3999, -128;
	shr.u32 	%r4001, %r4000, 5;
	mul.wide.u32 	%rd1274, %r4001, 4;
	sub.s64 	%rd190, %rd3, %rd1274;
	ld.local.u32 	%r7247, [%rd190+24];
	ld.local.u32 	%r7248, [%rd190+20];
	setp.eq.s32 	%p484, %r817, 0;
	@%p484 bra 	$L__BB0_487;
	shf.l.wrap.b32 	%r7247, %r7248, %r7247, %r817;
	ld.local.u32 	%r4002, [%rd190+16];
	shf.l.wrap.b32 	%r7248, %r4002, %r7248, %r817;
$L__BB0_487:
	shr.u32 	%r4003, %r7247, 30;
	shf.l.wrap.b32 	%r4004, %r7248, %r7247, 2;
	shl.b32 	%r4005, %r7248, 2;
	shr.u32 	%r4006, %r4004, 31;
	add.s32 	%r4007, %r4006, %r4003;
	neg.s32 	%r4008, %r4007;
	setp.lt.s32 	%p485, %r813, 0;
	selp.b32 	%r7249, %r4008, %r4007, %p485;
	xor.b32  	%r4009, %r4004, %r813;
	shr.s32 	%r4010, %r4004, 31;
	xor.b32  	%r4011, %r4010, %r4004;
	xor.b32  	%r4012, %r4010, %r4005;
	cvt.u64.u32 	%rd1275, %r4011;
	shl.b64 	%rd1276, %rd1275, 32;
	cvt.u64.u32 	%rd1277, %r4012;
	or.b64  	%rd1278, %rd1276, %rd1277;
	cvt.rn.f64.s64 	%fd121, %rd1278;
	mul.f64 	%fd122, %fd121, 0d3BF921FB54442D19;
	cvt.rn.f32.f64 	%f2057, %fd122;
	neg.f32 	%f2058, %f2057;
	setp.lt.s32 	%p486, %r4009, 0;
	selp.f32 	%f4564, %f2058, %f2057, %p486;
	bra.uni 	$L__BB0_489;
$L__BB0_488:
	mov.f32 	%f2059, 0f00000000;
	mul.rn.f32 	%f4564, %f302, %f2059;
	mov.b32 	%r7249, 0;
$L__BB0_489:
	setp.ltu.f32 	%p487, %f304, 0f47CE4780;
	mul.rn.f32 	%f2060, %f4564, %f4564;
	and.b32  	%r4014, %r7249, 1;
	setp.eq.b32 	%p488, %r4014, 1;
	selp.f32 	%f2061, 0f3F800000, %f4564, %p488;
	fma.rn.f32 	%f2062, %f2060, %f2061, 0f00000000;
	fma.rn.f32 	%f2063, %f2060, 0f37CBAC00, 0fBAB607ED;
	selp.f32 	%f2064, %f2063, 0fB94D4153, %p488;
	selp.f32 	%f2065, 0f3D2AAABB, 0f3C0885E4, %p488;
	fma.rn.f32 	%f2066, %f2064, %f2060, %f2065;
	selp.f32 	%f2067, 0fBEFFFFFF, 0fBE2AAAA8, %p488;
	fma.rn.f32 	%f2068, %f2066, %f2060, %f2067;
	fma.rn.f32 	%f2069, %f2068, %f2062, %f2061;
	and.b32  	%r4015, %r7249, 2;
	setp.eq.s32 	%p489, %r4015, 0;
	mov.f32 	%f2070, 0f00000000;
	sub.f32 	%f2071, %f2070, %f2069;
	selp.f32 	%f308, %f2069, %f2071, %p489;
	@%p487 bra 	$L__BB0_497;
	setp.eq.f32 	%p490, %f304, 0f7F800000;
	@%p490 bra 	$L__BB0_496;
	mov.b32 	%r826, %f302;
	shl.b32 	%r4017, %r826, 8;
	or.b32  	%r827, %r4017, -2147483648;
	mov.b64 	%rd2871, 0;
	mov.b32 	%r7250, 0;
$L__BB0_492:
	.pragma "nounroll";
	mul.wide.u32 	%rd1280, %r7250, 4;
	mov.u64 	%rd1281, __cudart_i2opi_f;
	add.s64 	%rd1282, %rd1281, %rd1280;
	ld.global.nc.u32 	%r4018, [%rd1282];
	mad.wide.u32 	%rd1283, %r4018, %r827, %rd2871;
	shr.u64 	%rd2871, %rd1283, 32;
	add.s64 	%rd1284, %rd2, %rd1280;
	st.local.u32 	[%rd1284], %rd1283;
	add.s32 	%r7250, %r7250, 1;
	setp.ne.s32 	%p491, %r7250, 6;
	@%p491 bra 	$L__BB0_492;
	shr.u32 	%r4019, %r826, 23;
	st.local.u32 	[%rd2+24], %rd2871;
	and.b32  	%r830, %r4019, 31;
	and.b32  	%r4020, %r4019, 224;
	add.s32 	%r4021, %r4020, -128;
	shr.u32 	%r4022, %r4021, 5;
	mul.wide.u32 	%rd1285, %r4022, 4;
	sub.s64 	%rd193, %rd2, %rd1285;
	ld.local.u32 	%r7251, [%rd193+24];
	ld.local.u32 	%r7252, [%rd193+20];
	setp.eq.s32 	%p492, %r830, 0;
	@%p492 bra 	$L__BB0_495;
	shf.l.wrap.b32 	%r7251, %r7252, %r7251, %r830;
	ld.local.u32 	%r4023, [%rd193+16];
	shf.l.wrap.b32 	%r7252, %r4023, %r7252, %r830;
$L__BB0_495:
	shr.u32 	%r4024, %r7251, 30;
	shf.l.wrap.b32 	%r4025, %r7252, %r7251, 2;
	shl.b32 	%r4026, %r7252, 2;
	shr.u32 	%r4027, %r4025, 31;
	add.s32 	%r4028, %r4027, %r4024;
	neg.s32 	%r4029, %r4028;
	setp.lt.s32 	%p493, %r826, 0;
	selp.b32 	%r7253, %r4029, %r4028, %p493;
	xor.b32  	%r4030, %r4025, %r826;
	shr.s32 	%r4031, %r4025, 31;
	xor.b32  	%r4032, %r4031, %r4025;
	xor.b32  	%r4033, %r4031, %r4026;
	cvt.u64.u32 	%rd1286, %r4032;
	shl.b64 	%rd1287, %rd1286, 32;
	cvt.u64.u32 	%rd1288, %r4033;
	or.b64  	%rd1289, %rd1287, %rd1288;
	cvt.rn.f64.s64 	%fd123, %rd1289;
	mul.f64 	%fd124, %fd123, 0d3BF921FB54442D19;
	cvt.rn.f32.f64 	%f2072, %fd124;
	neg.f32 	%f2073, %f2072;
	setp.lt.s32 	%p494, %r4030, 0;
	selp.f32 	%f4565, %f2073, %f2072, %p494;
	bra.uni 	$L__BB0_497;
$L__BB0_496:
	mov.f32 	%f2074, 0f00000000;
	mul.rn.f32 	%f4565, %f302, %f2074;
	mov.b32 	%r7253, 0;
$L__BB0_497:
	add.s32 	%r4035, %r7253, 1;
	mul.rn.f32 	%f2075, %f4565, %f4565;
	and.b32  	%r4036, %r7253, 1;
	setp.eq.b32 	%p495, %r4036, 1;
	selp.f32 	%f2076, %f4565, 0f3F800000, %p495;
	fma.rn.f32 	%f2077, %f2075, %f2076, 0f00000000;
	fma.rn.f32 	%f2078, %f2075, 0f37CBAC00, 0fBAB607ED;
	selp.f32 	%f2079, 0fB94D4153, %f2078, %p495;
	selp.f32 	%f2080, 0f3C0885E4, 0f3D2AAABB, %p495;
	fma.rn.f32 	%f2081, %f2079, %f2075, %f2080;
	selp.f32 	%f2082, 0fBE2AAAA8, 0fBEFFFFFF, %p495;
	fma.rn.f32 	%f2083, %f2081, %f2075, %f2082;
	fma.rn.f32 	%f2084, %f2083, %f2077, %f2076;
	and.b32  	%r4037, %r4035, 2;
	setp.eq.s32 	%p496, %r4037, 0;
	mov.f32 	%f2085, 0f00000000;
	sub.f32 	%f2086, %f2085, %f2084;
	selp.f32 	%f2087, %f2084, %f2086, %p496;
	fma.rn.f32 	%f312, %f308, %f2087, %f302;
	mul.f32 	%f2088, %f312, 0f3F22F983;
	cvt.rni.s32.f32 	%r7261, %f2088;
	cvt.rn.f32.s32 	%f2089, %r7261;
	fma.rn.f32 	%f2090, %f2089, 0fBFC90FDA, %f312;
	fma.rn.f32 	%f2091, %f2089, 0fB3A22168, %f2090;
	fma.rn.f32 	%f4567, %f2089, 0fA7C234C5, %f2091;
	abs.f32 	%f314, %f312;
	setp.ltu.f32 	%p497, %f314, 0f47CE4780;
	mov.u32 	%r7257, %r7261;
	mov.f32 	%f4566, %f4567;
	@%p497 bra 	$L__BB0_505;
	setp.eq.f32 	%p498, %f314, 0f7F800000;
	@%p498 bra 	$L__BB0_504;
	mov.b32 	%r840, %f312;
	shl.b32 	%r4039, %r840, 8;
	or.b32  	%r841, %r4039, -2147483648;
	mov.b64 	%rd2872, 0;
	mov.b32 	%r7254, 0;
$L__BB0_500:
	.pragma "nounroll";
	mul.wide.u32 	%rd1291, %r7254, 4;
	mov.u64 	%rd1292, __cudart_i2opi_f;
	add.s64 	%rd1293, %rd1292, %rd1291;
	ld.global.nc.u32 	%r4040, [%rd1293];
	mad.wide.u32 	%rd1294, %r4040, %r841, %rd2872;
	shr.u64 	%rd2872, %rd1294, 32;
	add.s64 	%rd1295, %rd3, %rd1291;
	st.local.u32 	[%rd1295], %rd1294;
	add.s32 	%r7254, %r7254, 1;
	setp.ne.s32 	%p499, %r7254, 6;
	@%p499 bra 	$L__BB0_500;
	shr.u32 	%r4041, %r840, 23;
	st.local.u32 	[%rd3+24], %rd2872;
	and.b32  	%r844, %r4041, 31;
	and.b32  	%r4042, %r4041, 224;
	add.s32 	%r4043, %r4042, -128;
	shr.u32 	%r4044, %r4043, 5;
	mul.wide.u32 	%rd1296, %r4044, 4;
	sub.s64 	%rd196, %rd3, %rd1296;
	ld.local.u32 	%r7255, [%rd196+24];
	ld.local.u32 	%r7256, [%rd196+20];
	setp.eq.s32 	%p500, %r844, 0;
	@%p500 bra 	$L__BB0_503;
	shf.l.wrap.b32 	%r7255, %r7256, %r7255, %r844;
	ld.local.u32 	%r4045, [%rd196+16];
	shf.l.wrap.b32 	%r7256, %r4045, %r7256, %r844;
$L__BB0_503:
	shr.u32 	%r4046, %r7255, 30;
	shf.l.wrap.b32 	%r4047, %r7256, %r7255, 2;
	shl.b32 	%r4048, %r7256, 2;
	shr.u32 	%r4049, %r4047, 31;
	add.s32 	%r4050, %r4049, %r4046;
	neg.s32 	%r4051, %r4050;
	setp.lt.s32 	%p501, %r840, 0;
	selp.b32 	%r7257, %r4051, %r4050, %p501;
	xor.b32  	%r4052, %r4047, %r840;
	shr.s32 	%r4053, %r4047, 31;
	xor.b32  	%r4054, %r4053, %r4047;
	xor.b32  	%r4055, %r4053, %r4048;
	cvt.u64.u32 	%rd1297, %r4054;
	shl.b64 	%rd1298, %rd1297, 32;
	cvt.u64.u32 	%rd1299, %r4055;
	or.b64  	%rd1300, %rd1298, %rd1299;
	cvt.rn.f64.s64 	%fd125, %rd1300;
	mul.f64 	%fd126, %fd125, 0d3BF921FB54442D19;
	cvt.rn.f32.f64 	%f2092, %fd126;
	neg.f32 	%f2093, %f2092;
	setp.lt.s32 	%p502, %r4052, 0;
	selp.f32 	%f4566, %f2093, %f2092, %p502;
	bra.uni 	$L__BB0_505;
$L__BB0_504:
	mov.f32 	%f2094, 0f00000000;
	mul.rn.f32 	%f4566, %f312, %f2094;
	mov.b32 	%r7257, 0;
$L__BB0_505:
	setp.ltu.f32 	%p503, %f314, 0f47CE4780;
	mul.rn.f32 	%f2095, %f4566, %f4566;
	and.b32  	%r4057, %r7257, 1;
	setp.eq.b32 	%p504, %r4057, 1;
	selp.f32 	%f2096, 0f3F800000, %f4566, %p504;
	fma.rn.f32 	%f2097, %f2095, %f2096, 0f00000000;
	fma.rn.f32 	%f2098, %f2095, 0f37CBAC00, 0fBAB607ED;
	selp.f32 	%f2099, %f2098, 0fB94D4153, %p504;
	selp.f32 	%f2100, 0f3D2AAABB, 0f3C0885E4, %p504;
	fma.rn.f32 	%f2101, %f2099, %f2095, %f2100;
	selp.f32 	%f2102, 0fBEFFFFFF, 0fBE2AAAA8, %p504;
	fma.rn.f32 	%f2103, %f2101, %f2095, %f2102;
	fma.rn.f32 	%f2104, %f2103, %f2097, %f2096;
	and.b32  	%r4058, %r7257, 2;
	setp.eq.s32 	%p505, %r4058, 0;
	mov.f32 	%f2105, 0f00000000;
	sub.f32 	%f2106, %f2105, %f2104;
	selp.f32 	%f318, %f2104, %f2106, %p505;
	@%p503 bra 	$L__BB0_513;
	setp.eq.f32 	%p506, %f314, 0f7F800000;
	@%p506 bra 	$L__BB0_512;
	mov.b32 	%r853, %f312;
	shl.b32 	%r4060, %r853, 8;
	or.b32  	%r854, %r4060, -2147483648;
	mov.b64 	%rd2873, 0;
	mov.b32 	%r7258, 0;
$L__BB0_508:
	.pragma "nounroll";
	mul.wide.u32 	%rd1302, %r7258, 4;
	mov.u64 	%rd1303, __cudart_i2opi_f;
	add.s64 	%rd1304, %rd1303, %rd1302;
	ld.global.nc.u32 	%r4061, [%rd1304];
	mad.wide.u32 	%rd1305, %r4061, %r854, %rd2873;
	shr.u64 	%rd2873, %rd1305, 32;
	add.s64 	%rd1306, %rd2, %rd1302;
	st.local.u32 	[%rd1306], %rd1305;
	add.s32 	%r7258, %r7258, 1;
	setp.ne.s32 	%p507, %r7258, 6;
	@%p507 bra 	$L__BB0_508;
	shr.u32 	%r4062, %r853, 23;
	st.local.u32 	[%rd2+24], %rd2873;
	and.b32  	%r857, %r4062, 31;
	and.b32  	%r4063, %r4062, 224;
	add.s32 	%r4064, %r4063, -128;
	shr.u32 	%r4065, %r4064, 5;
	mul.wide.u32 	%rd1307, %r4065, 4;
	sub.s64 	%rd199, %rd2, %rd1307;
	ld.local.u32 	%r7259, [%rd199+24];
	ld.local.u32 	%r7260, [%rd199+20];
	setp.eq.s32 	%p508, %r857, 0;
	@%p508 bra 	$L__BB0_511;
	shf.l.wrap.b32 	%r7259, %r7260, %r7259, %r857;
	ld.local.u32 	%r4066, [%rd199+16];
	shf.l.wrap.b32 	%r7260, %r4066, %r7260, %r857;
$L__BB0_511:
	shr.u32 	%r4067, %r7259, 30;
	shf.l.wrap.b32 	%r4068, %r7260, %r7259, 2;
	shl.b32 	%r4069, %r7260, 2;
	shr.u32 	%r4070, %r4068, 31;
	add.s32 	%r4071, %r4070, %r4067;
	neg.s32 	%r4072, %r4071;
	setp.lt.s32 	%p509, %r853, 0;
	selp.b32 	%r7261, %r4072, %r4071, %p509;
	xor.b32  	%r4073, %r4068, %r853;
	shr.s32 	%r4074, %r4068, 31;
	xor.b32  	%r4075, %r4074, %r4068;
	xor.b32  	%r4076, %r4074, %r4069;
	cvt.u64.u32 	%rd1308, %r4075;
	shl.b64 	%rd1309, %rd1308, 32;
	cvt.u64.u32 	%rd1310, %r4076;
	or.b64  	%rd1311, %rd1309, %rd1310;
	cvt.rn.f64.s64 	%fd127, %rd1311;
	mul.f64 	%fd128, %fd127, 0d3BF921FB54442D19;
	cvt.rn.f32.f64 	%f2107, %fd128;
	neg.f32 	%f2108, %f2107;
	setp.lt.s32 	%p510, %r4073, 0;
	selp.f32 	%f4567, %f2108, %f2107, %p510;
	bra.uni 	$L__BB0_513;
$L__BB0_512:
	mov.f32 	%f2109, 0f00000000;
	mul.rn.f32 	%f4567, %f312, %f2109;
	mov.b32 	%r7261, 0;
$L__BB0_513:
	add.s32 	%r4078, %r7261, 1;
	mul.rn.f32 	%f2110, %f4567, %f4567;
	and.b32  	%r4079, %r7261, 1;
	setp.eq.b32 	%p511, %r4079, 1;
	selp.f32 	%f2111, %f4567, 0f3F800000, %p511;
	fma.rn.f32 	%f2112, %f2110, %f2111, 0f00000000;
	fma.rn.f32 	%f2113, %f2110, 0f37CBAC00, 0fBAB607ED;
	selp.f32 	%f2114, 0fB94D4153, %f2113, %p511;
	selp.f32 	%f2115, 0f3C0885E4, 0f3D2AAABB, %p511;
	fma.rn.f32 	%f2116, %f2114, %f2110, %f2115;
	selp.f32 	%f2117, 0fBE2AAAA8, 0fBEFFFFFF, %p511;
	fma.rn.f32 	%f2118, %f2116, %f2110, %f2117;
	fma.rn.f32 	%f2119, %f2118, %f2112, %f2111;
	and.b32  	%r4080, %r4078, 2;
	setp.eq.s32 	%p512, %r4080, 0;
	mov.f32 	%f2120, 0f00000000;
	sub.f32 	%f2121, %f2120, %f2119;
	selp.f32 	%f2122, %f2119, %f2121, %p512;
	fma.rn.f32 	%f322, %f318, %f2122, %f312;
	mul.f32 	%f2123, %f322, 0f3F22F983;
	cvt.rni.s32.f32 	%r7269, %f2123;
	cvt.rn.f32.s32 	%f2124, %r7269;
	fma.rn.f32 	%f2125, %f2124, 0fBFC90FDA, %f322;
	fma.rn.f32 	%f2126, %f2124, 0fB3A22168, %f2125;
	fma.rn.f32 	%f4569, %f2124, 0fA7C234C5, %f2126;
	abs.f32 	%f324, %f322;
	setp.ltu.f32 	%p513, %f324, 0f47CE4780;
	mov.u32 	%r7265, %r7269;
	mov.f32 	%f4568, %f4569;
	@%p513 bra 	$L__BB0_521;
	setp.eq.f32 	%p514, %f324, 0f7F800000;
	@%p514 bra 	$L__BB0_520;
	mov.b32 	%r867, %f322;
	shl.b32 	%r4082, %r867, 8;
	or.b32  	%r868, %r4082, -2147483648;
	mov.b64 	%rd2874, 0;
	mov.b32 	%r7262, 0;
$L__BB0_516:
	.pragma "nounroll";
	mul.wide.u32 	%rd1313, %r7262, 4;
	mov.u64 	%rd1314, __cudart_i2opi_f;
	add.s64 	%rd1315, %rd1314, %rd1313;
	ld.global.nc.u32 	%r4083, [%rd1315];
	mad.wide.u32 	%rd1316, %r4083, %r868, %rd2874;
	shr.u64 	%rd2874, %rd1316, 32;
	add.s64 	%rd1317, %rd3, %rd1313;
	st.local.u32 	[%rd1317], %rd1316;
	add.s32 	%r7262, %r7262, 1;
	setp.ne.s32 	%p515, %r7262, 6;
	@%p515 bra 	$L__BB0_516;
	shr.u32 	%r4084, %r867, 23;
	st.local.u32 	[%rd3+24], %rd2874;
	and.b32  	%r871, %r4084, 31;
	and.b32  	%r4085, %r4084, 224;
	add.s32 	%r4086, %r4085, -128;
	shr.u32 	%r4087, %r4086, 5;
	mul.wide.u32 	%rd1318, %r4087, 4;
	sub.s64 	%rd202, %rd3, %rd1318;
	ld.local.u32 	%r7263, [%rd202+24];
	ld.local.u32 	%r7264, [%rd202+20];
	setp.eq.s32 	%p516, %r871, 0;
	@%p516 bra 	$L__BB0_519;
	shf.l.wrap.b32 	%r7263, %r7264, %r7263, %r871;
	ld.local.u32 	%r4088, [%rd202+16];
	shf.l.wrap.b32 	%r7264, %r4088, %r7264, %r871;
$L__BB0_519:
	shr.u32 	%r4089, %r7263, 30;
	shf.l.wrap.b32 	%r4090, %r7264, %r7263, 2;
	shl.b32 	%r4091, %r7264, 2;
	shr.u32 	%r4092, %r4090, 31;
	add.s32 	%r4093, %r4092, %r4089;
	neg.s32 	%r4094, %r4093;
	setp.lt.s32 	%p517, %r867, 0;
	selp.b32 	%r7265, %r4094, %r4093, %p517;
	xor.b32  	%r4095, %r4090, %r867;
	shr.s32 	%r4096, %r4090, 31;
	xor.b32  	%r4097, %r4096, %r4090;
	xor.b32  	%r4098, %r4096, %r4091;
	cvt.u64.u32 	%rd1319, %r4097;
	shl.b64 	%rd1320, %rd1319, 32;
	cvt.u64.u32 	%rd1321, %r4098;
	or.b64  	%rd1322, %rd1320, %rd1321;
	cvt.rn.f64.s64 	%fd129, %rd1322;
	mul.f64 	%fd130, %fd129, 0d3BF921FB54442D19;
	cvt.rn.f32.f64 	%f2127, %fd130;
	neg.f32 	%f2128, %f2127;
	setp.lt.s32 	%p518, %r4095, 0;
	selp.f32 	%f4568, %f2128, %f2127, %p518;
	bra.uni 	$L__BB0_521;
$L__BB0_520:
	mov.f32 	%f2129, 0f00000000;
	mul.rn.f32 	%f4568, %f322, %f2129;
	mov.b32 	%r7265, 0;
$L__BB0_521:
	setp.ltu.f32 	%p519, %f324, 0f47CE4780;
	mul.rn.f32 	%f2130, %f4568, %f4568;
	and.b32  	%r4100, %r7265, 1;
	setp.eq.b32 	%p520, %r4100, 1;
	selp.f32 	%f2131, 0f3F800000, %f4568, %p520;
	fma.rn.f32 	%f2132, %f2130, %f2131, 0f00000000;
	fma.rn.f32 	%f2133, %f2130, 0f37CBAC00, 0fBAB607ED;
	selp.f32 	%f2134, %f2133, 0fB94D4153, %p520;
	selp.f32 	%f2135, 0f3D2AAABB, 0f3C0885E4, %p520;
	fma.rn.f32 	%f2136, %f2134, %f2130, %f2135;
	selp.f32 	%f2137, 0fBEFFFFFF, 0fBE2AAAA8, %p520;
	fma.rn.f32 	%f2138, %f2136, %f2130, %f2137;
	fma.rn.f32 	%f2139, %f2138, %f2132, %f2131;
	and.b32  	%r4101, %r7265, 2;
	setp.eq.s32 	%p521, %r4101, 0;
	mov.f32 	%f2140, 0f00000000;
	sub.f32 	%f2141, %f2140, %f2139;
	selp.f32 	%f328, %f2139, %f2141, %p521;
	@%p519 bra 	$L__BB0_529;
	setp.eq.f32 	%p522, %f324, 0f7F800000;
	@%p522 bra 	$L__BB0_528;
	mov.b32 	%r880, %f322;
	shl.b32 	%r4103, %r880, 8;
	or.b32  	%r881, %r4103, -2147483648;
	mov.b64 	%rd2875, 0;
	mov.b32 	%r7266, 0;
$L__BB0_524:
	.pragma "nounroll";
	mul.wide.u32 	%rd1324, %r7266, 4;
	mov.u64 	%rd1325, __cudart_i2opi_f;
	add.s64 	%rd1326, %rd1325, %rd1324;
	ld.global.nc.u32 	%r4104, [%rd1326];
	mad.wide.u32 	%rd1327, %r4104, %r881, %rd2875;
	shr.u64 	%rd2875, %rd1327, 32;
	add.s64 	%rd1328, %rd2, %rd1324;
	st.local.u32 	[%rd1328], %rd1327;
	add.s32 	%r7266, %r7266, 1;
	setp.ne.s32 	%p523, %r7266, 6;
	@%p523 bra 	$L__BB0_524;
	shr.u32 	%r4105, %r880, 23;
	st.local.u32 	[%rd2+24], %rd2875;
	and.b32  	%r884, %r4105, 31;
	and.b32  	%r4106, %r4105, 224;
	add.s32 	%r4107, %r4106, -128;
	shr.u32 	%r4108, %r4107, 5;
	mul.wide.u32 	%rd1329, %r4108, 4;
	sub.s64 	%rd205, %rd2, %rd1329;
	ld.local.u32 	%r7267, [%rd205+24];
	ld.local.u32 	%r7268, [%rd205+20];
	setp.eq.s32 	%p524, %r884, 0;
	@%p524 bra 	$L__BB0_527;
	shf.l.wrap.b32 	%r7267, %r7268, %r7267, %r884;
	ld.local.u32 	%r4109, [%rd205+16];
	shf.l.wrap.b32 	%r7268, %r4109, %r7268, %r884;
$L__BB0_527:
	shr.u32 	%r4110, %r7267, 30;
	shf.l.wrap.b32 	%r4111, %r7268, %r7267, 2;
	shl.b32 	%r4112, %r7268, 2;
	shr.u32 	%r4113, %r4111, 31;
	add.s32 	%r4114, %r4113, %r4110;
	neg.s32 	%r4115, %r4114;
	setp.lt.s32 	%p525, %r880, 0;
	selp.b32 	%r7269, %r4115, %r4114, %p525;
	xor.b32  	%r4116, %r4111, %r880;
	shr.s32 	%r4117, %r4111, 31;
	xor.b32  	%r4118, %r4117, %r4111;
	xor.b32  	%r4119, %r4117, %r4112;
	cvt.u64.u32 	%rd1330, %r4118;
	shl.b64 	%rd1331, %rd1330, 32;
	cvt.u64.u32 	%rd1332, %r4119;
	or.b64  	%rd1333, %rd1331, %rd1332;
	cvt.rn.f64.s64 	%fd131, %rd1333;
	mul.f64 	%fd132, %fd131, 0d3BF921FB54442D19;
	cvt.rn.f32.f64 	%f2142, %fd132;
	neg.f32 	%f2143, %f2142;
	setp.lt.s32 	%p526, %r4116, 0;
	selp.f32 	%f4569, %f2143, %f2142, %p526;
	bra.uni 	$L__BB0_529;
$L__BB0_528:
	mov.f32 	%f2144, 0f00000000;
	mul.rn.f32 	%f4569, %f322, %f2144;
	mov.b32 	%r7269, 0;
$L__BB0_529:
	add.s32 	%r4121, %r7269, 1;
	mul.rn.f32 	%f2145, %f4569, %f4569;
	and.b32  	%r4122, %r7269, 1;
	setp.eq.b32 	%p527, %r4122, 1;
	selp.f32 	%f2146, %f4569, 0f3F800000, %p527;
	fma.rn.f32 	%f2147, %f2145, %f2146, 0f00000000;
	fma.rn.f32 	%f2148, %f2145, 0f37CBAC00, 0fBAB607ED;
	selp.f32 	%f2149, 0fB94D4153, %f2148, %p527;
	selp.f32 	%f2150, 0f3C0885E4, 0f3D2AAABB, %p527;
	fma.rn.f32 	%f2151, %f2149, %f2145, %f2150;
	selp.f32 	%f2152, 0fBE2AAAA8, 0fBEFFFFFF, %p527;
	fma.rn.f32 	%f2153, %f2151, %f2145, %f2152;
	fma.rn.f32 	%f2154, %f2153, %f2147, %f2146;
	and.b32  	%r4123, %r4121, 2;
	setp.eq.s32 	%p528, %r4123, 0;
	mov.f32 	%f2155, 0f00000000;
	sub.f32 	%f2156, %f2155, %f2154;
	selp.f32 	%f2157, %f2154, %f2156, %p528;
	fma.rn.f32 	%f332, %f328, %f2157, %f322;
	mul.f32 	%f2158, %f332, 0f3F22F983;
	cvt.rni.s32.f32 	%r7277, %f2158;
	cvt.rn.f32.s32 	%f2159, %r7277;
	fma.rn.f32 	%f2160, %f2159, 0fBFC90FDA, %f332;
	fma.rn.f32 	%f2161, %f2159, 0fB3A22168, %f2160;
	fma.rn.f32 	%f4571, %f2159, 0fA7C234C5, %f2161;
	abs.f32 	%f334, %f332;
	setp.ltu.f32 	%p529, %f334, 0f47CE4780;
	mov.u32 	%r7273, %r7277;
	mov.f32 	%f4570, %f4571;
	@%p529 bra 	$L__BB0_537;
	setp.eq.f32 	%p530, %f334, 0f7F800000;
	@%p530 bra 	$L__BB0_536;
	mov.b32 	%r894, %f332;
	shl.b32 	%r4125, %r894, 8;
	or.b32  	%r895, %r4125, -2147483648;
	mov.b64 	%rd2876, 0;
	mov.b32 	%r7270, 0;
$L__BB0_532:
	.pragma "nounroll";
	mul.wide.u32 	%rd1335, %r7270, 4;
	mov.u64 	%rd1336, __cudart_i2opi_f;
	add.s64 	%rd1337, %rd1336, %rd1335;
	ld.global.nc.u32 	%r4126, [%rd1337];
	mad.wide.u32 	%rd1338, %r4126, %r895, %rd2876;
	shr.u64 	%rd2876, %rd1338, 32;
	add.s64 	%rd1339, %rd3, %rd1335;
	st.local.u32 	[%rd1339], %rd1338;
	add.s32 	%r7270, %r7270, 1;
	setp.ne.s32 	%p531, %r7270, 6;
	@%p531 bra 	$L__BB0_532;
	shr.u32 	%r4127, %r894, 23;
	st.local.u32 	[%rd3+24], %rd2876;
	and.b32  	%r898, %r4127, 31;
	and.b32  	%r4128, %r4127, 224;
	add.s32 	%r4129, %r4128, -128;
	shr.u32 	%r4130, %r4129, 5;
	mul.wide.u32 	%rd1340, %r4130, 4;
	sub.s64 	%rd208, %rd3, %rd1340;
	ld.local.u32 	%r7271, [%rd208+24];
	ld.local.u32 	%r7272, [%rd208+20];
	setp.eq.s32 	%p532, %r898, 0;
	@%p532 bra 	$L__BB0_535;
	shf.l.wrap.b32 	%r7271, %r7272, %r7271, %r898;
	ld.local.u32 	%r4131, [%rd208+16];
	shf.l.wrap.b32 	%r7272, %r4131, %r7272, %r898;
$L__BB0_535:
	shr.u32 	%r4132, %r7271, 30;
	shf.l.wrap.b32 	%r4133, %r7272, %r7271, 2;
	shl.b32 	%r4134, %r7272, 2;
	shr.u32 	%r4135, %r4133, 31;
	add.s32 	%r4136, %r4135, %r4132;
	neg.s32 	%r4137, %r4136;
	setp.lt.s32 	%p533, %r894, 0;
	selp.b32 	%r7273, %r4137, %r4136, %p533;
	xor.b32  	%r4138, %r4133, %r894;
	shr.s32 	%r4139, %r4133, 31;
	xor.b32  	%r4140, %r4139, %r4133;
	xor.b32  	%r4141, %r4139, %r4134;
	cvt.u64.u32 	%rd1341, %r4140;
	shl.b64 	%rd1342, %rd1341, 32;
	cvt.u64.u32 	%rd1343, %r4141;
	or.b64  	%rd1344, %rd1342, %rd1343;
	cvt.rn.f64.s64 	%fd133, %rd1344;
	mul.f64 	%fd134, %fd133, 0d3BF921FB54442D19;
	cvt.rn.f32.f64 	%f2162, %fd134;
	neg.f32 	%f2163, %f2162;
	setp.lt.s32 	%p534, %r4138, 0;
	selp.f32 	%f4570, %f2163, %f2162, %p534;
	bra.uni 	$L__BB0_537;
$L__BB0_536:
	mov.f32 	%f2164, 0f00000000;
	mul.rn.f32 	%f4570, %f332, %f2164;
	mov.b32 	%r7273, 0;
$L__BB0_537:
	setp.ltu.f32 	%p535, %f334, 0f47CE4780;
	mul.rn.f32 	%f2165, %f4570, %f4570;
	and.b32  	%r4143, %r7273, 1;
	setp.eq.b32 	%p536, %r4143, 1;
	selp.f32 	%f2166, 0f3F800000, %f4570, %p536;
	fma.rn.f32 	%f2167, %f2165, %f2166, 0f00000000;
	fma.rn.f32 	%f2168, %f2165, 0f37CBAC00, 0fBAB607ED;
	selp.f32 	%f2169, %f2168, 0fB94D4153, %p536;
	selp.f32 	%f2170, 0f3D2AAABB, 0f3C0885E4, %p536;
	fma.rn.f32 	%f2171, %f2169, %f2165, %f2170;
	selp.f32 	%f2172, 0fBEFFFFFF, 0fBE2AAAA8, %p536;
	fma.rn.f32 	%f2173, %f2171, %f2165, %f2172;
	fma.rn.f32 	%f2174, %f2173, %f2167, %f2166;
	and.b32  	%r4144, %r7273, 2;
	setp.eq.s32 	%p537, %r4144, 0;
	mov.f32 	%f2175, 0f00000000;
	sub.f32 	%f2176, %f2175, %f2174;
	selp.f32 	%f338, %f2174, %f2176, %p537;
	@%p535 bra 	$L__BB0_545;
	setp.eq.f32 	%p538, %f334, 0f7F800000;
	@%p538 bra 	$L__BB0_544;
	mov.b32 	%r907, %f332;
	shl.b32 	%r4146, %r907, 8;
	or.b32  	%r908, %r4146, -2147483648;
	mov.b64 	%rd2877, 0;
	mov.b32 	%r7274, 0;
$L__BB0_540:
	.pragma "nounroll";
	mul.wide.u32 	%rd1346, %r7274, 4;
	mov.u64 	%rd1347, __cudart_i2opi_f;
	add.s64 	%rd1348, %rd1347, %rd1346;
	ld.global.nc.u32 	%r4147, [%rd1348];
	mad.wide.u32 	%rd1349, %r4147, %r908, %rd2877;
	shr.u64 	%rd2877, %rd1349, 32;
	add.s64 	%rd1350, %rd2, %rd1346;
	st.local.u32 	[%rd1350], %rd1349;
	add.s32 	%r7274, %r7274, 1;
	setp.ne.s32 	%p539, %r7274, 6;
	@%p539 bra 	$L__BB0_540;
	shr.u32 	%r4148, %r907, 23;
	st.local.u32 	[%rd2+24], %rd2877;
	and.b32  	%r911, %r4148, 31;
	and.b32  	%r4149, %r4148, 224;
	add.s32 	%r4150, %r4149, -128;
	shr.u32 	%r4151, %r4150, 5;
	mul.wide.u32 	%rd1351, %r4151, 4;
	sub.s64 	%rd211, %rd2, %rd1351;
	ld.local.u32 	%r7275, [%rd211+24];
	ld.local.u32 	%r7276, [%rd211+20];
	setp.eq.s32 	%p540, %r911, 0;
	@%p540 bra 	$L__BB0_543;
	shf.l.wrap.b32 	%r7275, %r7276, %r7275, %r911;
	ld.local.u32 	%r4152, [%rd211+16];
	shf.l.wrap.b32 	%r7276, %r4152, %r7276, %r911;
$L__BB0_543:
	shr.u32 	%r4153, %r7275, 30;
	shf.l.wrap.b32 	%r4154, %r7276, %r7275, 2;
	shl.b32 	%r4155, %r7276, 2;
	shr.u32 	%r4156, %r4154, 31;
	add.s32 	%r4157, %r4156, %r4153;
	neg.s32 	%r4158, %r4157;
	setp.lt.s32 	%p541, %r907, 0;
	selp.b32 	%r7277, %r4158, %r4157, %p541;
	xor.b32  	%r4159, %r4154, %r907;
	shr.s32 	%r4160, %r4154, 31;
	xor.b32  	%r4161, %r4160, %r4154;
	xor.b32  	%r4162, %r4160, %r4155;
	cvt.u64.u32 	%rd1352, %r4161;
	shl.b64 	%rd1353, %rd1352, 32;
	cvt.u64.u32 	%rd1354, %r4162;
	or.b64  	%rd1355, %rd1353, %rd1354;
	cvt.rn.f64.s64 	%fd135, %rd1355;
	mul.f64 	%fd136, %fd135, 0d3BF921FB54442D19;
	cvt.rn.f32.f64 	%f2177, %fd136;
	neg.f32 	%f2178, %f2177;
	setp.lt.s32 	%p542, %r4159, 0;
	selp.f32 	%f4571, %f2178, %f2177, %p542;
	bra.uni 	$L__BB0_545;
$L__BB0_544:
	mov.f32 	%f2179, 0f00000000;
	mul.rn.f32 	%f4571, %f332, %f2179;
	mov.b32 	%r7277, 0;
$L__BB0_545:
	add.s32 	%r4164, %r7277, 1;
	mul.rn.f32 	%f2180, %f4571, %f4571;
	and.b32  	%r4165, %r7277, 1;
	setp.eq.b32 	%p543, %r4165, 1;
	selp.f32 	%f2181, %f4571, 0f3F800000, %p543;
	fma.rn.f32 	%f2182, %f2180, %f2181, 0f00000000;
	fma.rn.f32 	%f2183, %f2180, 0f37CBAC00, 0fBAB607ED;
	selp.f32 	%f2184, 0fB94D4153, %f2183, %p543;
	selp.f32 	%f2185, 0f3C0885E4, 0f3D2AAABB, %p543;
	fma.rn.f32 	%f2186, %f2184, %f2180, %f2185;
	selp.f32 	%f2187, 0fBE2AAAA8, 0fBEFFFFFF, %p543;
	fma.rn.f32 	%f2188, %f2186, %f2180, %f2187;
	fma.rn.f32 	%f2189, %f2188, %f2182, %f2181;
	and.b32  	%r4166, %r4164, 2;
	setp.eq.s32 	%p544, %r4166, 0;
	mov.f32 	%f2190, 0f00000000;
	sub.f32 	%f2191, %f2190, %f2189;
	selp.f32 	%f2192, %f2189, %f2191, %p544;
	fma.rn.f32 	%f342, %f338, %f2192, %f332;
	mul.f32 	%f2193, %f342, 0f3F22F983;
	cvt.rni.s32.f32 	%r7285, %f2193;
	cvt.rn.f32.s32 	%f2194, %r7285;
	fma.rn.f32 	%f2195, %f2194, 0fBFC90FDA, %f342;
	fma.rn.f32 	%f2196, %f2194, 0fB3A22168, %f2195;
	fma.rn.f32 	%f4573, %f2194, 0fA7C234C5, %f2196;
	abs.f32 	%f344, %f342;
	setp.ltu.f32 	%p545, %f344, 0f47CE4780;
	mov.u32 	%r7281, %r7285;
	mov.f32 	%f4572, %f4573;
	@%p545 bra 	$L__BB0_553;
	setp.eq.f32 	%p546, %f344, 0f7F800000;
	@%p546 bra 	$L__BB0_552;
	mov.b32 	%r921, %f342;
	shl.b32 	%r4168, %r921, 8;
	or.b32  	%r922, %r4168, -2147483648;
	mov.b64 	%rd2878, 0;
	mov.b32 	%r7278, 0;
$L__BB0_548:
	.pragma "nounroll";
	mul.wide.u32 	%rd1357, %r7278, 4;
	mov.u64 	%rd1358, __cudart_i2opi_f;
	add.s64 	%rd1359, %rd1358, %rd1357;
	ld.global.nc.u32 	%r4169, [%rd1359];
	mad.wide.u32 	%rd1360, %r4169, %r922, %rd2878;
	shr.u64 	%rd2878, %rd1360, 32;
	add.s64 	%rd1361, %rd3, %rd1357;
	st.local.u32 	[%rd1361], %rd1360;
	add.s32 	%r7278, %r7278, 1;
	setp.ne.s32 	%p547, %r7278, 6;
	@%p547 bra 	$L__BB0_548;
	shr.u32 	%r4170, %r921, 23;
	st.local.u32 	[%rd3+24], %rd2878;
	and.b32  	%r925, %r4170, 31;
	and.b32  	%r4171, %r4170, 224;
	add.s32 	%r4172, %r4171, -128;
	shr.u32 	%r4173, %r4172, 5;
	mul.wide.u32 	%rd1362, %r4173, 4;
	sub.s64 	%rd214, %rd3, %rd1362;
	ld.local.u32 	%r7279, [%rd214+24];
	ld.local.u32 	%r7280, [%rd214+20];
	setp.eq.s32 	%p548, %r925, 0;
	@%p548 bra 	$L__BB0_551;
	shf.l.wrap.b32 	%r7279, %r7280, %r7279, %r925;
	ld.local.u32 	%r4174, [%rd214+16];
	shf.l.wrap.b32 	%r7280, %r4174, %r7280, %r925;
$L__BB0_551:
	shr.u32 	%r4175, %r7279, 30;
	shf.l.wrap.b32 	%r4176, %r7280, %r7279, 2;
	shl.b32 	%r4177, %r7280, 2;
	shr.u32 	%r4178, %r4176, 31;
	add.s32 	%r4179, %r4178, %r4175;
	neg.s32 	%r4180, %r4179;
	setp.lt.s32 	%p549, %r921, 0;
	selp.b32 	%r7281, %r4180, %r4179, %p549;
	xor.b32  	%r4181, %r4176, %r921;
	shr.s32 	%r4182, %r4176, 31;
	xor.b32  	%r4183, %r4182, %r4176;
	xor.b32  	%r4184, %r4182, %r4177;
	cvt.u64.u32 	%rd1363, %r4183;
	shl.b64 	%rd1364, %rd1363, 32;
	cvt.u64.u32 	%rd1365, %r4184;
	or.b64  	%rd1366, %rd1364, %rd1365;
	cvt.rn.f64.s64 	%fd137, %rd1366;
	mul.f64 	%fd138, %fd137, 0d3BF921FB54442D19;
	cvt.rn.f32.f64 	%f2197, %fd138;
	neg.f32 	%f2198, %f2197;
	setp.lt.s32 	%p550, %r4181, 0;
	selp.f32 	%f4572, %f2198, %f2197, %p550;
	bra.uni 	$L__BB0_553;
$L__BB0_552:
	mov.f32 	%f2199, 0f00000000;
	mul.rn.f32 	%f4572, %f342, %f2199;
	mov.b32 	%r7281, 0;
$L__BB0_553:
	setp.ltu.f32 	%p551, %f344, 0f47CE4780;
	mul.rn.f32 	%f2200, %f4572, %f4572;
	and.b32  	%r4186, %r7281, 1;
	setp.eq.b32 	%p552, %r4186, 1;
	selp.f32 	%f2201, 0f3F800000, %f4572, %p552;
	fma.rn.f32 	%f2202, %f2200, %f2201, 0f00000000;
	fma.rn.f32 	%f2203, %f2200, 0f37CBAC00, 0fBAB607ED;
	selp.f32 	%f2204, %f2203, 0fB94D4153, %p552;
	selp.f32 	%f2205, 0f3D2AAABB, 0f3C0885E4, %p552;
	fma.rn.f32 	%f2206, %f2204, %f2200, %f2205;
	selp.f32 	%f2207, 0fBEFFFFFF, 0fBE2AAAA8, %p552;
	fma.rn.f32 	%f2208, %f2206, %f2200, %f2207;
	fma.rn.f32 	%f2209, %f2208, %f2202, %f2201;
	and.b32  	%r4187, %r7281, 2;
	setp.eq.s32 	%p553, %r4187, 0;
	mov.f32 	%f2210, 0f00000000;
	sub.f32 	%f2211, %f2210, %f2209;
	selp.f32 	%f348, %f2209, %f2211, %p553;
	@%p551 bra 	$L__BB0_561;
	setp.eq.f32 	%p554, %f344, 0f7F800000;
	@%p554 bra 	$L__BB0_560;
	mov.b32 	%r934, %f342;
	shl.b32 	%r4189, %r934, 8;
	or.b32  	%r935, %r4189, -2147483648;
	mov.b64 	%rd2879, 0;
	mov.b32 	%r7282, 0;
$L__BB0_556:
	.pragma "nounroll";
	mul.wide.u32 	%rd1368, %r7282, 4;
	mov.u64 	%rd1369, __cudart_i2opi_f;
	add.s64 	%rd1370, %rd1369, %rd1368;
	ld.global.nc.u32 	%r4190, [%rd1370];
	mad.wide.u32 	%rd1371, %r4190, %r935, %rd2879;
	shr.u64 	%rd2879, %rd1371, 32;
	add.s64 	%rd1372, %rd2, %rd1368;
	st.local.u32 	[%rd1372], %rd1371;
	add.s32 	%r7282, %r7282, 1;
	setp.ne.s32 	%p555, %r7282, 6;
	@%p555 bra 	$L__BB0_556;
	shr.u32 	%r4191, %r934, 23;
	st.local.u32 	[%rd2+24], %rd2879;
	and.b32  	%r938, %r4191, 31;
	and.b32  	%r4192, %r4191, 224;
	add.s32 	%r4193, %r4192, -128;
	shr.u32 	%r4194, %r4193, 5;
	mul.wide.u32 	%rd1373, %r4194, 4;
	sub.s64 	%rd217, %rd2, %rd1373;
	ld.local.u32 	%r7283, [%rd217+24];
	ld.local.u32 	%r7284, [%rd217+20];
	setp.eq.s32 	%p556, %r938, 0;
	@%p556 bra 	$L__BB0_559;
	shf.l.wrap.b32 	%r7283, %r7284, %r7283, %r938;
	ld.local.u32 	%r4195, [%rd217+16];
	shf.l.wrap.b32 	%r7284, %r4195, %r7284, %r938;
$L__BB0_559:
	shr.u32 	%r4196, %r7283, 30;
	shf.l.wrap.b32 	%r4197, %r7284, %r7283, 2;
	shl.b32 	%r4198, %r7284, 2;
	shr.u32 	%r4199, %r4197, 31;
	add.s32 	%r4200, %r4199, %r4196;
	neg.s32 	%r4201, %r4200;
	setp.lt.s32 	%p557, %r934, 0;
	selp.b32 	%r7285, %r4201, %r4200, %p557;
	xor.b32  	%r4202, %r4197, %r934;
	shr.s32 	%r4203, %r4197, 31;
	xor.b32  	%r4204, %r4203, %r4197;
	xor.b32  	%r4205, %r4203, %r4198;
	cvt.u64.u32 	%rd1374, %r4204;
	shl.b64 	%rd1375, %rd1374, 32;
	cvt.u64.u32 	%rd1376, %r4205;
	or.b64  	%rd1377, %rd1375, %rd1376;
	cvt.rn.f64.s64 	%fd139, %rd1377;
	mul.f64 	%fd140, %fd139, 0d3BF921FB54442D19;
	cvt.rn.f32.f64 	%f2212, %fd140;
	neg.f32 	%f2213, %f2212;
	setp.lt.s32 	%p558, %r4202, 0;
	selp.f32 	%f4573, %f2213, %f2212, %p558;
	bra.uni 	$L__BB0_561;
$L__BB0_560:
	mov.f32 	%f2214, 0f00000000;
	mul.rn.f32 	%f4573, %f342, %f2214;
	mov.b32 	%r7285, 0;
$L__BB0_561:
	add.s32 	%r4207, %r7285, 1;
	mul.rn.f32 	%f2215, %f4573, %f4573;
	and.b32  	%r4208, %r7285, 1;
	setp.eq.b32 	%p559, %r4208, 1;
	selp.f32 	%f2216, %f4573, 0f3F800000, %p559;
	fma.rn.f32 	%f2217, %f2215, %f2216, 0f00000000;
	fma.rn.f32 	%f2218, %f2215, 0f37CBAC00, 0fBAB607ED;
	selp.f32 	%f2219, 0fB94D4153, %f2218, %p559;
	selp.f32 	%f2220, 0f3C0885E4, 0f3D2AAABB, %p559;
	fma.rn.f32 	%f2221, %f2219, %f2215, %f2220;
	selp.f32 	%f2222, 0fBE2AAAA8, 0fBEFFFFFF, %p559;
	fma.rn.f32 	%f2223, %f2221, %f2215, %f2222;
	fma.rn.f32 	%f2224, %f2223, %f2217, %f2216;
	and.b32  	%r4209, %r4207, 2;
	setp.eq.s32 	%p560, %r4209, 0;
	mov.f32 	%f2225, 0f00000000;
	sub.f32 	%f2226, %f2225, %f2224;
	selp.f32 	%f2227, %f2224, %f2226, %p560;
	fma.rn.f32 	%f352, %f348, %f2227, %f342;
	mul.f32 	%f2228, %f352, 0f3F22F983;
	cvt.rni.s32.f32 	%r7293, %f2228;
	cvt.rn.f32.s32 	%f2229, %r7293;
	fma.rn.f32 	%f2230, %f2229, 0fBFC90FDA, %f352;
	fma.rn.f32 	%f2231, %f2229, 0fB3A22168, %f2230;
	fma.rn.f32 	%f4575, %f2229, 0fA7C234C5, %f2231;
	abs.f32 	%f354, %f352;
	setp.ltu.f32 	%p561, %f354, 0f47CE4780;
	mov.u32 	%r7289, %r7293;
	mov.f32 	%f4574, %f4575;
	@%p561 bra 	$L__BB0_569;
	setp.eq.f32 	%p562, %f354, 0f7F800000;
	@%p562 bra 	$L__BB0_568;
	mov.b32 	%r948, %f352;
	shl.b32 	%r4211, %r948, 8;
	or.b32  	%r949, %r4211, -2147483648;
	mov.b64 	%rd2880, 0;
	mov.b32 	%r7286, 0;
$L__BB0_564:
	.pragma "nounroll";
	mul.wide.u32 	%rd1379, %r7286, 4;
	mov.u64 	%rd1380, __cudart_i2opi_f;
	add.s64 	%rd1381, %rd1380, %rd1379;
	ld.global.nc.u32 	%r4212, [%rd1381];
	mad.wide.u32 	%rd1382, %r4212, %r949, %rd2880;
	shr.u64 	%rd2880, %rd1382, 32;
	add.s64 	%rd1383, %rd3, %rd1379;
	st.local.u32 	[%rd1383], %rd1382;
	add.s32 	%r7286, %r7286, 1;
	setp.ne.s32 	%p563, %r7286, 6;
	@%p563 bra 	$L__BB0_564;
	shr.u32 	%r4213, %r948, 23;
	st.local.u32 	[%rd3+24], %rd2880;
	and.b32  	%r952, %r4213, 31;
	and.b32  	%r4214, %r4213, 224;
	add.s32 	%r4215, %r4214, -128;
	shr.u32 	%r4216, %r4215, 5;
	mul.wide.u32 	%rd1384, %r4216, 4;
	sub.s64 	%rd220, %rd3, %rd1384;
	ld.local.u32 	%r7287, [%rd220+24];
	ld.local.u32 	%r7288, [%rd220+20];
	setp.eq.s32 	%p564, %r952, 0;
	@%p564 bra 	$L__BB0_567;
	shf.l.wrap.b32 	%r7287, %r7288, %r7287, %r952;
	ld.local.u32 	%r4217, [%rd220+16];
	shf.l.wrap.b32 	%r7288, %r4217, %r7288, %r952;
$L__BB0_567:
	shr.u32 	%r4218, %r7287, 30;
	shf.l.wrap.b32 	%r4219, %r7288, %r7287, 2;
	shl.b32 	%r4220, %r7288, 2;
	shr.u32 	%r4221, %r4219, 31;
	add.s32 	%r4222, %r4221, %r4218;
	neg.s32 	%r4223, %r4222;
	setp.lt.s32 	%p565, %r948, 0;
	selp.b32 	%r7289, %r4223, %r4222, %p565;
	xor.b32  	%r4224, %r4219, %r948;
	shr.s32 	%r4225, %r4219, 31;
	xor.b32  	%r4226, %r4225, %r4219;
	xor.b32  	%r4227, %r4225, %r4220;
	cvt.u64.u32 	%rd1385, %r4226;
	shl.b64 	%rd1386, %rd1385, 32;
	cvt.u64.u32 	%rd1387, %r4227;
	or.b64  	%rd1388, %rd1386, %rd1387;
	cvt.rn.f64.s64 	%fd141, %rd1388;
	mul.f64 	%fd142, %fd141, 0d3BF921FB54442D19;
	cvt.rn.f32.f64 	%f2232, %fd142;
	neg.f32 	%f2233, %f2232;
	setp.lt.s32 	%p566, %r4224, 0;
	selp.f32 	%f4574, %f2233, %f2232, %p566;
	bra.uni 	$L__BB0_569;
$L__BB0_568:
	mov.f32 	%f2234, 0f00000000;
	mul.rn.f32 	%f4574, %f352, %f2234;
	mov.b32 	%r7289, 0;
$L__BB0_569:
	setp.ltu.f32 	%p567, %f354, 0f47CE4780;
	mul.rn.f32 	%f2235, %f4574, %f4574;
	and.b32  	%r4229, %r7289, 1;
	setp.eq.b32 	%p568, %r4229, 1;
	selp.f32 	%f2236, 0f3F800000, %f4574, %p568;
	fma.rn.f32 	%f2237, %f2235, %f2236, 0f00000000;
	fma.rn.f32 	%f2238, %f2235, 0f37CBAC00, 0fBAB607ED;
	selp.f32 	%f2239, %f2238, 0fB94D4153, %p568;
	selp.f32 	%f2240, 0f3D2AAABB, 0f3C0885E4, %p568;
	fma.rn.f32 	%f2241, %f2239, %f2235, %f2240;
	selp.f32 	%f2242, 0fBEFFFFFF, 0fBE2AAAA8, %p568;
	fma.rn.f32 	%f2243, %f2241, %f2235, %f2242;
	fma.rn.f32 	%f2244, %f2243, %f2237, %f2236;
	and.b32  	%r4230, %r7289, 2;
	setp.eq.s32 	%p569, %r4230, 0;
	mov.f32 	%f2245, 0f00000000;
	sub.f32 	%f2246, %f2245, %f2244;
	selp.f32 	%f358, %f2244, %f2246, %p569;
	@%p567 bra 	$L__BB0_577;
	setp.eq.f32 	%p570, %f354, 0f7F800000;
	@%p570 bra 	$L__BB0_576;
	mov.b32 	%r961, %f352;
	shl.b32 	%r4232, %r961, 8;
	or.b32  	%r962, %r4232, -2147483648;
	mov.b64 	%rd2881, 0;
	mov.b32 	%r7290, 0;
$L__BB0_572:
	.pragma "nounroll";
	mul.wide.u32 	%rd1390, %r7290, 4;
	mov.u64 	%rd1391, __cudart_i2opi_f;
	add.s64 	%rd1392, %rd1391, %rd1390;
	ld.global.nc.u32 	%r4233, [%rd1392];
	mad.wide.u32 	%rd1393, %r4233, %r962, %rd2881;
	shr.u64 	%rd2881, %rd1393, 32;
	add.s64 	%rd1394, %rd2, %rd1390;
	st.local.u32 	[%rd1394], %rd1393;
	add.s32 	%r7290, %r7290, 1;
	setp.ne.s32 	%p571, %r7290, 6;
	@%p571 bra 	$L__BB0_572;
	shr.u32 	%r4234, %r961, 23;
	st.local.u32 	[%rd2+24], %rd2881;
	and.b32  	%r965, %r4234, 31;
	and.b32  	%r4235, %r4234, 224;
	add.s32 	%r4236, %r4235, -128;
	shr.u32 	%r4237, %r4236, 5;
	mul.wide.u32 	%rd1395, %r4237, 4;
	sub.s64 	%rd223, %rd2, %rd1395;
	ld.local.u32 	%r7291, [%rd223+24];
	ld.local.u32 	%r7292, [%rd223+20];
	setp.eq.s32 	%p572, %r965, 0;
	@%p572 bra 	$L__BB0_575;
	shf.l.wrap.b32 	%r7291, %r7292, %r7291, %r965;
	ld.local.u32 	%r4238, [%rd223+16];
	shf.l.wrap.b32 	%r7292, %r4238, %r7292, %r965;
$L__BB0_575:
	shr.u32 	%r4239, %r7291, 30;
	shf.l.wrap.b32 	%r4240, %r7292, %r7291, 2;
	shl.b32 	%r4241, %r7292, 2;
	shr.u32 	%r4242, %r4240, 31;
	add.s32 	%r4243, %r4242, %r4239;
	neg.s32 	%r4244, %r4243;
	setp.lt.s32 	%p573, %r961, 0;
	selp.b32 	%r7293, %r4244, %r4243, %p573;
	xor.b32  	%r4245, %r4240, %r961;
	shr.s32 	%r4246, %r4240, 31;
	xor.b32  	%r4247, %r4246, %r4240;
	xor.b32  	%r4248, %r4246, %r4241;
	cvt.u64.u32 	%rd1396, %r4247;
	shl.b64 	%rd1397, %rd1396, 32;
	cvt.u64.u32 	%rd1398, %r4248;
	or.b64  	%rd1399, %rd1397, %rd1398;
	cvt.rn.f64.s64 	%fd143, %rd1399;
	mul.f64 	%fd144, %fd143, 0d3BF921FB54442D19;
	cvt.rn.f32.f64 	%f2247, %fd144;
	neg.f32 	%f2248, %f2247;
	setp.lt.s32 	%p574, %r4245, 0;
	selp.f32 	%f4575, %f2248, %f2247, %p574;
	bra.uni 	$L__BB0_577;
$L__BB0_576:
	mov.f32 	%f2249, 0f00000000;
	mul.rn.f32 	%f4575, %f352, %f2249;
	mov.b32 	%r7293, 0;
$L__BB0_577:
	add.s32 	%r4250, %r7293, 1;
	mul.rn.f32 	%f2250, %f4575, %f4575;
	and.b32  	%r4251, %r7293, 1;
	setp.eq.b32 	%p575, %r4251, 1;
	selp.f32 	%f2251, %f4575, 0f3F800000, %p575;
	fma.rn.f32 	%f2252, %f2250, %f2251, 0f00000000;
	fma.rn.f32 	%f2253, %f2250, 0f37CBAC00, 0fBAB607ED;
	selp.f32 	%f2254, 0fB94D4153, %f2253, %p575;
	selp.f32 	%f2255, 0f3C0885E4, 0f3D2AAABB, %p575;
	fma.rn.f32 	%f2256, %f2254, %f2250, %f2255;
	selp.f32 	%f2257, 0fBE2AAAA8, 0fBEFFFFFF, %p575;
	fma.rn.f32 	%f2258, %f2256, %f2250, %f2257;
	fma.rn.f32 	%f2259, %f2258, %f2252, %f2251;
	and.b32  	%r4252, %r4250, 2;
	setp.eq.s32 	%p576, %r4252, 0;
	mov.f32 	%f2260, 0f00000000;
	sub.f32 	%f2261, %f2260, %f2259;
	selp.f32 	%f2262, %f2259, %f2261, %p576;
	fma.rn.f32 	%f362, %f358, %f2262, %f352;
	mul.f32 	%f2263, %f362, 0f3F22F983;
	cvt.rni.s32.f32 	%r7301, %f2263;
	cvt.rn.f32.s32 	%f2264, %r7301;
	fma.rn.f32 	%f2265, %f2264, 0fBFC90FDA, %f362;
	fma.rn.f32 	%f2266, %f2264, 0fB3A22168, %f2265;
	fma.rn.f32 	%f4577, %f2264, 0fA7C234C5, %f2266;
	abs.f32 	%f364, %f362;
	setp.ltu.f32 	%p577, %f364, 0f47CE4780;
	mov.u32 	%r7297, %r7301;
	mov.f32 	%f4576, %f4577;
	@%p577 bra 	$L__BB0_585;
	setp.eq.f32 	%p578, %f364, 0f7F800000;
	@%p578 bra 	$L__BB0_584;
	mov.b32 	%r975, %f362;
	shl.b32 	%r4254, %r975, 8;
	or.b32  	%r976, %r4254, -2147483648;
	mov.b64 	%rd2882, 0;
	mov.b32 	%r7294, 0;
$L__BB0_580:
	.pragma "nounroll";
	mul.wide.u32 	%rd1401, %r7294, 4;
	mov.u64 	%rd1402, __cudart_i2opi_f;
	add.s64 	%rd1403, %rd1402, %rd1401;
	ld.global.nc.u32 	%r4255, [%rd1403];
	mad.wide.u32 	%rd1404, %r4255, %r976, %rd2882;
	shr.u64 	%rd2882, %rd1404, 32;
	add.s64 	%rd1405, %rd3, %rd1401;
	st.local.u32 	[%rd1405], %rd1404;
	add.s32 	%r7294, %r7294, 1;
	setp.ne.s32 	%p579, %r7294, 6;
	@%p579 bra 	$L__BB0_580;
	shr.u32 	%r4256, %r975, 23;
	st.local.u32 	[%rd3+24], %rd2882;
	and.b32  	%r979, %r4256, 31;
	and.b32  	%r4257, %r4256, 224;
	add.s32 	%r4258, %r4257, -128;
	shr.u32 	%r4259, %r4258, 5;
	mul.wide.u32 	%rd1406, %r4259, 4;
	sub.s64 	%rd226, %rd3, %rd1406;
	ld.local.u32 	%r7295, [%rd226+24];
	ld.local.u32 	%r7296, [%rd226+20];
	setp.eq.s32 	%p580, %r979, 0;
	@%p580 bra 	$L__BB0_583;
	shf.l.wrap.b32 	%r7295, %r7296, %r7295, %r979;
	ld.local.u32 	%r4260, [%rd226+16];
	shf.l.wrap.b32 	%r7296, %r4260, %r7296, %r979;
$L__BB0_583:
	shr.u32 	%r4261, %r7295, 30;
	shf.l.wrap.b32 	%r4262, %r7296, %r7295, 2;
	shl.b32 	%r4263, %r7296, 2;
	shr.u32 	%r4264, %r4262, 31;
	add.s32 	%r4265, %r4264, %r4261;
	neg.s32 	%r4266, %r4265;
	setp.lt.s32 	%p581, %r975, 0;
	selp.b32 	%r7297, %r4266, %r4265, %p581;
	xor.b32  	%r4267, %r4262, %r975;
	shr.s32 	%r4268, %r4262, 31;
	xor.b32  	%r4269, %r4268, %r4262;
	xor.b32  	%r4270, %r4268, %r4263;
	cvt.u64.u32 	%rd1407, %r4269;
	shl.b64 	%rd1408, %rd1407, 32;
	cvt.u64.u32 	%rd1409, %r4270;
	or.b64  	%rd1410, %rd1408, %rd1409;
	cvt.rn.f64.s64 	%fd145, %rd1410;
	mul.f64 	%fd146, %fd145, 0d3BF921FB54442D19;
	cvt.rn.f32.f64 	%f2267, %fd146;
	neg.f32 	%f2268, %f2267;
	setp.lt.s32 	%p582, %r4267, 0;
	selp.f32 	%f4576, %f2268, %f2267, %p582;
	bra.uni 	$L__BB0_585;
$L__BB0_584:
	mov.f32 	%f2269, 0f00000000;
	mul.rn.f32 	%f4576, %f362, %f2269;
	mov.b32 	%r7297, 0;
$L__BB0_585:
	setp.ltu.f32 	%p583, %f364, 0f47CE4780;
	mul.rn.f32 	%f2270, %f4576, %f4576;
	and.b32  	%r4272, %r7297, 1;
	setp.eq.b32 	%p584, %r4272, 1;
	selp.f32 	%f2271, 0f3F800000, %f4576, %p584;
	fma.rn.f32 	%f2272, %f2270, %f2271, 0f00000000;
	fma.rn.f32 	%f2273, %f2270, 0f37CBAC00, 0fBAB607ED;
	selp.f32 	%f2274, %f2273, 0fB94D4153, %p584;
	selp.f32 	%f2275, 0f3D2AAABB, 0f3C0885E4, %p584;
	fma.rn.f32 	%f2276, %f2274, %f2270, %f2275;
	selp.f32 	%f2277, 0fBEFFFFFF, 0fBE2AAAA8, %p584;
	fma.rn.f32 	%f2278, %f2276, %f2270, %f2277;
	fma.rn.f32 	%f2279, %f2278, %f2272, %f2271;
	and.b32  	%r4273, %r7297, 2;
	setp.eq.s32 	%p585, %r4273, 0;
	mov.f32 	%f2280, 0f00000000;
	sub.f32 	%f2281, %f2280, %f2279;
	selp.f32 	%f368, %f2279, %f2281, %p585;
	@%p583 bra 	$L__BB0_593;
	setp.eq.f32 	%p586, %f364, 0f7F800000;
	@%p586 bra 	$L__BB0_592;
	mov.b32 	%r988, %f362;
	shl.b32 	%r4275, %r988, 8;
	or.b32  	%r989, %r4275, -2147483648;
	mov.b64 	%rd2883, 0;
	mov.b32 	%r7298, 0;
$L__BB0_588:
	.pragma "nounroll";
	mul.wide.u32 	%rd1412, %r7298, 4;
	mov.u64 	%rd1413, __cudart_i2opi_f;
	add.s64 	%rd1414, %rd1413, %rd1412;
	ld.global.nc.u32 	%r4276, [%rd1414];
	mad.wide.u32 	%rd1415, %r4276, %r989, %rd2883;
	shr.u64 	%rd2883, %rd1415, 32;
	add.s64 	%rd1416, %rd2, %rd1412;
	st.local.u32 	[%rd1416], %rd1415;
	add.s32 	%r7298, %r7298, 1;
	setp.ne.s32 	%p587, %r7298, 6;
	@%p587 bra 	$L__BB0_588;
	shr.u32 	%r4277, %r988, 23;
	st.local.u32 	[%rd2+24], %rd2883;
	and.b32  	%r992, %r4277, 31;
	and.b32  	%r4278, %r4277, 224;
	add.s32 	%r4279, %r4278, -128;
	shr.u32 	%r4280, %r4279, 5;
	mul.wide.u32 	%rd1417, %r4280, 4;
	sub.s64 	%rd229, %rd2, %rd1417;
	ld.local.u32 	%r7299, [%rd229+24];
	ld.local.u32 	%r7300, [%rd229+20];
	setp.eq.s32 	%p588, %r992, 0;
	@%p588 bra 	$L__BB0_591;
	shf.l.wrap.b32 	%r7299, %r7300, %r7299, %r992;
	ld.local.u32 	%r4281, [%rd229+16];
	shf.l.wrap.b32 	%r7300, %r4281, %r7300, %r992;
$L__BB0_591:
	shr.u32 	%r4282, %r7299, 30;
	shf.l.wrap.b32 	%r4283, %r7300, %r7299, 2;
	shl.b32 	%r4284, %r7300, 2;
	shr.u32 	%r4285, %r4283, 31;
	add.s32 	%r4286, %r4285, %r4282;
	neg.s32 	%r4287, %r4286;
	setp.lt.s32 	%p589, %r988, 0;
	selp.b32 	%r7301, %r4287, %r4286, %p589;
	xor.b32  	%r4288, %r4283, %r988;
	shr.s32 	%r4289, %r4283, 31;
	xor.b32  	%r4290, %r4289, %r4283;
	xor.b32  	%r4291, %r4289, %r4284;
	cvt.u64.u32 	%rd1418, %r4290;
	shl.b64 	%rd1419, %rd1418, 32;
	cvt.u64.u32 	%rd1420, %r4291;
	or.b64  	%rd1421, %rd1419, %rd1420;
	cvt.rn.f64.s64 	%fd147, %rd1421;
	mul.f64 	%fd148, %fd147, 0d3BF921FB54442D19;
	cvt.rn.f32.f64 	%f2282, %fd148;
	neg.f32 	%f2283, %f2282;
	setp.lt.s32 	%p590, %r4288, 0;
	selp.f32 	%f4577, %f2283, %f2282, %p590;
	bra.uni 	$L__BB0_593;
$L__BB0_592:
	mov.f32 	%f2284, 0f00000000;
	mul.rn.f32 	%f4577, %f362, %f2284;
	mov.b32 	%r7301, 0;
$L__BB0_593:
	add.s32 	%r4293, %r7301, 1;
	mul.rn.f32 	%f2285, %f4577, %f4577;
	and.b32  	%r4294, %r7301, 1;
	setp.eq.b32 	%p591, %r4294, 1;
	selp.f32 	%f2286, %f4577, 0f3F800000, %p591;
	fma.rn.f32 	%f2287, %f2285, %f2286, 0f00000000;
	fma.rn.f32 	%f2288, %f2285, 0f37CBAC00, 0fBAB607ED;
	selp.f32 	%f2289, 0fB94D4153, %f2288, %p591;
	selp.f32 	%f2290, 0f3C0885E4, 0f3D2AAABB, %p591;
	fma.rn.f32 	%f2291, %f2289, %f2285, %f2290;
	selp.f32 	%f2292, 0fBE2AAAA8, 0fBEFFFFFF, %p591;
	fma.rn.f32 	%f2293, %f2291, %f2285, %f2292;
	fma.rn.f32 	%f2294, %f2293, %f2287, %f2286;
	and.b32  	%r4295, %r4293, 2;
	setp.eq.s32 	%p592, %r4295, 0;
	mov.f32 	%f2295, 0f00000000;
	sub.f32 	%f2296, %f2295, %f2294;
	selp.f32 	%f2297, %f2294, %f2296, %p592;
	fma.rn.f32 	%f372, %f368, %f2297, %f362;
	mul.f32 	%f2298, %f372, 0f3F22F983;
	cvt.rni.s32.f32 	%r7309, %f2298;
	cvt.rn.f32.s32 	%f2299, %r7309;
	fma.rn.f32 	%f2300, %f2299, 0fBFC90FDA, %f372;
	fma.rn.f32 	%f2301, %f2299, 0fB3A22168, %f2300;
	fma.rn.f32 	%f4579, %f2299, 0fA7C234C5, %f2301;
	abs.f32 	%f374, %f372;
	setp.ltu.f32 	%p593, %f374, 0f47CE4780;
	mov.u32 	%r7305, %r7309;
	mov.f32 	%f4578, %f4579;
	@%p593 bra 	$L__BB0_601;
	setp.eq.f32 	%p594, %f374, 0f7F800000;
	@%p594 bra 	$L__BB0_600;
	mov.b32 	%r1002, %f372;
	shl.b32 	%r4297, %r1002, 8;
	or.b32  	%r1003, %r4297, -2147483648;
	mov.b64 	%rd2884, 0;
	mov.b32 	%r7302, 0;
$L__BB0_596:
	.pragma "nounroll";
	mul.wide.u32 	%rd1423, %r7302, 4;
	mov.u64 	%rd1424, __cudart_i2opi_f;
	add.s64 	%rd1425, %rd1424, %rd1423;
	ld.global.nc.u32 	%r4298, [%rd1425];
	mad.wide.u32 	%rd1426, %r4298, %r1003, %rd2884;
	shr.u64 	%rd2884, %rd1426, 32;
	add.s64 	%rd1427, %rd3, %rd1423;
	st.local.u32 	[%rd1427], %rd1426;
	add.s32 	%r7302, %r7302, 1;
	setp.ne.s32 	%p595, %r7302, 6;
	@%p595 bra 	$L__BB0_596;
	shr.u32 	%r4299, %r1002, 23;
	st.local.u32 	[%rd3+24], %rd2884;
	and.b32  	%r1006, %r4299, 31;
	and.b32  	%r4300, %r4299, 224;
	add.s32 	%r4301, %r4300, -128;
	shr.u32 	%r4302, %r4301, 5;
	mul.wide.u32 	%rd1428, %r4302, 4;
	sub.s64 	%rd232, %rd3, %rd1428;
	ld.local.u32 	%r7303, [%rd232+24];
	ld.local.u32 	%r7304, [%rd232+20];
	setp.eq.s32 	%p596, %r1006, 0;
	@%p596 bra 	$L__BB0_599;
	shf.l.wrap.b32 	%r7303, %r7304, %r7303, %r1006;
	ld.local.u32 	%r4303, [%rd232+16];
	shf.l.wrap.b32 	%r7304, %r4303, %r7304, %r1006;
$L__BB0_599:
	shr.u32 	%r4304, %r7303, 30;
	shf.l.wrap.b32 	%r4305, %r7304, %r7303, 2;
	shl.b32 	%r4306, %r7304, 2;
	shr.u32 	%r4307, %r4305, 31;
	add.s32 	%r4308, %r4307, %r4304;
	neg.s32 	%r4309, %r4308;
	setp.lt.s32 	%p597, %r1002, 0;
	selp.b32 	%r7305, %r4309, %r4308, %p597;
	xor.b32  	%r4310, %r4305, %r1002;
	shr.s32 	%r4311, %r4305, 31;
	xor.b32  	%r4312, %r4311, %r4305;
	xor.b32  	%r4313, %r4311, %r4306;
	cvt.u64.u32 	%rd1429, %r4312;
	shl.b64 	%rd1430, %rd1429, 32;
	cvt.u64.u32 	%rd1431, %r4313;
	or.b64  	%rd1432, %rd1430, %rd1431;
	cvt.rn.f64.s64 	%fd149, %rd1432;
	mul.f64 	%fd150, %fd149, 0d3BF921FB54442D19;
	cvt.rn.f32.f64 	%f2302, %fd150;
	neg.f32 	%f2303, %f2302;
	setp.lt.s32 	%p598, %r4310, 0;
	selp.f32 	%f4578, %f2303, %f2302, %p598;
	bra.uni 	$L__BB0_601;
$L__BB0_600:
	mov.f32 	%f2304, 0f00000000;
	mul.rn.f32 	%f4578, %f372, %f2304;
	mov.b32 	%r7305, 0;
$L__BB0_601:
	setp.ltu.f32 	%p599, %f374, 0f47CE4780;
	mul.rn.f32 	%f2305, %f4578, %f4578;
	and.b32  	%r4315, %r7305, 1;
	setp.eq.b32 	%p600, %r4315, 1;
	selp.f32 	%f2306, 0f3F800000, %f4578, %p600;
	fma.rn.f32 	%f2307, %f2305, %f2306, 0f00000000;
	fma.rn.f32 	%f2308, %f2305, 0f37CBAC00, 0fBAB607ED;
	selp.f32 	%f2309, %f2308, 0fB94D4153, %p600;
	selp.f32 	%f2310, 0f3D2AAABB, 0f3C0885E4, %p600;
	fma.rn.f32 	%f2311, %f2309, %f2305, %f2310;
	selp.f32 	%f2312, 0fBEFFFFFF, 0fBE2AAAA8, %p600;
	fma.rn.f32 	%f2313, %f2311, %f2305, %f2312;
	fma.rn.f32 	%f2314, %f2313, %f2307, %f2306;
	and.b32  	%r4316, %r7305, 2;
	setp.eq.s32 	%p601, %r4316, 0;
	mov.f32 	%f2315, 0f00000000;
	sub.f32 	%f2316, %f2315, %f2314;
	selp.f32 	%f378, %f2314, %f2316, %p601;
	@%p599 bra 	$L__BB0_609;
	setp.eq.f32 	%p602, %f374, 0f7F800000;
	@%p602 bra 	$L__BB0_608;
	mov.b32 	%r1015, %f372;
	shl.b32 	%r4318, %r1015, 8;
	or.b32  	%r1016, %r4318, -2147483648;
	mov.b64 	%rd2885, 0;
	mov.b32 	%r7306, 0;
$L__BB0_604:
	.pragma "nounroll";
	mul.wide.u32 	%rd1434, %r7306, 4;
	mov.u64 	%rd1435, __cudart_i2opi_f;
	add.s64 	%rd1436, %rd1435, %rd1434;
	ld.global.nc.u32 	%r4319, [%rd1436];
	mad.wide.u32 	%rd1437, %r4319, %r1016, %rd2885;
	shr.u64 	%rd2885, %rd1437, 32;
	add.s64 	%rd1438, %rd2, %rd1434;
	st.local.u32 	[%rd1438], %rd1437;
	add.s32 	%r7306, %r7306, 1;
	setp.ne.s32 	%p603, %r7306, 6;
	@%p603 bra 	$L__BB0_604;
	shr.u32 	%r4320, %r1015, 23;
	st.local.u32 	[%rd2+24], %rd2885;
	and.b32  	%r1019, %r4320, 31;
	and.b32  	%r4321, %r4320, 224;
	add.s32 	%r4322, %r4321, -128;
	shr.u32 	%r4323, %r4322, 5;
	mul.wide.u32 	%rd1439, %r4323, 4;
	sub.s64 	%rd235, %rd2, %rd1439;
	ld.local.u32 	%r7307, [%rd235+24];
	ld.local.u32 	%r7308, [%rd235+20];
	setp.eq.s32 	%p604, %r1019, 0;
	@%p604 bra 	$L__BB0_607;
	shf.l.wrap.b32 	%r7307, %r7308, %r7307, %r1019;
	ld.local.u32 	%r4324, [%rd235+16];
	shf.l.wrap.b32 	%r7308, %r4324, %r7308, %r1019;
$L__BB0_607:
	shr.u32 	%r4325, %r7307, 30;
	shf.l.wrap.b32 	%r4326, %r7308, %r7307, 2;
	shl.b32 	%r4327, %r7308, 2;
	shr.u32 	%r4328, %r4326, 31;
	add.s32 	%r4329, %r4328, %r4325;
	neg.s32 	%r4330, %r4329;
	setp.lt.s32 	%p605, %r1015, 0;
	selp.b32 	%r7309, %r4330, %r4329, %p605;
	xor.b32  	%r4331, %r4326, %r1015;
	shr.s32 	%r4332, %r4326, 31;
	xor.b32  	%r4333, %r4332, %r4326;
	xor.b32  	%r4334, %r4332, %r4327;
	cvt.u64.u32 	%rd1440, %r4333;
	shl.b64 	%rd1441, %rd1440, 32;
	cvt.u64.u32 	%rd1442, %r4334;
	or.b64  	%rd1443, %rd1441, %rd1442;
	cvt.rn.f64.s64 	%fd151, %rd1443;
	mul.f64 	%fd152, %fd151, 0d3BF921FB54442D19;
	cvt.rn.f32.f64 	%f2317, %fd152;
	neg.f32 	%f2318, %f2317;
	setp.lt.s32 	%p606, %r4331, 0;
	selp.f32 	%f4579, %f2318, %f2317, %p606;
	bra.uni 	$L__BB0_609;
$L__BB0_608:
	mov.f32 	%f2319, 0f00000000;
	mul.rn.f32 	%f4579, %f372, %f2319;
	mov.b32 	%r7309, 0;
$L__BB0_609:
	add.s32 	%r4336, %r7309, 1;
	mul.rn.f32 	%f2320, %f4579, %f4579;
	and.b32  	%r4337, %r7309, 1;
	setp.eq.b32 	%p607, %r4337, 1;
	selp.f32 	%f2321, %f4579, 0f3F800000, %p607;
	fma.rn.f32 	%f2322, %f2320, %f2321, 0f00000000;
	fma.rn.f32 	%f2323, %f2320, 0f37CBAC00, 0fBAB607ED;
	selp.f32 	%f2324, 0fB94D4153, %f2323, %p607;
	selp.f32 	%f2325, 0f3C0885E4, 0f3D2AAABB, %p607;
	fma.rn.f32 	%f2326, %f2324, %f2320, %f2325;
	selp.f32 	%f2327, 0fBE2AAAA8, 0fBEFFFFFF, %p607;
	fma.rn.f32 	%f2328, %f2326, %f2320, %f2327;
	fma.rn.f32 	%f2329, %f2328, %f2322, %f2321;
	and.b32  	%r4338, %r4336, 2;
	setp.eq.s32 	%p608, %r4338, 0;
	mov.f32 	%f2330, 0f00000000;
	sub.f32 	%f2331, %f2330, %f2329;
	selp.f32 	%f2332, %f2329, %f2331, %p608;
	fma.rn.f32 	%f382, %f378, %f2332, %f372;
	mul.f32 	%f2333, %f382, 0f3F22F983;
	cvt.rni.s32.f32 	%r7317, %f2333;
	cvt.rn.f32.s32 	%f2334, %r7317;
	fma.rn.f32 	%f2335, %f2334, 0fBFC90FDA, %f382;
	fma.rn.f32 	%f2336, %f2334, 0fB3A22168, %f2335;
	fma.rn.f32 	%f4581, %f2334, 0fA7C234C5, %f2336;
	abs.f32 	%f384, %f382;
	setp.ltu.f32 	%p609, %f384, 0f47CE4780;
	mov.u32 	%r7313, %r7317;
	mov.f32 	%f4580, %f4581;
	@%p609 bra 	$L__BB0_617;
	setp.eq.f32 	%p610, %f384, 0f7F800000;
	@%p610 bra 	$L__BB0_616;
	mov.b32 	%r1029, %f382;
	shl.b32 	%r4340, %r1029, 8;
	or.b32  	%r1030, %r4340, -2147483648;
	mov.b64 	%rd2886, 0;
	mov.b32 	%r7310, 0;
$L__BB0_612:
	.pragma "nounroll";
	mul.wide.u32 	%rd1445, %r7310, 4;
	mov.u64 	%rd1446, __cudart_i2opi_f;
	add.s64 	%rd1447, %rd1446, %rd1445;
	ld.global.nc.u32 	%r4341, [%rd1447];
	mad.wide.u32 	%rd1448, %r4341, %r1030, %rd2886;
	shr.u64 	%rd2886, %rd1448, 32;
	add.s64 	%rd1449, %rd3, %rd1445;
	st.local.u32 	[%rd1449], %rd1448;
	add.s32 	%r7310, %r7310, 1;
	setp.ne.s32 	%p611, %r7310, 6;
	@%p611 bra 	$L__BB0_612;
	shr.u32 	%r4342, %r1029, 23;
	st.local.u32 	[%rd3+24], %rd2886;
	and.b32  	%r1033, %r4342, 31;
	and.b32  	%r4343, %r4342, 224;
	add.s32 	%r4344, %r4343, -128;
	shr.u32 	%r4345, %r4344, 5;
	mul.wide.u32 	%rd1450, %r4345, 4;
	sub.s64 	%rd238, %rd3, %rd1450;
	ld.local.u32 	%r7311, [%rd238+24];
	ld.local.u32 	%r7312, [%rd238+20];
	setp.eq.s32 	%p612, %r1033, 0;
	@%p612 bra 	$L__BB0_615;
	shf.l.wrap.b32 	%r7311, %r7312, %r7311, %r1033;
	ld.local.u32 	%r4346, [%rd238+16];
	shf.l.wrap.b32 	%r7312, %r4346, %r7312, %r1033;
$L__BB0_615:
	shr.u32 	%r4347, %r7311, 30;
	shf.l.wrap.b32 	%r4348, %r7312, %r7311, 2;
	shl.b32 	%r4349, %r7312, 2;
	shr.u32 	%r4350, %r4348, 31;
	add.s32 	%r4351, %r4350, %r4347;
	neg.s32 	%r4352, %r4351;
	setp.lt.s32 	%p613, %r1029, 0;
	selp.b32 	%r7313, %r4352, %r4351, %p613;
	xor.b32  	%r4353, %r4348, %r1029;
	shr.s32 	%r4354, %r4348, 31;
	xor.b32  	%r4355, %r4354, %r4348;
	xor.b32  	%r4356, %r4354, %r4349;
	cvt.u64.u32 	%rd1451, %r4355;
	shl.b64 	%rd1452, %rd1451, 32;
	cvt.u64.u32 	%rd1453, %r4356;
	or.b64  	%rd1454, %rd1452, %rd1453;
	cvt.rn.f64.s64 	%fd153, %rd1454;
	mul.f64 	%fd154, %fd153, 0d3BF921FB54442D19;
	cvt.rn.f32.f64 	%f2337, %fd154;
	neg.f32 	%f2338, %f2337;
	setp.lt.s32 	%p614, %r4353, 0;
	selp.f32 	%f4580, %f2338, %f2337, %p614;
	bra.uni 	$L__BB0_617;
$L__BB0_616:
	mov.f32 	%f2339, 0f00000000;
	mul.rn.f32 	%f4580, %f382, %f2339;
	mov.b32 	%r7313, 0;
$L__BB0_617:
	setp.ltu.f32 	%p615, %f384, 0f47CE4780;
	mul.rn.f32 	%f2340, %f4580, %f4580;
	and.b32  	%r4358, %r7313, 1;
	setp.eq.b32 	%p616, %r4358, 1;
	selp.f32 	%f2341, 0f3F800000, %f4580, %p616;
	fma.rn.f32 	%f2342, %f2340, %f2341, 0f00000000;
	fma.rn.f32 	%f2343, %f2340, 0f37CBAC00, 0fBAB607ED;
	selp.f32 	%f2344, %f2343, 0fB94D4153, %p616;
	selp.f32 	%f2345, 0f3D2AAABB, 0f3C0885E4, %p616;
	fma.rn.f32 	%f2346, %f2344, %f2340, %f2345;
	selp.f32 	%f2347, 0fBEFFFFFF, 0fBE2AAAA8, %p616;
	fma.rn.f32 	%f2348, %f2346, %f2340, %f2347;
	fma.rn.f32 	%f2349, %f2348, %f2342, %f2341;
	and.b32  	%r4359, %r7313, 2;
	setp.eq.s32 	%p617, %r4359, 0;
	mov.f32 	%f2350, 0f00000000;
	sub.f32 	%f2351, %f2350, %f2349;
	selp.f32 	%f388, %f2349, %f2351, %p617;
	@%p615 bra 	$L__BB0_625;
	setp.eq.f32 	%p618, %f384, 0f7F800000;
	@%p618 bra 	$L__BB0_624;
	mov.b32 	%r1042, %f382;
	shl.b32 	%r4361, %r1042, 8;
	or.b32  	%r1043, %r4361, -2147483648;
	mov.b64 	%rd2887, 0;
	mov.b32 	%r7314, 0;
$L__BB0_620:
	.pragma "nounroll";
	mul.wide.u32 	%rd1456, %r7314, 4;
	mov.u64 	%rd1457, __cudart_i2opi_f;
	add.s64 	%rd1458, %rd1457, %rd1456;
	ld.global.nc.u32 	%r4362, [%rd1458];
	mad.wide.u32 	%rd1459, %r4362, %r1043, %rd2887;
	shr.u64 	%rd2887, %rd1459, 32;
	add.s64 	%rd1460, %rd2, %rd1456;
	st.local.u32 	[%rd1460], %rd1459;
	add.s32 	%r7314, %r7314, 1;
	setp.ne.s32 	%p619, %r7314, 6;
	@%p619 bra 	$L__BB0_620;
	shr.u32 	%r4363, %r1042, 23;
	st.local.u32 	[%rd2+24], %rd2887;
	and.b32  	%r1046, %r4363, 31;
	and.b32  	%r4364, %r4363, 224;
	add.s32 	%r4365, %r4364, -128;
	shr.u32 	%r4366, %r4365, 5;
	mul.wide.u32 	%rd1461, %r4366, 4;
	sub.s64 	%rd241, %rd2, %rd1461;
	ld.local.u32 	%r7315, [%rd241+24];
	ld.local.u32 	%r7316, [%rd241+20];
	setp.eq.s32 	%p620, %r1046, 0;
	@%p620 bra 	$L__BB0_623;
	shf.l.wrap.b32 	%r7315, %r7316, %r7315, %r1046;
	ld.local.u32 	%r4367, [%rd241+16];
	shf.l.wrap.b32 	%r7316, %r4367, %r7316, %r1046;
$L__BB0_623:
	shr.u32 	%r4368, %r7315, 30;
	shf.l.wrap.b32 	%r4369, %r7316, %r7315, 2;
	shl.b32 	%r4370, %r7316, 2;
	shr.u32 	%r4371, %r4369, 31;
	add.s32 	%r4372, %r4371, %r4368;
	neg.s32 	%r4373, %r4372;
	setp.lt.s32 	%p621, %r1042, 0;
	selp.b32 	%r7317, %r4373, %r4372, %p621;
	xor.b32  	%r4374, %r4369, %r1042;
	shr.s32 	%r4375, %r4369, 31;
	xor.b32  	%r4376, %r4375, %r4369;
	xor.b32  	%r4377, %r4375, %r4370;
	cvt.u64.u32 	%rd1462, %r4376;
	shl.b64 	%rd1463, %rd1462, 32;
	cvt.u64.u32 	%rd1464, %r4377;
	or.b64  	%rd1465, %rd1463, %rd1464;
	cvt.rn.f64.s64 	%fd155, %rd1465;
	mul.f64 	%fd156, %fd155, 0d3BF921FB54442D19;
	cvt.rn.f32.f64 	%f2352, %fd156;
	neg.f32 	%f2353, %f2352;
	setp.lt.s32 	%p622, %r4374, 0;
	selp.f32 	%f4581, %f2353, %f2352, %p622;
	bra.uni 	$L__BB0_625;
$L__BB0_624:
	mov.f32 	%f2354, 0f00000000;
	mul.rn.f32 	%f4581, %f382, %f2354;
	mov.b32 	%r7317, 0;
$L__BB0_625:
	add.s32 	%r4379, %r7317, 1;
	mul.rn.f32 	%f2355, %f4581, %f4581;
	and.b32  	%r4380, %r7317, 1;
	setp.eq.b32 	%p623, %r4380, 1;
	selp.f32 	%f2356, %f4581, 0f3F800000, %p623;
	fma.rn.f32 	%f2357, %f2355, %f2356, 0f00000000;
	fma.rn.f32 	%f2358, %f2355, 0f37CBAC00, 0fBAB607ED;
	selp.f32 	%f2359, 0fB94D4153, %f2358, %p623;
	selp.f32 	%f2360, 0f3C0885E4, 0f3D2AAABB, %p623;
	fma.rn.f32 	%f2361, %f2359, %f2355, %f2360;
	selp.f32 	%f2362, 0fBE2AAAA8, 0fBEFFFFFF, %p623;
	fma.rn.f32 	%f2363, %f2361, %f2355, %f2362;
	fma.rn.f32 	%f2364, %f2363, %f2357, %f2356;
	and.b32  	%r4381, %r4379, 2;
	setp.eq.s32 	%p624, %r4381, 0;
	mov.f32 	%f2365, 0f00000000;
	sub.f32 	%f2366, %f2365, %f2364;
	selp.f32 	%f2367, %f2364, %f2366, %p624;
	fma.rn.f32 	%f392, %f388, %f2367, %f382;
	mul.f32 	%f2368, %f392, 0f3F22F983;
	cvt.rni.s32.f32 	%r7325, %f2368;
	cvt.rn.f32.s32 	%f2369, %r7325;
	fma.rn.f32 	%f2370, %f2369, 0fBFC90FDA, %f392;
	fma.rn.f32 	%f2371, %f2369, 0fB3A22168, %f2370;
	fma.rn.f32 	%f4583, %f2369, 0fA7C234C5, %f2371;
	abs.f32 	%f394, %f392;
	setp.ltu.f32 	%p625, %f394, 0f47CE4780;
	mov.u32 	%r7321, %r7325;
	mov.f32 	%f4582, %f4583;
	@%p625 bra 	$L__BB0_633;
	setp.eq.f32 	%p626, %f394, 0f7F800000;
	@%p626 bra 	$L__BB0_632;
	mov.b32 	%r1056, %f392;
	shl.b32 	%r4383, %r1056, 8;
	or.b32  	%r1057, %r4383, -2147483648;
	mov.b64 	%rd2888, 0;
	mov.b32 	%r7318, 0;
$L__BB0_628:
	.pragma "nounroll";
	mul.wide.u32 	%rd1467, %r7318, 4;
	mov.u64 	%rd1468, __cudart_i2opi_f;
	add.s64 	%rd1469, %rd1468, %rd1467;
	ld.global.nc.u32 	%r4384, [%rd1469];
	mad.wide.u32 	%rd1470, %r4384, %r1057, %rd2888;
	shr.u64 	%rd2888, %rd1470, 32;
	add.s64 	%rd1471, %rd3, %rd1467;
	st.local.u32 	[%rd1471], %rd1470;
	add.s32 	%r7318, %r7318, 1;
	setp.ne.s32 	%p627, %r7318, 6;
	@%p627 bra 	$L__BB0_628;
	shr.u32 	%r4385, %r1056, 23;
	st.local.u32 	[%rd3+24], %rd2888;
	and.b32  	%r1060, %r4385, 31;
	and.b32  	%r4386, %r4385, 224;
	add.s32 	%r4387, %r4386, -128;
	shr.u32 	%r4388, %r4387, 5;
	mul.wide.u32 	%rd1472, %r4388, 4;
	sub.s64 	%rd244, %rd3, %rd1472;
	ld.local.u32 	%r7319, [%rd244+24];
	ld.local.u32 	%r7320, [%rd244+20];
	setp.eq.s32 	%p628, %r1060, 0;
	@%p628 bra 	$L__BB0_631;
	shf.l.wrap.b32 	%r7319, %r7320, %r7319, %r1060;
	ld.local.u32 	%r4389, [%rd244+16];
	shf.l.wrap.b32 	%r7320, %r4389, %r7320, %r1060;
$L__BB0_631:
	shr.u32 	%r4390, %r7319, 30;
	shf.l.wrap.b32 	%r4391, %r7320, %r7319, 2;
	shl.b32 	%r4392, %r7320, 2;
	shr.u32 	%r4393, %r4391, 31;
	add.s32 	%r4394, %r4393, %r4390;
	neg.s32 	%r4395, %r4394;
	setp.lt.s32 	%p629, %r1056, 0;
	selp.b32 	%r7321, %r4395, %r4394, %p629;
	xor.b32  	%r4396, %r4391, %r1056;
	shr.s32 	%r4397, %r4391, 31;
	xor.b32  	%r4398, %r4397, %r4391;
	xor.b32  	%r4399, %r4397, %r4392;
	cvt.u64.u32 	%rd1473, %r4398;
	shl.b64 	%rd1474, %rd1473, 32;
	cvt.u64.u32 	%rd1475, %r4399;
	or.b64  	%rd1476, %rd1474, %rd1475;
	cvt.rn.f64.s64 	%fd157, %rd1476;
	mul.f64 	%fd158, %fd157, 0d3BF921FB54442D19;
	cvt.rn.f32.f64 	%f2372, %fd158;
	neg.f32 	%f2373, %f2372;
	setp.lt.s32 	%p630, %r4396, 0;
	selp.f32 	%f4582, %f2373, %f2372, %p630;
	bra.uni 	$L__BB0_633;
$L__BB0_632:
	mov.f32 	%f2374, 0f00000000;
	mul.rn.f32 	%f4582, %f392, %f2374;
	mov.b32 	%r7321, 0;
$L__BB0_633:
	setp.ltu.f32 	%p631, %f394, 0f47CE4780;
	mul.rn.f32 	%f2375, %f4582, %f4582;
	and.b32  	%r4401, %r7321, 1;
	setp.eq.b32 	%p632, %r4401, 1;
	selp.f32 	%f2376, 0f3F800000, %f4582, %p632;
	fma.rn.f32 	%f2377, %f2375, %f2376, 0f00000000;
	fma.rn.f32 	%f2378, %f2375, 0f37CBAC00, 0fBAB607ED;
	selp.f32 	%f2379, %f2378, 0fB94D4153, %p632;
	selp.f32 	%f2380, 0f3D2AAABB, 0f3C0885E4, %p632;
	fma.rn.f32 	%f2381, %f2379, %f2375, %f2380;
	selp.f32 	%f2382, 0fBEFFFFFF, 0fBE2AAAA8, %p632;
	fma.rn.f32 	%f2383, %f2381, %f2375, %f2382;
	fma.rn.f32 	%f2384, %f2383, %f2377, %f2376;
	and.b32  	%r4402, %r7321, 2;
	setp.eq.s32 	%p633, %r4402, 0;
	mov.f32 	%f2385, 0f00000000;
	sub.f32 	%f2386, %f2385, %f2384;
	selp.f32 	%f398, %f2384, %f2386, %p633;
	@%p631 bra 	$L__BB0_641;
	setp.eq.f32 	%p634, %f394, 0f7F800000;
	@%p634 bra 	$L__BB0_640;
	mov.b32 	%r1069, %f392;
	shl.b32 	%r4404, %r1069, 8;
	or.b32  	%r1070, %r4404, -2147483648;
	mov.b64 	%rd2889, 0;
	mov.b32 	%r7322, 0;
$L__BB0_636:
	.pragma "nounroll";
	mul.wide.u32 	%rd1478, %r7322, 4;
	mov.u64 	%rd1479, __cudart_i2opi_f;
	add.s64 	%rd1480, %rd1479, %rd1478;
	ld.global.nc.u32 	%r4405, [%rd1480];
	mad.wide.u32 	%rd1481, %r4405, %r1070, %rd2889;
	shr.u64 	%rd2889, %rd1481, 32;
	add.s64 	%rd1482, %rd2, %rd1478;
	st.local.u32 	[%rd1482], %rd1481;
	add.s32 	%r7322, %r7322, 1;
	setp.ne.s32 	%p635, %r7322, 6;
	@%p635 bra 	$L__BB0_636;
	shr.u32 	%r4406, %r1069, 23;
	st.local.u32 	[%rd2+24], %rd2889;
	and.b32  	%r1073, %r4406, 31;
	and.b32  	%r4407, %r4406, 224;
	add.s32 	%r4408, %r4407, -128;
	shr.u32 	%r4409, %r4408, 5;
	mul.wide.u32 	%rd1483, %r4409, 4;
	sub.s64 	%rd247, %rd2, %rd1483;
	ld.local.u32 	%r7323, [%rd247+24];
	ld.local.u32 	%r7324, [%rd247+20];
	setp.eq.s32 	%p636, %r1073, 0;
	@%p636 bra 	$L__BB0_639;
	shf.l.wrap.b32 	%r7323, %r7324, %r7323, %r1073;
	ld.local.u32 	%r4410, [%rd247+16];
	shf.l.wrap.b32 	%r7324, %r4410, %r7324, %r1073;
$L__BB0_639:
	shr.u32 	%r4411, %r7323, 30;
	shf.l.wrap.b32 	%r4412, %r7324, %r7323, 2;
	shl.b32 	%r4413, %r7324, 2;
	shr.u32 	%r4414, %r4412, 31;
	add.s32 	%r4415, %r4414, %r4411;
	neg.s32 	%r4416, %r4415;
	setp.lt.s32 	%p637, %r1069, 0;
	selp.b32 	%r7325, %r4416, %r4415, %p637;
	xor.b32  	%r4417, %r4412, %r1069;
	shr.s32 	%r4418, %r4412, 31;
	xor.b32  	%r4419, %r4418, %r4412;
	xor.b32  	%r4420, %r4418, %r4413;
	cvt.u64.u32 	%rd1484, %r4419;
	shl.b64 	%rd1485, %rd1484, 32;
	cvt.u64.u32 	%rd1486, %r4420;
	or.b64  	%rd1487, %rd1485, %rd1486;
	cvt.rn.f64.s64 	%fd159, %rd1487;
	mul.f64 	%fd160, %fd159, 0d3BF921FB54442D19;
	cvt.rn.f32.f64 	%f2387, %fd160;
	neg.f32 	%f2388, %f2387;
	setp.lt.s32 	%p638, %r4417, 0;
	selp.f32 	%f4583, %f2388, %f2387, %p638;
	bra.uni 	$L__BB0_641;
$L__BB0_640:
	mov.f32 	%f2389, 0f00000000;
	mul.rn.f32 	%f4583, %f392, %f2389;
	mov.b32 	%r7325, 0;
$L__BB0_641:
	add.s32 	%r4422, %r7325, 1;
	mul.rn.f32 	%f2390, %f4583, %f4583;
	and.b32  	%r4423, %r7325, 1;
	setp.eq.b32 	%p639, %r4423, 1;
	selp.f32 	%f2391, %f4583, 0f3F800000, %p639;
	fma.rn.f32 	%f2392, %f2390, %f2391, 0f00000000;
	fma.rn.f32 	%f2393, %f2390, 0f37CBAC00, 0fBAB607ED;
	selp.f32 	%f2394, 0fB94D4153, %f2393, %p639;
	selp.f32 	%f2395, 0f3C0885E4, 0f3D2AAABB, %p639;
	fma.rn.f32 	%f2396, %f2394, %f2390, %f2395;
	selp.f32 	%f2397, 0fBE2AAAA8, 0fBEFFFFFF, %p639;
	fma.rn.f32 	%f2398, %f2396, %f2390, %f2397;
	fma.rn.f32 	%f2399, %f2398, %f2392, %f2391;
	and.b32  	%r4424, %r4422, 2;
	setp.eq.s32 	%p640, %r4424, 0;
	mov.f32 	%f2400, 0f00000000;
	sub.f32 	%f2401, %f2400, %f2399;
	selp.f32 	%f2402, %f2399, %f2401, %p640;
	fma.rn.f32 	%f402, %f398, %f2402, %f392;
	mul.f32 	%f2403, %f402, 0f3F22F983;
	cvt.rni.s32.f32 	%r7333, %f2403;
	cvt.rn.f32.s32 	%f2404, %r7333;
	fma.rn.f32 	%f2405, %f2404, 0fBFC90FDA, %f402;
	fma.rn.f32 	%f2406, %f2404, 0fB3A22168, %f2405;
	fma.rn.f32 	%f4585, %f2404, 0fA7C234C5, %f2406;
	abs.f32 	%f404, %f402;
	setp.ltu.f32 	%p641, %f404, 0f47CE4780;
	mov.u32 	%r7329, %r7333;
	mov.f32 	%f4584, %f4585;
	@%p641 bra 	$L__BB0_649;
	setp.eq.f32 	%p642, %f404, 0f7F800000;
	@%p642 bra 	$L__BB0_648;
	mov.b32 	%r1083, %f402;
	shl.b32 	%r4426, %r1083, 8;
	or.b32  	%r1084, %r4426, -2147483648;
	mov.b64 	%rd2890, 0;
	mov.b32 	%r7326, 0;
$L__BB0_644:
	.pragma "nounroll";
	mul.wide.u32 	%rd1489, %r7326, 4;
	mov.u64 	%rd1490, __cudart_i2opi_f;
	add.s64 	%rd1491, %rd1490, %rd1489;
	ld.global.nc.u32 	%r4427, [%rd1491];
	mad.wide.u32 	%rd1492, %r4427, %r1084, %rd2890;
	shr.u64 	%rd2890, %rd1492, 32;
	add.s64 	%rd1493, %rd3, %rd1489;
	st.local.u32 	[%rd1493], %rd1492;
	add.s32 	%r7326, %r7326, 1;
	setp.ne.s32 	%p643, %r7326, 6;
	@%p643 bra 	$L__BB0_644;
	shr.u32 	%r4428, %r1083, 23;
	st.local.u32 	[%rd3+24], %rd2890;
	and.b32  	%r1087, %r4428, 31;
	and.b32  	%r4429, %r4428, 224;
	add.s32 	%r4430, %r4429, -128;
	shr.u32 	%r4431, %r4430, 5;
	mul.wide.u32 	%rd1494, %r4431, 4;
	sub.s64 	%rd250, %rd3, %rd1494;
	ld.local.u32 	%r7327, [%rd250+24];
	ld.local.u32 	%r7328, [%rd250+20];
	setp.eq.s32 	%p644, %r1087, 0;
	@%p644 bra 	$L__BB0_647;
	shf.l.wrap.b32 	%r7327, %r7328, %r7327, %r1087;
	ld.local.u32 	%r4432, [%rd250+16];
	shf.l.wrap.b32 	%r7328, %r4432, %r7328, %r1087;
$L__BB0_647:
	shr.u32 	%r4433, %r7327, 30;
	shf.l.wrap.b32 	%r4434, %r7328, %r7327, 2;
	shl.b32 	%r4435, %r7328, 2;
	shr.u32 	%r4436, %r4434, 31;
	add.s32 	%r4437, %r4436, %r4433;
	neg.s32 	%r4438, %r4437;
	setp.lt.s32 	%p645, %r1083, 0;
	selp.b32 	%r7329, %r4438, %r4437, %p645;
	xor.b32  	%r4439, %r4434, %r1083;
	shr.s32 	%r4440, %r4434, 31;
	xor.b32  	%r4441, %r4440, %r4434;
	xor.b32  	%r4442, %r4440, %r4435;
	cvt.u64.u32 	%rd1495, %r4441;
	shl.b64 	%rd1496, %rd1495, 32;
	cvt.u64.u32 	%rd1497, %r4442;
	or.b64  	%rd1498, %rd1496, %rd1497;
	cvt.rn.f64.s64 	%fd161, %rd1498;
	mul.f64 	%fd162, %fd161, 0d3BF921FB54442D19;
	cvt.rn.f32.f64 	%f2407, %fd162;
	neg.f32 	%f2408, %f2407;
	setp.lt.s32 	%p646, %r4439, 0;
	selp.f32 	%f4584, %f2408, %f2407, %p646;
	bra.uni 	$L__BB0_649;
$L__BB0_648:
	mov.f32 	%f2409, 0f00000000;
	mul.rn.f32 	%f4584, %f402, %f2409;
	mov.b32 	%r7329, 0;
$L__BB0_649:
	setp.ltu.f32 	%p647, %f404, 0f47CE4780;
	mul.rn.f32 	%f2410, %f4584, %f4584;
	and.b32  	%r4444, %r7329, 1;
	setp.eq.b32 	%p648, %r4444, 1;
	selp.f32 	%f2411, 0f3F800000, %f4584, %p648;
	fma.rn.f32 	%f2412, %f2410, %f2411, 0f00000000;
	fma.rn.f32 	%f2413, %f2410, 0f37CBAC00, 0fBAB607ED;
	selp.f32 	%f2414, %f2413, 0fB94D4153, %p648;
	selp.f32 	%f2415, 0f3D2AAABB, 0f3C0885E4, %p648;
	fma.rn.f32 	%f2416, %f2414, %f2410, %f2415;
	selp.f32 	%f2417, 0fBEFFFFFF, 0fBE2AAAA8, %p648;
	fma.rn.f32 	%f2418, %f2416, %f2410, %f2417;
	fma.rn.f32 	%f2419, %f2418, %f2412, %f2411;
	and.b32  	%r4445, %r7329, 2;
	setp.eq.s32 	%p649, %r4445, 0;
	mov.f32 	%f2420, 0f00000000;
	sub.f32 	%f2421, %f2420, %f2419;
	selp.f32 	%f408, %f2419, %f2421, %p649;
	@%p647 bra 	$L__BB0_657;
	setp.eq.f32 	%p650, %f404, 0f7F800000;
	@%p650 bra 	$L__BB0_656;
	mov.b32 	%r1096, %f402;
	shl.b32 	%r4447, %r1096, 8;
	or.b32  	%r1097, %r4447, -2147483648;
	mov.b64 	%rd2891, 0;
	mov.b32 	%r7330, 0;
$L__BB0_652:
	.pragma "nounroll";
	mul.wide.u32 	%rd1500, %r7330, 4;
	mov.u64 	%rd1501, __cudart_i2opi_f;
	add.s64 	%rd1502, %rd1501, %rd1500;
	ld.global.nc.u32 	%r4448, [%rd1502];
	mad.wide.u32 	%rd1503, %r4448, %r1097, %rd2891;
	shr.u64 	%rd2891, %rd1503, 32;
	add.s64 	%rd1504, %rd2, %rd1500;
	st.local.u32 	[%rd1504], %rd1503;
	add.s32 	%r7330, %r7330, 1;
	setp.ne.s32 	%p651, %r7330, 6;
	@%p651 bra 	$L__BB0_652;
	shr.u32 	%r4449, %r1096, 23;
	st.local.u32 	[%rd2+24], %rd2891;
	and.b32  	%r1100, %r4449, 31;
	and.b32  	%r4450, %r4449, 224;
	add.s32 	%r4451, %r4450, -128;
	shr.u32 	%r4452, %r4451, 5;
	mul.wide.u32 	%rd1505, %r4452, 4;
	sub.s64 	%rd253, %rd2, %rd1505;
	ld.local.u32 	%r7331, [%rd253+24];
	ld.local.u32 	%r7332, [%rd253+20];
	setp.eq.s32 	%p652, %r1100, 0;
	@%p652 bra 	$L__BB0_655;
	shf.l.wrap.b32 	%r7331, %r7332, %r7331, %r1100;
	ld.local.u32 	%r4453, [%rd253+16];
	shf.l.wrap.b32 	%r7332, %r4453, %r7332, %r1100;
$L__BB0_655:
	shr.u32 	%r4454, %r7331, 30;
	shf.l.wrap.b32 	%r4455, %r7332, %r7331, 2;
	shl.b32 	%r4456, %r7332, 2;
	shr.u32 	%r4457, %r4455, 31;
	add.s32 	%r4458, %r4457, %r4454;
	neg.s32 	%r4459, %r4458;
	setp.lt.s32 	%p653, %r1096, 0;
	selp.b32 	%r7333, %r4459, %r4458, %p653;
	xor.b32  	%r4460, %r4455, %r1096;
	shr.s32 	%r4461, %r4455, 31;
	xor.b32  	%r4462, %r4461, %r4455;
	xor.b32  	%r4463, %r4461, %r4456;
	cvt.u64.u32 	%rd1506, %r4462;
	shl.b64 	%rd1507, %rd1506, 32;
	cvt.u64.u32 	%rd1508, %r4463;
	or.b64  	%rd1509, %rd1507, %rd1508;
	cvt.rn.f64.s64 	%fd163, %rd1509;
	mul.f64 	%fd164, %fd163, 0d3BF921FB54442D19;
	cvt.rn.f32.f64 	%f2422, %fd164;
	neg.f32 	%f2423, %f2422;
	setp.lt.s32 	%p654, %r4460, 0;
	selp.f32 	%f4585, %f2423, %f2422, %p654;
	bra.uni 	$L__BB0_657;
$L__BB0_656:
	mov.f32 	%f2424, 0f00000000;
	mul.rn.f32 	%f4585, %f402, %f2424;
	mov.b32 	%r7333, 0;
$L__BB0_657:
	add.s32 	%r4465, %r7333, 1;
	mul.rn.f32 	%f2425, %f4585, %f4585;
	and.b32  	%r4466, %r7333, 1;
	setp.eq.b32 	%p655, %r4466, 1;
	selp.f32 	%f2426, %f4585, 0f3F800000, %p655;
	fma.rn.f32 	%f2427, %f2425, %f2426, 0f00000000;
	fma.rn.f32 	%f2428, %f2425, 0f37CBAC00, 0fBAB607ED;
	selp.f32 	%f2429, 0fB94D4153, %f2428, %p655;
	selp.f32 	%f2430, 0f3C0885E4, 0f3D2AAABB, %p655;
	fma.rn.f32 	%f2431, %f2429, %f2425, %f2430;
	selp.f32 	%f2432, 0fBE2AAAA8, 0fBEFFFFFF, %p655;
	fma.rn.f32 	%f2433, %f2431, %f2425, %f2432;
	fma.rn.f32 	%f2434, %f2433, %f2427, %f2426;
	and.b32  	%r4467, %r4465, 2;
	setp.eq.s32 	%p656, %r4467, 0;
	mov.f32 	%f2435, 0f00000000;
	sub.f32 	%f2436, %f2435, %f2434;
	selp.f32 	%f2437, %f2434, %f2436, %p656;
	fma.rn.f32 	%f412, %f408, %f2437, %f402;
	mul.f32 	%f2438, %f412, 0f3F22F983;
	cvt.rni.s32.f32 	%r7341, %f2438;
	cvt.rn.f32.s32 	%f2439, %r7341;
	fma.rn.f32 	%f2440, %f2439, 0fBFC90FDA, %f412;
	fma.rn.f32 	%f2441, %f2439, 0fB3A22168, %f2440;
	fma.rn.f32 	%f4587, %f2439, 0fA7C234C5, %f2441;
	abs.f32 	%f414, %f412;
	setp.ltu.f32 	%p657, %f414, 0f47CE4780;
	mov.u32 	%r7337, %r7341;
	mov.f32 	%f4586, %f4587;
	@%p657 bra 	$L__BB0_665;
	setp.eq.f32 	%p658, %f414, 0f7F800000;
	@%p658 bra 	$L__BB0_664;
	mov.b32 	%r1110, %f412;
	shl.b32 	%r4469, %r1110, 8;
	or.b32  	%r1111, %r4469, -2147483648;
	mov.b64 	%rd2892, 0;
	mov.b32 	%r7334, 0;
$L__BB0_660:
	.pragma "nounroll";
	mul.wide.u32 	%rd1511, %r7334, 4;
	mov.u64 	%rd1512, __cudart_i2opi_f;
	add.s64 	%rd1513, %rd1512, %rd1511;
	ld.global.nc.u32 	%r4470, [%rd1513];
	mad.wide.u32 	%rd1514, %r4470, %r1111, %rd2892;
	shr.u64 	%rd2892, %rd1514, 32;
	add.s64 	%rd1515, %rd3, %rd1511;
	st.local.u32 	[%rd1515], %rd1514;
	add.s32 	%r7334, %r7334, 1;
	setp.ne.s32 	%p659, %r7334, 6;
	@%p659 bra 	$L__BB0_660;
	shr.u32 	%r4471, %r1110, 23;
	st.local.u32 	[%rd3+24], %rd2892;
	and.b32  	%r1114, %r4471, 31;
	and.b32  	%r4472, %r4471, 224;
	add.s32 	%r4473, %r4472, -128;
	shr.u32 	%r4474, %r4473, 5;
	mul.wide.u32 	%rd1516, %r4474, 4;
	sub.s64 	%rd256, %rd3, %rd1516;
	ld.local.u32 	%r7335, [%rd256+24];
	ld.local.u32 	%r7336, [%rd256+20];
	setp.eq.s32 	%p660, %r1114, 0;
	@%p660 bra 	$L__BB0_663;
	shf.l.wrap.b32 	%r7335, %r7336, %r7335, %r1114;
	ld.local.u32 	%r4475, [%rd256+16];
	shf.l.wrap.b32 	%r7336, %r4475, %r7336, %r1114;
$L__BB0_663:
	shr.u32 	%r4476, %r7335, 30;
	shf.l.wrap.b32 	%r4477, %r7336, %r7335, 2;
	shl.b32 	%r4478, %r7336, 2;
	shr.u32 	%r4479, %r4477, 31;
	add.s32 	%r4480, %r4479, %r4476;
	neg.s32 	%r4481, %r4480;
	setp.lt.s32 	%p661, %r1110, 0;
	selp.b32 	%r7337, %r4481, %r4480, %p661;
	xor.b32  	%r4482, %r4477, %r1110;
	shr.s32 	%r4483, %r4477, 31;
	xor.b32  	%r4484, %r4483, %r4477;
	xor.b32  	%r4485, %r4483, %r4478;
	cvt.u64.u32 	%rd1517, %r4484;
	shl.b64 	%rd1518, %rd1517, 32;
	cvt.u64.u32 	%rd1519, %r4485;
	or.b64  	%rd1520, %rd1518, %rd1519;
	cvt.rn.f64.s64 	%fd165, %rd1520;
	mul.f64 	%fd166, %fd165, 0d3BF921FB54442D19;
	cvt.rn.f32.f64 	%f2442, %fd166;
	neg.f32 	%f2443, %f2442;
	setp.lt.s32 	%p662, %r4482, 0;
	selp.f32 	%f4586, %f2443, %f2442, %p662;
	bra.uni 	$L__BB0_665;
$L__BB0_664:
	mov.f32 	%f2444, 0f00000000;
	mul.rn.f32 	%f4586, %f412, %f2444;
	mov.b32 	%r7337, 0;
$L__BB0_665:
	setp.ltu.f32 	%p663, %f414, 0f47CE4780;
	mul.rn.f32 	%f2445, %f4586, %f4586;
	and.b32  	%r4487, %r7337, 1;
	setp.eq.b32 	%p664, %r4487, 1;
	selp.f32 	%f2446, 0f3F800000, %f4586, %p664;
	fma.rn.f32 	%f2447, %f2445, %f2446, 0f00000000;
	fma.rn.f32 	%f2448, %f2445, 0f37CBAC00, 0fBAB607ED;
	selp.f32 	%f2449, %f2448, 0fB94D4153, %p664;
	selp.f32 	%f2450, 0f3D2AAABB, 0f3C0885E4, %p664;
	fma.rn.f32 	%f2451, %f2449, %f2445, %f2450;
	selp.f32 	%f2452, 0fBEFFFFFF, 0fBE2AAAA8, %p664;
	fma.rn.f32 	%f2453, %f2451, %f2445, %f2452;
	fma.rn.f32 	%f2454, %f2453, %f2447, %f2446;
	and.b32  	%r4488, %r7337, 2;
	setp.eq.s32 	%p665, %r4488, 0;
	mov.f32 	%f2455, 0f00000000;
	sub.f32 	%f2456, %f2455, %f2454;
	selp.f32 	%f418, %f2454, %f2456, %p665;
	@%p663 bra 	$L__BB0_673;
	setp.eq.f32 	%p666, %f414, 0f7F800000;
	@%p666 bra 	$L__BB0_672;
	mov.b32 	%r1123, %f412;
	shl.b32 	%r4490, %r1123, 8;
	or.b32  	%r1124, %r4490, -2147483648;
	mov.b64 	%rd2893, 0;
	mov.b32 	%r7338, 0;
$L__BB0_668:
	.pragma "nounroll";
	mul.wide.u32 	%rd1522, %r7338, 4;
	mov.u64 	%rd1523, __cudart_i2opi_f;
	add.s64 	%rd1524, %rd1523, %rd1522;
	ld.global.nc.u32 	%r4491, [%rd1524];
	mad.wide.u32 	%rd1525, %r4491, %r1124, %rd2893;
	shr.u64 	%rd2893, %rd1525, 32;
	add.s64 	%rd1526, %rd2, %rd1522;
	st.local.u32 	[%rd1526], %rd1525;
	add.s32 	%r7338, %r7338, 1;
	setp.ne.s32 	%p667, %r7338, 6;
	@%p667 bra 	$L__BB0_668;
	shr.u32 	%r4492, %r1123, 23;
	st.local.u32 	[%rd2+24], %rd2893;
	and.b32  	%r1127, %r4492, 31;
	and.b32  	%r4493, %r4492, 224;
	add.s32 	%r4494, %r4493, -128;
	shr.u32 	%r4495, %r4494, 5;
	mul.wide.u32 	%rd1527, %r4495, 4;
	sub.s64 	%rd259, %rd2, %rd1527;
	ld.local.u32 	%r7339, [%rd259+24];
	ld.local.u32 	%r7340, [%rd259+20];
	setp.eq.s32 	%p668, %r1127, 0;
	@%p668 bra 	$L__BB0_671;
	shf.l.wrap.b32 	%r7339, %r7340, %r7339, %r1127;
	ld.local.u32 	%r4496, [%rd259+16];
	shf.l.wrap.b32 	%r7340, %r4496, %r7340, %r1127;
$L__BB0_671:
	shr.u32 	%r4497, %r7339, 30;
	shf.l.wrap.b32 	%r4498, %r7340, %r7339, 2;
	shl.b32 	%r4499, %r7340, 2;
	shr.u32 	%r4500, %r4498, 31;
	add.s32 	%r4501, %r4500, %r4497;
	neg.s32 	%r4502, %r4501;
	setp.lt.s32 	%p669, %r1123, 0;
	selp.b32 	%r7341, %r4502, %r4501, %p669;
	xor.b32  	%r4503, %r4498, %r1123;
	shr.s32 	%r4504, %r4498, 31;
	xor.b32  	%r4505, %r4504, %r4498;
	xor.b32  	%r4506, %r4504, %r4499;
	cvt.u64.u32 	%rd1528, %r4505;
	shl.b64 	%rd1529, %rd1528, 32;
	cvt.u64.u32 	%rd1530, %r4506;
	or.b64  	%rd1531, %rd1529, %rd1530;
	cvt.rn.f64.s64 	%fd167, %rd1531;
	mul.f64 	%fd168, %fd167, 0d3BF921FB54442D19;
	cvt.rn.f32.f64 	%f2457, %fd168;
	neg.f32 	%f2458, %f2457;
	setp.lt.s32 	%p670, %r4503, 0;
	selp.f32 	%f4587, %f2458, %f2457, %p670;
	bra.uni 	$L__BB0_673;
$L__BB0_672:
	mov.f32 	%f2459, 0f00000000;
	mul.rn.f32 	%f4587, %f412, %f2459;
	mov.b32 	%r7341, 0;
$L__BB0_673:
	add.s32 	%r4508, %r7341, 1;
	mul.rn.f32 	%f2460, %f4587, %f4587;
	and.b32  	%r4509, %r7341, 1;
	setp.eq.b32 	%p671, %r4509, 1;
	selp.f32 	%f2461, %f4587, 0f3F800000, %p671;
	fma.rn.f32 	%f2462, %f2460, %f2461, 0f00000000;
	fma.rn.f32 	%f2463, %f2460, 0f37CBAC00, 0fBAB607ED;
	selp.f32 	%f2464, 0fB94D4153, %f2463, %p671;
	selp.f32 	%f2465, 0f3C0885E4, 0f3D2AAABB, %p671;
	fma.rn.f32 	%f2466, %f2464, %f2460, %f2465;
	selp.f32 	%f2467, 0fBE2AAAA8, 0fBEFFFFFF, %p671;
	fma.rn.f32 	%f2468, %f2466, %f2460, %f2467;
	fma.rn.f32 	%f2469, %f2468, %f2462, %f2461;
	and.b32  	%r4510, %r4508, 2;
	setp.eq.s32 	%p672, %r4510, 0;
	mov.f32 	%f2470, 0f00000000;
	sub.f32 	%f2471, %f2470, %f2469;
	selp.f32 	%f2472, %f2469, %f2471, %p672;
	fma.rn.f32 	%f422, %f418, %f2472, %f412;
	mul.f32 	%f2473, %f422, 0f3F22F983;
	cvt.rni.s32.f32 	%r7349, %f2473;
	cvt.rn.f32.s32 	%f2474, %r7349;
	fma.rn.f32 	%f2475, %f2474, 0fBFC90FDA, %f422;
	fma.rn.f32 	%f2476, %f2474, 0fB3A22168, %f2475;
	fma.rn.f32 	%f4589, %f2474, 0fA7C234C5, %f2476;
	abs.f32 	%f424, %f422;
	setp.ltu.f32 	%p673, %f424, 0f47CE4780;
	mov.u32 	%r7345, %r7349;
	mov.f32 	%f4588, %f4589;
	@%p673 bra 	$L__BB0_681;
	setp.eq.f32 	%p674, %f424, 0f7F800000;
	@%p674 bra 	$L__BB0_680;
	mov.b32 	%r1137, %f422;
	shl.b32 	%r4512, %r1137, 8;
	or.b32  	%r1138, %r4512, -2147483648;
	mov.b64 	%rd2894, 0;
	mov.b32 	%r7342, 0;
$L__BB0_676:
	.pragma "nounroll";
	mul.wide.u32 	%rd1533, %r7342, 4;
	mov.u64 	%rd1534, __cudart_i2opi_f;
	add.s64 	%rd1535, %rd1534, %rd1533;
	ld.global.nc.u32 	%r4513, [%rd1535];
	mad.wide.u32 	%rd1536, %r4513, %r1138, %rd2894;
	shr.u64 	%rd2894, %rd1536, 32;
	add.s64 	%rd1537, %rd3, %rd1533;
	st.local.u32 	[%rd1537], %rd1536;
	add.s32 	%r7342, %r7342, 1;
	setp.ne.s32 	%p675, %r7342, 6;
	@%p675 bra 	$L__BB0_676;
	shr.u32 	%r4514, %r1137, 23;
	st.local.u32 	[%rd3+24], %rd2894;
	and.b32  	%r1141, %r4514, 31;
	and.b32  	%r4515, %r4514, 224;
	add.s32 	%r4516, %r4515, -128;
	shr.u32 	%r4517, %r4516, 5;
	mul.wide.u32 	%rd1538, %r4517, 4;
	sub.s64 	%rd262, %rd3, %rd1538;
	ld.local.u32 	%r7343, [%rd262+24];
	ld.local.u32 	%r7344, [%rd262+20];
	setp.eq.s32 	%p676, %r1141, 0;
	@%p676 bra 	$L__BB0_679;
	shf.l.wrap.b32 	%r7343, %r7344, %r7343, %r1141;
	ld.local.u32 	%r4518, [%rd262+16];
	shf.l.wrap.b32 	%r7344, %r4518, %r7344, %r1141;
$L__BB0_679:
	shr.u32 	%r4519, %r7343, 30;
	shf.l.wrap.b32 	%r4520, %r7344, %r7343, 2;
	shl.b32 	%r4521, %r7344, 2;
	shr.u32 	%r4522, %r4520, 31;
	add.s32 	%r4523, %r4522, %r4519;
	neg.s32 	%r4524, %r4523;
	setp.lt.s32 	%p677, %r1137, 0;
	selp.b32 	%r7345, %r4524, %r4523, %p677;
	xor.b32  	%r4525, %r4520, %r1137;
	shr.s32 	%r4526, %r4520, 31;
	xor.b32  	%r4527, %r4526, %r4520;
	xor.b32  	%r4528, %r4526, %r4521;
	cvt.u64.u32 	%rd1539, %r4527;
	shl.b64 	%rd1540, %rd1539, 32;
	cvt.u64.u32 	%rd1541, %r4528;
	or.b64  	%rd1542, %rd1540, %rd1541;
	cvt.rn.f64.s64 	%fd169, %rd1542;
	mul.f64 	%fd170, %fd169, 0d3BF921FB54442D19;
	cvt.rn.f32.f64 	%f2477, %fd170;
	neg.f32 	%f2478, %f2477;
	setp.lt.s32 	%p678, %r4525, 0;
	selp.f32 	%f4588, %f2478, %f2477, %p678;
	bra.uni 	$L__BB0_681;
$L__BB0_680:
	mov.f32 	%f2479, 0f00000000;
	mul.rn.f32 	%f4588, %f422, %f2479;
	mov.b32 	%r7345, 0;
$L__BB0_681:
	setp.ltu.f32 	%p679, %f424, 0f47CE4780;
	mul.rn.f32 	%f2480, %f4588, %f4588;
	and.b32  	%r4530, %r7345, 1;
	setp.eq.b32 	%p680, %r4530, 1;
	selp.f32 	%f2481, 0f3F800000, %f4588, %p680;
	fma.rn.f32 	%f2482, %f2480, %f2481, 0f00000000;
	fma.rn.f32 	%f2483, %f2480, 0f37CBAC00, 0fBAB607ED;
	selp.f32 	%f2484, %f2483, 0fB94D4153, %p680;
	selp.f32 	%f2485, 0f3D2AAABB, 0f3C0885E4, %p680;
	fma.rn.f32 	%f2486, %f2484, %f2480, %f2485;
	selp.f32 	%f2487, 0fBEFFFFFF, 0fBE2AAAA8, %p680;
	fma.rn.f32 	%f2488, %f2486, %f2480, %f2487;
	fma.rn.f32 	%f2489, %f2488, %f2482, %f2481;
	and.b32  	%r4531, %r7345, 2;
	setp.eq.s32 	%p681, %r4531, 0;
	mov.f32 	%f2490, 0f00000000;
	sub.f32 	%f2491, %f2490, %f2489;
	selp.f32 	%f428, %f2489, %f2491, %p681;
	@%p679 bra 	$L__BB0_689;
	setp.eq.f32 	%p682, %f424, 0f7F800000;
	@%p682 bra 	$L__BB0_688;
	mov.b32 	%r1150, %f422;
	shl.b32 	%r4533, %r1150, 8;
	or.b32  	%r1151, %r4533, -2147483648;
	mov.b64 	%rd2895, 0;
	mov.b32 	%r7346, 0;
$L__BB0_684:
	.pragma "nounroll";
	mul.wide.u32 	%rd1544, %r7346, 4;
	mov.u64 	%rd1545, __cudart_i2opi_f;
	add.s64 	%rd1546, %rd1545, %rd1544;
	ld.global.nc.u32 	%r4534, [%rd1546];
	mad.wide.u32 	%rd1547, %r4534, %r1151, %rd2895;
	shr.u64 	%rd2895, %rd1547, 32;
	add.s64 	%rd1548, %rd2, %rd1544;
	st.local.u32 	[%rd1548], %rd1547;
	add.s32 	%r7346, %r7346, 1;
	setp.ne.s32 	%p683, %r7346, 6;
	@%p683 bra 	$L__BB0_684;
	shr.u32 	%r4535, %r1150, 23;
	st.local.u32 	[%rd2+24], %rd2895;
	and.b32  	%r1154, %r4535, 31;
	and.b32  	%r4536, %r4535, 224;
	add.s32 	%r4537, %r4536, -128;
	shr.u32 	%r4538, %r4537, 5;
	mul.wide.u32 	%rd1549, %r4538, 4;
	sub.s64 	%rd265, %rd2, %rd1549;
	ld.local.u32 	%r7347, [%rd265+24];
	ld.local.u32 	%r7348, [%rd265+20];
	setp.eq.s32 	%p684, %r1154, 0;
	@%p684 bra 	$L__BB0_687;
	shf.l.wrap.b32 	%r7347, %r7348, %r7347, %r1154;
	ld.local.u32 	%r4539, [%rd265+16];
	shf.l.wrap.b32 	%r7348, %r4539, %r7348, %r1154;
$L__BB0_687:
	shr.u32 	%r4540, %r7347, 30;
	shf.l.wrap.b32 	%r4541, %r7348, %r7347, 2;
	shl.b32 	%r4542, %r7348, 2;
	shr.u32 	%r4543, %r4541, 31;
	add.s32 	%r4544, %r4543, %r4540;
	neg.s32 	%r4545, %r4544;
	setp.lt.s32 	%p685, %r1150, 0;
	selp.b32 	%r7349, %r4545, %r4544, %p685;
	xor.b32  	%r4546, %r4541, %r1150;
	shr.s32 	%r4547, %r4541, 31;
	xor.b32  	%r4548, %r4547, %r4541;
	xor.b32  	%r4549, %r4547, %r4542;
	cvt.u64.u32 	%rd1550, %r4548;
	shl.b64 	%rd1551, %rd1550, 32;
	cvt.u64.u32 	%rd1552, %r4549;
	or.b64  	%rd1553, %rd1551, %rd1552;
	cvt.rn.f64.s64 	%fd171, %rd1553;
	mul.f64 	%fd172, %fd171, 0d3BF921FB54442D19;
	cvt.rn.f32.f64 	%f2492, %fd172;
	neg.f32 	%f2493, %f2492;
	setp.lt.s32 	%p686, %r4546, 0;
	selp.f32 	%f4589, %f2493, %f2492, %p686;
	bra.uni 	$L__BB0_689;
$L__BB0_688:
	mov.f32 	%f2494, 0f00000000;
	mul.rn.f32 	%f4589, %f422, %f2494;
	mov.b32 	%r7349, 0;
$L__BB0_689:
	add.s32 	%r4551, %r7349, 1;
	mul.rn.f32 	%f2495, %f4589, %f4589;
	and.b32  	%r4552, %r7349, 1;
	setp.eq.b32 	%p687, %r4552, 1;
	selp.f32 	%f2496, %f4589, 0f3F800000, %p687;
	fma.rn.f32 	%f2497, %f2495, %f2496, 0f00000000;
	fma.rn.f32 	%f2498, %f2495, 0f37CBAC00, 0fBAB607ED;
	selp.f32 	%f2499, 0fB94D4153, %f2498, %p687;
	selp.f32 	%f2500, 0f3C0885E4, 0f3D2AAABB, %p687;
	fma.rn.f32 	%f2501, %f2499, %f2495, %f2500;
	selp.f32 	%f2502, 0fBE2AAAA8, 0fBEFFFFFF, %p687;
	fma.rn.f32 	%f2503, %f2501, %f2495, %f2502;
	fma.rn.f32 	%f2504, %f2503, %f2497, %f2496;
	and.b32  	%r4553, %r4551, 2;
	setp.eq.s32 	%p688, %r4553, 0;
	mov.f32 	%f2505, 0f00000000;
	sub.f32 	%f2506, %f2505, %f2504;
	selp.f32 	%f2507, %f2504, %f2506, %p688;
	fma.rn.f32 	%f432, %f428, %f2507, %f422;
	mul.f32 	%f2508, %f432, 0f3F22F983;
	cvt.rni.s32.f32 	%r7357, %f2508;
	cvt.rn.f32.s32 	%f2509, %r7357;
	fma.rn.f32 	%f2510, %f2509, 0fBFC90FDA, %f432;
	fma.rn.f32 	%f2511, %f2509, 0fB3A22168, %f2510;
	fma.rn.f32 	%f4591, %f2509, 0fA7C234C5, %f2511;
	abs.f32 	%f434, %f432;
	setp.ltu.f32 	%p689, %f434, 0f47CE4780;
	mov.u32 	%r7353, %r7357;
	mov.f32 	%f4590, %f4591;
	@%p689 bra 	$L__BB0_697;
	setp.eq.f32 	%p690, %f434, 0f7F800000;
	@%p690 bra 	$L__BB0_696;
	mov.b32 	%r1164, %f432;
	shl.b32 	%r4555, %r1164, 8;
	or.b32  	%r1165, %r4555, -2147483648;
	mov.b64 	%rd2896, 0;
	mov.b32 	%r7350, 0;
$L__BB0_692:
	.pragma "nounroll";
	mul.wide.u32 	%rd1555, %r7350, 4;
	mov.u64 	%rd1556, __cudart_i2opi_f;
	add.s64 	%rd1557, %rd1556, %rd1555;
	ld.global.nc.u32 	%r4556, [%rd1557];
	mad.wide.u32 	%rd1558, %r4556, %r1165, %rd2896;
	shr.u64 	%rd2896, %rd1558, 32;
	add.s64 	%rd1559, %rd3, %rd1555;
	st.local.u32 	[%rd1559], %rd1558;
	add.s32 	%r7350, %r7350, 1;
	setp.ne.s32 	%p691, %r7350, 6;
	@%p691 bra 	$L__BB0_692;
	shr.u32 	%r4557, %r1164, 23;
	st.local.u32 	[%rd3+24], %rd2896;
	and.b32  	%r1168, %r4557, 31;
	and.b32  	%r4558, %r4557, 224;
	add.s32 	%r4559, %r4558, -128;
	shr.u32 	%r4560, %r4559, 5;
	mul.wide.u32 	%rd1560, %r4560, 4;
	sub.s64 	%rd268, %rd3, %rd1560;
	ld.local.u32 	%r7351, [%rd268+24];
	ld.local.u32 	%r7352, [%rd268+20];
	setp.eq.s32 	%p692, %r1168, 0;
	@%p692 bra 	$L__BB0_695;
	shf.l.wrap.b32 	%r7351, %r7352, %r7351, %r1168;
	ld.local.u32 	%r4561, [%rd268+16];
	shf.l.wrap.b32 	%r7352, %r4561, %r7352, %r1168;
$L__BB0_695:
	shr.u32 	%r4562, %r7351, 30;
	shf.l.wrap.b32 	%r4563, %r7352, %r7351, 2;
	shl.b32 	%r4564, %r7352, 2;
	shr.u32 	%r4565, %r4563, 31;
	add.s32 	%r4566, %r4565, %r4562;
	neg.s32 	%r4567, %r4566;
	setp.lt.s32 	%p693, %r1164, 0;
	selp.b32 	%r7353, %r4567, %r4566, %p693;
	xor.b32  	%r4568, %r4563, %r1164;
	shr.s32 	%r4569, %r4563, 31;
	xor.b32  	%r4570, %r4569, %r4563;
	xor.b32  	%r4571, %r4569, %r4564;
	cvt.u64.u32 	%rd1561, %r4570;
	shl.b64 	%rd1562, %rd1561, 32;
	cvt.u64.u32 	%rd1563, %r4571;
	or.b64  	%rd1564, %rd1562, %rd1563;
	cvt.rn.f64.s64 	%fd173, %rd1564;
	mul.f64 	%fd174, %fd173, 0d3BF921FB54442D19;
	cvt.rn.f32.f64 	%f2512, %fd174;
	neg.f32 	%f2513, %f2512;
	setp.lt.s32 	%p694, %r4568, 0;
	selp.f32 	%f4590, %f2513, %f2512, %p694;
	bra.uni 	$L__BB0_697;
$L__BB0_696:
	mov.f32 	%f2514, 0f00000000;
	mul.rn.f32 	%f4590, %f432, %f2514;
	mov.b32 	%r7353, 0;
$L__BB0_697:
	setp.ltu.f32 	%p695, %f434, 0f47CE4780;
	mul.rn.f32 	%f2515, %f4590, %f4590;
	and.b32  	%r4573, %r7353, 1;
	setp.eq.b32 	%p696, %r4573, 1;
	selp.f32 	%f2516, 0f3F800000, %f4590, %p696;
	fma.rn.f32 	%f2517, %f2515, %f2516, 0f00000000;
	fma.rn.f32 	%f2518, %f2515, 0f37CBAC00, 0fBAB607ED;
	selp.f32 	%f2519, %f2518, 0fB94D4153, %p696;
	selp.f32 	%f2520, 0f3D2AAABB, 0f3C0885E4, %p696;
	fma.rn.f32 	%f2521, %f2519, %f2515, %f2520;
	selp.f32 	%f2522, 0fBEFFFFFF, 0fBE2AAAA8, %p696;
	fma.rn.f32 	%f2523, %f2521, %f2515, %f2522;
	fma.rn.f32 	%f2524, %f2523, %f2517, %f2516;
	and.b32  	%r4574, %r7353, 2;
	setp.eq.s32 	%p697, %r4574, 0;
	mov.f32 	%f2525, 0f00000000;
	sub.f32 	%f2526, %f2525, %f2524;
	selp.f32 	%f438, %f2524, %f2526, %p697;
	@%p695 bra 	$L__BB0_705;
	setp.eq.f32 	%p698, %f434, 0f7F800000;
	@%p698 bra 	$L__BB0_704;
	mov.b32 	%r1177, %f432;
	shl.b32 	%r4576, %r1177, 8;
	or.b32  	%r1178, %r4576, -2147483648;
	mov.b64 	%rd2897, 0;
	mov.b32 	%r7354, 0;
$L__BB0_700:
	.pragma "nounroll";
	mul.wide.u32 	%rd1566, %r7354, 4;
	mov.u64 	%rd1567, __cudart_i2opi_f;
	add.s64 	%rd1568, %rd1567, %rd1566;
	ld.global.nc.u32 	%r4577, [%rd1568];
	mad.wide.u32 	%rd1569, %r4577, %r1178, %rd2897;
	shr.u64 	%rd2897, %rd1569, 32;
	add.s64 	%rd1570, %rd2, %rd1566;
	st.local.u32 	[%rd1570], %rd1569;
	add.s32 	%r7354, %r7354, 1;
	setp.ne.s32 	%p699, %r7354, 6;
	@%p699 bra 	$L__BB0_700;
	shr.u32 	%r4578, %r1177, 23;
	st.local.u32 	[%rd2+24], %rd2897;
	and.b32  	%r1181, %r4578, 31;
	and.b32  	%r4579, %r4578, 224;
	add.s32 	%r4580, %r4579, -128;
	shr.u32 	%r4581, %r4580, 5;
	mul.wide.u32 	%rd1571, %r4581, 4;
	sub.s64 	%rd271, %rd2, %rd1571;
	ld.local.u32 	%r7355, [%rd271+24];
	ld.local.u32 	%r7356, [%rd271+20];
	setp.eq.s32 	%p700, %r1181, 0;
	@%p700 bra 	$L__BB0_703;
	shf.l.wrap.b32 	%r7355, %r7356, %r7355, %r1181;
	ld.local.u32 	%r4582, [%rd271+16];
	shf.l.wrap.b32 	%r7356, %r4582, %r7356, %r1181;
$L__BB0_703:
	shr.u32 	%r4583, %r7355, 30;
	shf.l.wrap.b32 	%r4584, %r7356, %r7355, 2;
	shl.b32 	%r4585, %r7356, 2;
	shr.u32 	%r4586, %r4584, 31;
	add.s32 	%r4587, %r4586, %r4583;
	neg.s32 	%r4588, %r4587;
	setp.lt.s32 	%p701, %r1177, 0;
	selp.b32 	%r7357, %r4588, %r4587, %p701;
	xor.b32  	%r4589, %r4584, %r1177;
	shr.s32 	%r4590, %r4584, 31;
	xor.b32  	%r4591, %r4590, %r4584;
	xor.b32  	%r4592, %r4590, %r4585;
	cvt.u64.u32 	%rd1572, %r4591;
	shl.b64 	%rd1573, %rd1572, 32;
	cvt.u64.u32 	%rd1574, %r4592;
	or.b64  	%rd1575, %rd1573, %rd1574;
	cvt.rn.f64.s64 	%fd175, %rd1575;
	mul.f64 	%fd176, %fd175, 0d3BF921FB54442D19;
	cvt.rn.f32.f64 	%f2527, %fd176;
	neg.f32 	%f2528, %f2527;
	setp.lt.s32 	%p702, %r4589, 0;
	selp.f32 	%f4591, %f2528, %f2527, %p702;
	bra.uni 	$L__BB0_705;
$L__BB0_704:
	mov.f32 	%f2529, 0f00000000;
	mul.rn.f32 	%f4591, %f432, %f2529;
	mov.b32 	%r7357, 0;
$L__BB0_705:
	add.s32 	%r4594, %r7357, 1;
	mul.rn.f32 	%f2530, %f4591, %f4591;
	and.b32  	%r4595, %r7357, 1;
	setp.eq.b32 	%p703, %r4595, 1;
	selp.f32 	%f2531, %f4591, 0f3F800000, %p703;
	fma.rn.f32 	%f2532, %f2530, %f2531, 0f00000000;
	fma.rn.f32 	%f2533, %f2530, 0f37CBAC00, 0fBAB607ED;
	selp.f32 	%f2534, 0fB94D4153, %f2533, %p703;
	selp.f32 	%f2535, 0f3C0885E4, 0f3D2AAABB, %p703;
	fma.rn.f32 	%f2536, %f2534, %f2530, %f2535;
	selp.f32 	%f2537, 0fBE2AAAA8, 0fBEFFFFFF, %p703;
	fma.rn.f32 	%f2538, %f2536, %f2530, %f2537;
	fma.rn.f32 	%f2539, %f2538, %f2532, %f2531;
	and.b32  	%r4596, %r4594, 2;
	setp.eq.s32 	%p704, %r4596, 0;
	mov.f32 	%f2540, 0f00000000;
	sub.f32 	%f2541, %f2540, %f2539;
	selp.f32 	%f2542, %f2539, %f2541, %p704;
	fma.rn.f32 	%f442, %f438, %f2542, %f432;
	mul.f32 	%f2543, %f442, 0f3F22F983;
	cvt.rni.s32.f32 	%r7365, %f2543;
	cvt.rn.f32.s32 	%f2544, %r7365;
	fma.rn.f32 	%f2545, %f2544, 0fBFC90FDA, %f442;
	fma.rn.f32 	%f2546, %f2544, 0fB3A22168, %f2545;
	fma.rn.f32 	%f4593, %f2544, 0fA7C234C5, %f2546;
	abs.f32 	%f444, %f442;
	setp.ltu.f32 	%p705, %f444, 0f47CE4780;
	mov.u32 	%r7361, %r7365;
	mov.f32 	%f4592, %f4593;
	@%p705 bra 	$L__BB0_713;
	setp.eq.f32 	%p706, %f444, 0f7F800000;
	@%p706 bra 	$L__BB0_712;
	mov.b32 	%r1191, %f442;
	shl.b32 	%r4598, %r1191, 8;
	or.b32  	%r1192, %r4598, -2147483648;
	mov.b64 	%rd2898, 0;
	mov.b32 	%r7358, 0;
$L__BB0_708:
	.pragma "nounroll";
	mul.wide.u32 	%rd1577, %r7358, 4;
	mov.u64 	%rd1578, __cudart_i2opi_f;
	add.s64 	%rd1579, %rd1578, %rd1577;
	ld.global.nc.u32 	%r4599, [%rd1579];
	mad.wide.u32 	%rd1580, %r4599, %r1192, %rd2898;
	shr.u64 	%rd2898, %rd1580, 32;
	add.s64 	%rd1581, %rd3, %rd1577;
	st.local.u32 	[%rd1581], %rd1580;
	add.s32 	%r7358, %r7358, 1;
	setp.ne.s32 	%p707, %r7358, 6;
	@%p707 bra 	$L__BB0_708;
	shr.u32 	%r4600, %r1191, 23;
	st.local.u32 	[%rd3+24], %rd2898;
	and.b32  	%r1195, %r4600, 31;
	and.b32  	%r4601, %r4600, 224;
	add.s32 	%r4602, %r4601, -128;
	shr.u32 	%r4603, %r4602, 5;
	mul.wide.u32 	%rd1582, %r4603, 4;
	sub.s64 	%rd274, %rd3, %rd1582;
	ld.local.u32 	%r7359, [%rd274+24];
	ld.local.u32 	%r7360, [%rd274+20];
	setp.eq.s32 	%p708, %r1195, 0;
	@%p708 bra 	$L__BB0_711;
	shf.l.wrap.b32 	%r7359, %r7360, %r7359, %r1195;
	ld.local.u32 	%r4604, [%rd274+16];
	shf.l.wrap.b32 	%r7360, %r4604, %r7360, %r1195;
$L__BB0_711:
	shr.u32 	%r4605, %r7359, 30;
	shf.l.wrap.b32 	%r4606, %r7360, %r7359, 2;
	shl.b32 	%r4607, %r7360, 2;
	shr.u32 	%r4608, %r4606, 31;
	add.s32 	%r4609, %r4608, %r4605;
	neg.s32 	%r4610, %r4609;
	setp.lt.s32 	%p709, %r1191, 0;
	selp.b32 	%r7361, %r4610, %r4609, %p709;
	xor.b32  	%r4611, %r4606, %r1191;
	shr.s32 	%r4612, %r4606, 31;
	xor.b32  	%r4613, %r4612, %r4606;
	xor.b32  	%r4614, %r4612, %r4607;
	cvt.u64.u32 	%rd1583, %r4613;
	shl.b64 	%rd1584, %rd1583, 32;
	cvt.u64.u32 	%rd1585, %r4614;
	or.b64  	%rd1586, %rd1584, %rd1585;
	cvt.rn.f64.s64 	%fd177, %rd1586;
	mul.f64 	%fd178, %fd177, 0d3BF921FB54442D19;
	cvt.rn.f32.f64 	%f2547, %fd178;
	neg.f32 	%f2548, %f2547;
	setp.lt.s32 	%p710, %r4611, 0;
	selp.f32 	%f4592, %f2548, %f2547, %p710;
	bra.uni 	$L__BB0_713;
$L__BB0_712:
	mov.f32 	%f2549, 0f00000000;
	mul.rn.f32 	%f4592, %f442, %f2549;
	mov.b32 	%r7361, 0;
$L__BB0_713:
	setp.ltu.f32 	%p711, %f444, 0f47CE4780;
	mul.rn.f32 	%f2550, %f4592, %f4592;
	and.b32  	%r4616, %r7361, 1;
	setp.eq.b32 	%p712, %r4616, 1;
	selp.f32 	%f2551, 0f3F800000, %f4592, %p712;
	fma.rn.f32 	%f2552, %f2550, %f2551, 0f00000000;
	fma.rn.f32 	%f2553, %f2550, 0f37CBAC00, 0fBAB607ED;
	selp.f32 	%f2554, %f2553, 0fB94D4153, %p712;
	selp.f32 	%f2555, 0f3D2AAABB, 0f3C0885E4, %p712;
	fma.rn.f32 	%f2556, %f2554, %f2550, %f2555;
	selp.f32 	%f2557, 0fBEFFFFFF, 0fBE2AAAA8, %p712;
	fma.rn.f32 	%f2558, %f2556, %f2550, %f2557;
	fma.rn.f32 	%f2559, %f2558, %f2552, %f2551;
	and.b32  	%r4617, %r7361, 2;
	setp.eq.s32 	%p713, %r4617, 0;
	mov.f32 	%f2560, 0f00000000;
	sub.f32 	%f2561, %f2560, %f2559;
	selp.f32 	%f448, %f2559, %f2561, %p713;
	@%p711 bra 	$L__BB0_721;
	setp.eq.f32 	%p714, %f444, 0f7F800000;
	@%p714 bra 	$L__BB0_720;
	mov.b32 	%r1204, %f442;
	shl.b32 	%r4619, %r1204, 8;
	or.b32  	%r1205, %r4619, -2147483648;
	mov.b64 	%rd2899, 0;
	mov.b32 	%r7362, 0;
$L__BB0_716:
	.pragma "nounroll";
	mul.wide.u32 	%rd1588, %r7362, 4;
	mov.u64 	%rd1589, __cudart_i2opi_f;
	add.s64 	%rd1590, %rd1589, %rd1588;
	ld.global.nc.u32 	%r4620, [%rd1590];
	mad.wide.u32 	%rd1591, %r4620, %r1205, %rd2899;
	shr.u64 	%rd2899, %rd1591, 32;
	add.s64 	%rd1592, %rd2, %rd1588;
	st.local.u32 	[%rd1592], %rd1591;
	add.s32 	%r7362, %r7362, 1;
	setp.ne.s32 	%p715, %r7362, 6;
	@%p715 bra 	$L__BB0_716;
	shr.u32 	%r4621, %r1204, 23;
	st.local.u32 	[%rd2+24], %rd2899;
	and.b32  	%r1208, %r4621, 31;
	and.b32  	%r4622, %r4621, 224;
	add.s32 	%r4623, %r4622, -128;
	shr.u32 	%r4624, %r4623, 5;
	mul.wide.u32 	%rd1593, %r4624, 4;
	sub.s64 	%rd277, %rd2, %rd1593;
	ld.local.u32 	%r7363, [%rd277+24];
	ld.local.u32 	%r7364, [%rd277+20];
	setp.eq.s32 	%p716, %r1208, 0;
	@%p716 bra 	$L__BB0_719;
	shf.l.wrap.b32 	%r7363, %r7364, %r7363, %r1208;
	ld.local.u32 	%r4625, [%rd277+16];
	shf.l.wrap.b32 	%r7364, %r4625, %r7364, %r1208;
$L__BB0_719:
	shr.u32 	%r4626, %r7363, 30;
	shf.l.wrap.b32 	%r4627, %r7364, %r7363, 2;
	shl.b32 	%r4628, %r7364, 2;
	shr.u32 	%r4629, %r4627, 31;
	add.s32 	%r4630, %r4629, %r4626;
	neg.s32 	%r4631, %r4630;
	setp.lt.s32 	%p717, %r1204, 0;
	selp.b32 	%r7365, %r4631, %r4630, %p717;
	xor.b32  	%r4632, %r4627, %r1204;
	shr.s32 	%r4633, %r4627, 31;
	xor.b32  	%r4634, %r4633, %r4627;
	xor.b32  	%r4635, %r4633, %r4628;
	cvt.u64.u32 	%rd1594, %r4634;
	shl.b64 	%rd1595, %rd1594, 32;
	cvt.u64.u32 	%rd1596, %r4635;
	or.b64  	%rd1597, %rd1595, %rd1596;
	cvt.rn.f64.s64 	%fd179, %rd1597;
	mul.f64 	%fd180, %fd179, 0d3BF921FB54442D19;
	cvt.rn.f32.f64 	%f2562, %fd180;
	neg.f32 	%f2563, %f2562;
	setp.lt.s32 	%p718, %r4632, 0;
	selp.f32 	%f4593, %f2563, %f2562, %p718;
	bra.uni 	$L__BB0_721;
$L__BB0_720:
	mov.f32 	%f2564, 0f00000000;
	mul.rn.f32 	%f4593, %f442, %f2564;
	mov.b32 	%r7365, 0;
$L__BB0_721:
	add.s32 	%r4637, %r7365, 1;
	mul.rn.f32 	%f2565, %f4593, %f4593;
	and.b32  	%r4638, %r7365, 1;
	setp.eq.b32 	%p719, %r4638, 1;
	selp.f32 	%f2566, %f4593, 0f3F800000, %p719;
	fma.rn.f32 	%f2567, %f2565, %f2566, 0f00000000;
	fma.rn.f32 	%f2568, %f2565, 0f37CBAC00, 0fBAB607ED;
	selp.f32 	%f2569, 0fB94D4153, %f2568, %p719;
	selp.f32 	%f2570, 0f3C0885E4, 0f3D2AAABB, %p719;
	fma.rn.f32 	%f2571, %f2569, %f2565, %f2570;
	selp.f32 	%f2572, 0fBE2AAAA8, 0fBEFFFFFF, %p719;
	fma.rn.f32 	%f2573, %f2571, %f2565, %f2572;
	fma.rn.f32 	%f2574, %f2573, %f2567, %f2566;
	and.b32  	%r4639, %r4637, 2;
	setp.eq.s32 	%p720, %r4639, 0;
	mov.f32 	%f2575, 0f00000000;
	sub.f32 	%f2576, %f2575, %f2574;
	selp.f32 	%f2577, %f2574, %f2576, %p720;
	fma.rn.f32 	%f452, %f448, %f2577, %f442;
	mul.f32 	%f2578, %f452, 0f3F22F983;
	cvt.rni.s32.f32 	%r7373, %f2578;
	cvt.rn.f32.s32 	%f2579, %r7373;
	fma.rn.f32 	%f2580, %f2579, 0fBFC90FDA, %f452;
	fma.rn.f32 	%f2581, %f2579, 0fB3A22168, %f2580;
	fma.rn.f32 	%f4595, %f2579, 0fA7C234C5, %f2581;
	abs.f32 	%f454, %f452;
	setp.ltu.f32 	%p721, %f454, 0f47CE4780;
	mov.u32 	%r7369, %r7373;
	mov.f32 	%f4594, %f4595;
	@%p721 bra 	$L__BB0_729;
	setp.eq.f32 	%p722, %f454, 0f7F800000;
	@%p722 bra 	$L__BB0_728;
	mov.b32 	%r1218, %f452;
	shl.b32 	%r4641, %r1218, 8;
	or.b32  	%r1219, %r4641, -2147483648;
	mov.b64 	%rd2900, 0;
	mov.b32 	%r7366, 0;
$L__BB0_724:
	.pragma "nounroll";
	mul.wide.u32 	%rd1599, %r7366, 4;
	mov.u64 	%rd1600, __cudart_i2opi_f;
	add.s64 	%rd1601, %rd1600, %rd1599;
	ld.global.nc.u32 	%r4642, [%rd1601];
	mad.wide.u32 	%rd1602, %r4642, %r1219, %rd2900;
	shr.u64 	%rd2900, %rd1602, 32;
	add.s64 	%rd1603, %rd3, %rd1599;
	st.local.u32 	[%rd1603], %rd1602;
	add.s32 	%r7366, %r7366, 1;
	setp.ne.s32 	%p723, %r7366, 6;
	@%p723 bra 	$L__BB0_724;
	shr.u32 	%r4643, %r1218, 23;
	st.local.u32 	[%rd3+24], %rd2900;
	and.b32  	%r1222, %r4643, 31;
	and.b32  	%r4644, %r4643, 224;
	add.s32 	%r4645, %r4644, -128;
	shr.u32 	%r4646, %r4645, 5;
	mul.wide.u32 	%rd1604, %r4646, 4;
	sub.s64 	%rd280, %rd3, %rd1604;
	ld.local.u32 	%r7367, [%rd280+24];
	ld.local.u32 	%r7368, [%rd280+20];
	setp.eq.s32 	%p724, %r1222, 0;
	@%p724 bra 	$L__BB0_727;
	shf.l.wrap.b32 	%r7367, %r7368, %r7367, %r1222;
	ld.local.u32 	%r4647, [%rd280+16];
	shf.l.wrap.b32 	%r7368, %r4647, %r7368, %r1222;
$L__BB0_727:
	shr.u32 	%r4648, %r7367, 30;
	shf.l.wrap.b32 	%r4649, %r7368, %r7367, 2;
	shl.b32 	%r4650, %r7368, 2;
	shr.u32 	%r4651, %r4649, 31;
	add.s32 	%r4652, %r4651, %r4648;
	neg.s32 	%r4653, %r4652;
	setp.lt.s32 	%p725, %r1218, 0;
	selp.b32 	%r7369, %r4653, %r4652, %p725;
	xor.b32  	%r4654, %r4649, %r1218;
	shr.s32 	%r4655, %r4649, 31;
	xor.b32  	%r4656, %r4655, %r4649;
	xor.b32  	%r4657, %r4655, %r4650;
	cvt.u64.u32 	%rd1605, %r4656;
	shl.b64 	%rd1606, %rd1605, 32;
	cvt.u64.u32 	%rd1607, %r4657;
	or.b64  	%rd1608, %rd1606, %rd1607;
	cvt.rn.f64.s64 	%fd181, %rd1608;
	mul.f64 	%fd182, %fd181, 0d3BF921FB54442D19;
	cvt.rn.f32.f64 	%f2582, %fd182;
	neg.f32 	%f2583, %f2582;
	setp.lt.s32 	%p726, %r4654, 0;
	selp.f32 	%f4594, %f2583, %f2582, %p726;
	bra.uni 	$L__BB0_729;
$L__BB0_728:
	mov.f32 	%f2584, 0f00000000;
	mul.rn.f32 	%f4594, %f452, %f2584;
	mov.b32 	%r7369, 0;
$L__BB0_729:
	setp.ltu.f32 	%p727, %f454, 0f47CE4780;
	mul.rn.f32 	%f2585, %f4594, %f4594;
	and.b32  	%r4659, %r7369, 1;
	setp.eq.b32 	%p728, %r4659, 1;
	selp.f32 	%f2586, 0f3F800000, %f4594, %p728;
	fma.rn.f32 	%f2587, %f2585, %f2586, 0f00000000;
	fma.rn.f32 	%f2588, %f2585, 0f37CBAC00, 0fBAB607ED;
	selp.f32 	%f2589, %f2588, 0fB94D4153, %p728;
	selp.f32 	%f2590, 0f3D2AAABB, 0f3C0885E4, %p728;
	fma.rn.f32 	%f2591, %f2589, %f2585, %f2590;
	selp.f32 	%f2592, 0fBEFFFFFF, 0fBE2AAAA8, %p728;
	fma.rn.f32 	%f2593, %f2591, %f2585, %f2592;
	fma.rn.f32 	%f2594, %f2593, %f2587, %f2586;
	and.b32  	%r4660, %r7369, 2;
	setp.eq.s32 	%p729, %r4660, 0;
	mov.f32 	%f2595, 0f00000000;
	sub.f32 	%f2596, %f2595, %f2594;
	selp.f32 	%f458, %f2594, %f2596, %p729;
	@%p727 bra 	$L__BB0_737;
	setp.eq.f32 	%p730, %f454, 0f7F800000;
	@%p730 bra 	$L__BB0_736;
	mov.b32 	%r1231, %f452;
	shl.b32 	%r4662, %r1231, 8;
	or.b32  	%r1232, %r4662, -2147483648;
	mov.b64 	%rd2901, 0;
	mov.b32 	%r7370, 0;
$L__BB0_732:
	.pragma "nounroll";
	mul.wide.u32 	%rd1610, %r7370, 4;
	mov.u64 	%rd1611, __cudart_i2opi_f;
	add.s64 	%rd1612, %rd1611, %rd1610;
	ld.global.nc.u32 	%r4663, [%rd1612];
	mad.wide.u32 	%rd1613, %r4663, %r1232, %rd2901;
	shr.u64 	%rd2901, %rd1613, 32;
	add.s64 	%rd1614, %rd2, %rd1610;
	st.local.u32 	[%rd1614], %rd1613;
	add.s32 	%r7370, %r7370, 1;
	setp.ne.s32 	%p731, %r7370, 6;
	@%p731 bra 	$L__BB0_732;
	shr.u32 	%r4664, %r1231, 23;
	st.local.u32 	[%rd2+24], %rd2901;
	and.b32  	%r1235, %r4664, 31;
	and.b32  	%r4665, %r4664, 224;
	add.s32 	%r4666, %r4665, -128;
	shr.u32 	%r4667, %r4666, 5;
	mul.wide.u32 	%rd1615, %r4667, 4;
	sub.s64 	%rd283, %rd2, %rd1615;
	ld.local.u32 	%r7371, [%rd283+24];
	ld.local.u32 	%r7372, [%rd283+20];
	setp.eq.s32 	%p732, %r1235, 0;
	@%p732 bra 	$L__BB0_735;
	shf.l.wrap.b32 	%r7371, %r7372, %r7371, %r1235;
	ld.local.u32 	%r4668, [%rd283+16];
	shf.l.wrap.b32 	%r7372, %r4668, %r7372, %r1235;
$L__BB0_735:
	shr.u32 	%r4669, %r7371, 30;
	shf.l.wrap.b32 	%r4670, %r7372, %r7371, 2;
	shl.b32 	%r4671, %r7372, 2;
	shr.u32 	%r4672, %r4670, 31;
	add.s32 	%r4673, %r4672, %r4669;
	neg.s32 	%r4674, %r4673;
	setp.lt.s32 	%p733, %r1231, 0;
	selp.b32 	%r7373, %r4674, %r4673, %p733;
	xor.b32  	%r4675, %r4670, %r1231;
	shr.s32 	%r4676, %r4670, 31;
	xor.b32  	%r4677, %r4676, %r4670;
	xor.b32  	%r4678, %r4676, %r4671;
	cvt.u64.u32 	%rd1616, %r4677;
	shl.b64 	%rd1617, %rd1616, 32;
	cvt.u64.u32 	%rd1618, %r4678;
	or.b64  	%rd1619, %rd1617, %rd1618;
	cvt.rn.f64.s64 	%fd183, %rd1619;
	mul.f64 	%fd184, %fd183, 0d3BF921FB54442D19;
	cvt.rn.f32.f64 	%f2597, %fd184;
	neg.f32 	%f2598, %f2597;
	setp.lt.s32 	%p734, %r4675, 0;
	selp.f32 	%f4595, %f2598, %f2597, %p734;
	bra.uni 	$L__BB0_737;
$L__BB0_736:
	mov.f32 	%f2599, 0f00000000;
	mul.rn.f32 	%f4595, %f452, %f2599;
	mov.b32 	%r7373, 0;
$L__BB0_737:
	add.s32 	%r4680, %r7373, 1;
	mul.rn.f32 	%f2600, %f4595, %f4595;
	and.b32  	%r4681, %r7373, 1;
	setp.eq.b32 	%p735, %r4681, 1;
	selp.f32 	%f2601, %f4595, 0f3F800000, %p735;
	fma.rn.f32 	%f2602, %f2600, %f2601, 0f00000000;
	fma.rn.f32 	%f2603, %f2600, 0f37CBAC00, 0fBAB607ED;
	selp.f32 	%f2604, 0fB94D4153, %f2603, %p735;
	selp.f32 	%f2605, 0f3C0885E4, 0f3D2AAABB, %p735;
	fma.rn.f32 	%f2606, %f2604, %f2600, %f2605;
	selp.f32 	%f2607, 0fBE2AAAA8, 0fBEFFFFFF, %p735;
	fma.rn.f32 	%f2608, %f2606, %f2600, %f2607;
	fma.rn.f32 	%f2609, %f2608, %f2602, %f2601;
	and.b32  	%r4682, %r4680, 2;
	setp.eq.s32 	%p736, %r4682, 0;
	mov.f32 	%f2610, 0f00000000;
	sub.f32 	%f2611, %f2610, %f2609;
	selp.f32 	%f2612, %f2609, %f2611, %p736;
	fma.rn.f32 	%f462, %f458, %f2612, %f452;
	mul.f32 	%f2613, %f462, 0f3F22F983;
	cvt.rni.s32.f32 	%r7381, %f2613;
	cvt.rn.f32.s32 	%f2614, %r7381;
	fma.rn.f32 	%f2615, %f2614, 0fBFC90FDA, %f462;
	fma.rn.f32 	%f2616, %f2614, 0fB3A22168, %f2615;
	fma.rn.f32 	%f4597, %f2614, 0fA7C234C5, %f2616;
	abs.f32 	%f464, %f462;
	setp.ltu.f32 	%p737, %f464, 0f47CE4780;
	mov.u32 	%r7377, %r7381;
	mov.f32 	%f4596, %f4597;
	@%p737 bra 	$L__BB0_745;
	setp.eq.f32 	%p738, %f464, 0f7F800000;
	@%p738 bra 	$L__BB0_744;
	mov.b32 	%r1245, %f462;
	shl.b32 	%r4684, %r1245, 8;
	or.b32  	%r1246, %r4684, -2147483648;
	mov.b64 	%rd2902, 0;
	mov.b32 	%r7374, 0;
$L__BB0_740:
	.pragma "nounroll";
	mul.wide.u32 	%rd1621, %r7374, 4;
	mov.u64 	%rd1622, __cudart_i2opi_f;
	add.s64 	%rd1623, %rd1622, %rd1621;
	ld.global.nc.u32 	%r4685, [%rd1623];
	mad.wide.u32 	%rd1624, %r4685, %r1246, %rd2902;
	shr.u64 	%rd2902, %rd1624, 32;
	add.s64 	%rd1625, %rd3, %rd1621;
	st.local.u32 	[%rd1625], %rd1624;
	add.s32 	%r7374, %r7374, 1;
	setp.ne.s32 	%p739, %r7374, 6;
	@%p739 bra 	$L__BB0_740;
	shr.u32 	%r4686, %r1245, 23;
	st.local.u32 	[%rd3+24], %rd2902;
	and.b32  	%r1249, %r4686, 31;
	and.b32  	%r4687, %r4686, 224;
	add.s32 	%r4688, %r4687, -128;
	shr.u32 	%r4689, %r4688, 5;
	mul.wide.u32 	%rd1626, %r4689, 4;
	sub.s64 	%rd286, %rd3, %rd1626;
	ld.local.u32 	%r7375, [%rd286+24];
	ld.local.u32 	%r7376, [%rd286+20];
	setp.eq.s32 	%p740, %r1249, 0;
	@%p740 bra 	$L__BB0_743;
	shf.l.wrap.b32 	%r7375, %r7376, %r7375, %r1249;
	ld.local.u32 	%r4690, [%rd286+16];
	shf.l.wrap.b32 	%r7376, %r4690, %r7376, %r1249;
$L__BB0_743:
	shr.u32 	%r4691, %r7375, 30;
	shf.l.wrap.b32 	%r4692, %r7376, %r7375, 2;
	shl.b32 	%r4693, %r7376, 2;
	shr.u32 	%r4694, %r4692, 31;
	add.s32 	%r4695, %r4694, %r4691;
	neg.s32 	%r4696, %r4695;
	setp.lt.s32 	%p741, %r1245, 0;
	selp.b32 	%r7377, %r4696, %r4695, %p741;
	xor.b32  	%r4697, %r4692, %r1245;
	shr.s32 	%r4698, %r4692, 31;
	xor.b32  	%r4699, %r4698, %r4692;
	xor.b32  	%r4700, %r4698, %r4693;
	cvt.u64.u32 	%rd1627, %r4699;
	shl.b64 	%rd1628, %rd1627, 32;
	cvt.u64.u32 	%rd1629, %r4700;
	or.b64  	%rd1630, %rd1628, %rd1629;
	cvt.rn.f64.s64 	%fd185, %rd1630;
	mul.f64 	%fd186, %fd185, 0d3BF921FB54442D19;
	cvt.rn.f32.f64 	%f2617, %fd186;
	neg.f32 	%f2618, %f2617;
	setp.lt.s32 	%p742, %r4697, 0;
	selp.f32 	%f4596, %f2618, %f2617, %p742;
	bra.uni 	$L__BB0_745;
$L__BB0_744:
	mov.f32 	%f2619, 0f00000000;
	mul.rn.f32 	%f4596, %f462, %f2619;
	mov.b32 	%r7377, 0;
$L__BB0_745:
	setp.ltu.f32 	%p743, %f464, 0f47CE4780;
	mul.rn.f32 	%f2620, %f4596, %f4596;
	and.b32  	%r4702, %r7377, 1;
	setp.eq.b32 	%p744, %r4702, 1;
	selp.f32 	%f2621, 0f3F800000, %f4596, %p744;
	fma.rn.f32 	%f2622, %f2620, %f2621, 0f00000000;
	fma.rn.f32 	%f2623, %f2620, 0f37CBAC00, 0fBAB607ED;
	selp.f32 	%f2624, %f2623, 0fB94D4153, %p744;
	selp.f32 	%f2625, 0f3D2AAABB, 0f3C0885E4, %p744;
	fma.rn.f32 	%f2626, %f2624, %f2620, %f2625;
	selp.f32 	%f2627, 0fBEFFFFFF, 0fBE2AAAA8, %p744;
	fma.rn.f32 	%f2628, %f2626, %f2620, %f2627;
	fma.rn.f32 	%f2629, %f2628, %f2622, %f2621;
	and.b32  	%r4703, %r7377, 2;
	setp.eq.s32 	%p745, %r4703, 0;
	mov.f32 	%f2630, 0f00000000;
	sub.f32 	%f2631, %f2630, %f2629;
	selp.f32 	%f468, %f2629, %f2631, %p745;
	@%p743 bra 	$L__BB0_753;
	setp.eq.f32 	%p746, %f464, 0f7F800000;
	@%p746 bra 	$L__BB0_752;
	mov.b32 	%r1258, %f462;
	shl.b32 	%r4705, %r1258, 8;
	or.b32  	%r1259, %r4705, -2147483648;
	mov.b64 	%rd2903, 0;
	mov.b32 	%r7378, 0;
$L__BB0_748:
	.pragma "nounroll";
	mul.wide.u32 	%rd1632, %r7378, 4;
	mov.u64 	%rd1633, __cudart_i2opi_f;
	add.s64 	%rd1634, %rd1633, %rd1632;
	ld.global.nc.u32 	%r4706, [%rd1634];
	mad.wide.u32 	%rd1635, %r4706, %r1259, %rd2903;
	shr.u64 	%rd2903, %rd1635, 32;
	add.s64 	%rd1636, %rd2, %rd1632;
	st.local.u32 	[%rd1636], %rd1635;
	add.s32 	%r7378, %r7378, 1;
	setp.ne.s32 	%p747, %r7378, 6;
	@%p747 bra 	$L__BB0_748;
	shr.u32 	%r4707, %r1258, 23;
	st.local.u32 	[%rd2+24], %rd2903;
	and.b32  	%r1262, %r4707, 31;
	and.b32  	%r4708, %r4707, 224;
	add.s32 	%r4709, %r4708, -128;
	shr.u32 	%r4710, %r4709, 5;
	mul.wide.u32 	%rd1637, %r4710, 4;
	sub.s64 	%rd289, %rd2, %rd1637;
	ld.local.u32 	%r7379, [%rd289+24];
	ld.local.u32 	%r7380, [%rd289+20];
	setp.eq.s32 	%p748, %r1262, 0;
	@%p748 bra 	$L__BB0_751;
	shf.l.wrap.b32 	%r7379, %r7380, %r7379, %r1262;
	ld.local.u32 	%r4711, [%rd289+16];
	shf.l.wrap.b32 	%r7380, %r4711, %r7380, %r1262;
$L__BB0_751:
	shr.u32 	%r4712, %r7379, 30;
	shf.l.wrap.b32 	%r4713, %r7380, %r7379, 2;
	shl.b32 	%r4714, %r7380, 2;
	shr.u32 	%r4715, %r4713, 31;
	add.s32 	%r4716, %r4715, %r4712;
	neg.s32 	%r4717, %r4716;
	setp.lt.s32 	%p749, %r1258, 0;
	selp.b32 	%r7381, %r4717, %r4716, %p749;
	xor.b32  	%r4718, %r4713, %r1258;
	shr.s32 	%r4719, %r4713, 31;
	xor.b32  	%r4720, %r4719, %r4713;
	xor.b32  	%r4721, %r4719, %r4714;
	cvt.u64.u32 	%rd1638, %r4720;
	shl.b64 	%rd1639, %rd1638, 32;
	cvt.u64.u32 	%rd1640, %r4721;
	or.b64  	%rd1641, %rd1639, %rd1640;
	cvt.rn.f64.s64 	%fd187, %rd1641;
	mul.f64 	%fd188, %fd187, 0d3BF921FB54442D19;
	cvt.rn.f32.f64 	%f2632, %fd188;
	neg.f32 	%f2633, %f2632;
	setp.lt.s32 	%p750, %r4718, 0;
	selp.f32 	%f4597, %f2633, %f2632, %p750;
	bra.uni 	$L__BB0_753;
$L__BB0_752:
	mov.f32 	%f2634, 0f00000000;
	mul.rn.f32 	%f4597, %f462, %f2634;
	mov.b32 	%r7381, 0;
$L__BB0_753:
	add.s32 	%r4723, %r7381, 1;
	mul.rn.f32 	%f2635, %f4597, %f4597;
	and.b32  	%r4724, %r7381, 1;
	setp.eq.b32 	%p751, %r4724, 1;
	selp.f32 	%f2636, %f4597, 0f3F800000, %p751;
	fma.rn.f32 	%f2637, %f2635, %f2636, 0f00000000;
	fma.rn.f32 	%f2638, %f2635, 0f37CBAC00, 0fBAB607ED;
	selp.f32 	%f2639, 0fB94D4153, %f2638, %p751;
	selp.f32 	%f2640, 0f3C0885E4, 0f3D2AAABB, %p751;
	fma.rn.f32 	%f2641, %f2639, %f2635, %f2640;
	selp.f32 	%f2642, 0fBE2AAAA8, 0fBEFFFFFF, %p751;
	fma.rn.f32 	%f2643, %f2641, %f2635, %f2642;
	fma.rn.f32 	%f2644, %f2643, %f2637, %f2636;
	and.b32  	%r4725, %r4723, 2;
	setp.eq.s32 	%p752, %r4725, 0;
	mov.f32 	%f2645, 0f00000000;
	sub.f32 	%f2646, %f2645, %f2644;
	selp.f32 	%f2647, %f2644, %f2646, %p752;
	fma.rn.f32 	%f472, %f468, %f2647, %f462;
	mul.f32 	%f2648, %f472, 0f3F22F983;
	cvt.rni.s32.f32 	%r7389, %f2648;
	cvt.rn.f32.s32 	%f2649, %r7389;
	fma.rn.f32 	%f2650, %f2649, 0fBFC90FDA, %f472;
	fma.rn.f32 	%f2651, %f2649, 0fB3A22168, %f2650;
	fma.rn.f32 	%f4599, %f2649, 0fA7C234C5, %f2651;
	abs.f32 	%f474, %f472;
	setp.ltu.f32 	%p753, %f474, 0f47CE4780;
	mov.u32 	%r7385, %r7389;
	mov.f32 	%f4598, %f4599;
	@%p753 bra 	$L__BB0_761;
	setp.eq.f32 	%p754, %f474, 0f7F800000;
	@%p754 bra 	$L__BB0_760;
	mov.b32 	%r1272, %f472;
	shl.b32 	%r4727, %r1272, 8;
	or.b32  	%r1273, %r4727, -2147483648;
	mov.b64 	%rd2904, 0;
	mov.b32 	%r7382, 0;
$L__BB0_756:
	.pragma "nounroll";
	mul.wide.u32 	%rd1643, %r7382, 4;
	mov.u64 	%rd1644, __cudart_i2opi_f;
	add.s64 	%rd1645, %rd1644, %rd1643;
	ld.global.nc.u32 	%r4728, [%rd1645];
	mad.wide.u32 	%rd1646, %r4728, %r1273, %rd2904;
	shr.u64 	%rd2904, %rd1646, 32;
	add.s64 	%rd1647, %rd3, %rd1643;
	st.local.u32 	[%rd1647], %rd1646;
	add.s32 	%r7382, %r7382, 1;
	setp.ne.s32 	%p755, %r7382, 6;
	@%p755 bra 	$L__BB0_756;
	shr.u32 	%r4729, %r1272, 23;
	st.local.u32 	[%rd3+24], %rd2904;
	and.b32  	%r1276, %r4729, 31;
	and.b32  	%r4730, %r4729, 224;
	add.s32 	%r4731, %r4730, -128;
	shr.u32 	%r4732, %r4731, 5;
	mul.wide.u32 	%rd1648, %r4732, 4;
	sub.s64 	%rd292, %rd3, %rd1648;
	ld.local.u32 	%r7383, [%rd292+24];
	ld.local.u32 	%r7384, [%rd292+20];
	setp.eq.s32 	%p756, %r1276, 0;
	@%p756 bra 	$L__BB0_759;
	shf.l.wrap.b32 	%r7383, %r7384, %r7383, %r1276;
	ld.local.u32 	%r4733, [%rd292+16];
	shf.l.wrap.b32 	%r7384, %r4733, %r7384, %r1276;
$L__BB0_759:
	shr.u32 	%r4734, %r7383, 30;
	shf.l.wrap.b32 	%r4735, %r7384, %r7383, 2;
	shl.b32 	%r4736, %r7384, 2;
	shr.u32 	%r4737, %r4735, 31;
	add.s32 	%r4738, %r4737, %r4734;
	neg.s32 	%r4739, %r4738;
	setp.lt.s32 	%p757, %r1272, 0;
	selp.b32 	%r7385, %r4739, %r4738, %p757;
	xor.b32  	%r4740, %r4735, %r1272;
	shr.s32 	%r4741, %r4735, 31;
	xor.b32  	%r4742, %r4741, %r4735;
	xor.b32  	%r4743, %r4741, %r4736;
	cvt.u64.u32 	%rd1649, %r4742;
	shl.b64 	%rd1650, %rd1649, 32;
	cvt.u64.u32 	%rd1651, %r4743;
	or.b64  	%rd1652, %rd1650, %rd1651;
	cvt.rn.f64.s64 	%fd189, %rd1652;
	mul.f64 	%fd190, %fd189, 0d3BF921FB54442D19;
	cvt.rn.f32.f64 	%f2652, %fd190;
	neg.f32 	%f2653, %f2652;
	setp.lt.s32 	%p758, %r4740, 0;
	selp.f32 	%f4598, %f2653, %f2652, %p758;
	bra.uni 	$L__BB0_761;
$L__BB0_760:
	mov.f32 	%f2654, 0f00000000;
	mul.rn.f32 	%f4598, %f472, %f2654;
	mov.b32 	%r7385, 0;
$L__BB0_761:
	setp.ltu.f32 	%p759, %f474, 0f47CE4780;
	mul.rn.f32 	%f2655, %f4598, %f4598;
	and.b32  	%r4745, %r7385, 1;
	setp.eq.b32 	%p760, %r4745, 1;
	selp.f32 	%f2656, 0f3F800000, %f4598, %p760;
	fma.rn.f32 	%f2657, %f2655, %f2656, 0f00000000;
	fma.rn.f32 	%f2658, %f2655, 0f37CBAC00, 0fBAB607ED;
	selp.f32 	%f2659, %f2658, 0fB94D4153, %p760;
	selp.f32 	%f2660, 0f3D2AAABB, 0f3C0885E4, %p760;
	fma.rn.f32 	%f2661, %f2659, %f2655, %f2660;
	selp.f32 	%f2662, 0fBEFFFFFF, 0fBE2AAAA8, %p760;
	fma.rn.f32 	%f2663, %f2661, %f2655, %f2662;
	fma.rn.f32 	%f2664, %f2663, %f2657, %f2656;
	and.b32  	%r4746, %r7385, 2;
	setp.eq.s32 	%p761, %r4746, 0;
	mov.f32 	%f2665, 0f00000000;
	sub.f32 	%f2666, %f2665, %f2664;
	selp.f32 	%f478, %f2664, %f2666, %p761;
	@%p759 bra 	$L__BB0_769;
	setp.eq.f32 	%p762, %f474, 0f7F800000;
	@%p762 bra 	$L__BB0_768;
	mov.b32 	%r1285, %f472;
	shl.b32 	%r4748, %r1285, 8;
	or.b32  	%r1286, %r4748, -2147483648;
	mov.b64 	%rd2905, 0;
	mov.b32 	%r7386, 0;
$L__BB0_764:
	.pragma "nounroll";
	mul.wide.u32 	%rd1654, %r7386, 4;
	mov.u64 	%rd1655, __cudart_i2opi_f;
	add.s64 	%rd1656, %rd1655, %rd1654;
	ld.global.nc.u32 	%r4749, [%rd1656];
	mad.wide.u32 	%rd1657, %r4749, %r1286, %rd2905;
	shr.u64 	%rd2905, %rd1657, 32;
	add.s64 	%rd1658, %rd2, %rd1654;
	st.local.u32 	[%rd1658], %rd1657;
	add.s32 	%r7386, %r7386, 1;
	setp.ne.s32 	%p763, %r7386, 6;
	@%p763 bra 	$L__BB0_764;
	shr.u32 	%r4750, %r1285, 23;
	st.local.u32 	[%rd2+24], %rd2905;
	and.b32  	%r1289, %r4750, 31;
	and.b32  	%r4751, %r4750, 224;
	add.s32 	%r4752, %r4751, -128;
	shr.u32 	%r4753, %r4752, 5;
	mul.wide.u32 	%rd1659, %r4753, 4;
	sub.s64 	%rd295, %rd2, %rd1659;
	ld.local.u32 	%r7387, [%rd295+24];
	ld.local.u32 	%r7388, [%rd295+20];
	setp.eq.s32 	%p764, %r1289, 0;
	@%p764 bra 	$L__BB0_767;
	shf.l.wrap.b32 	%r7387, %r7388, %r7387, %r1289;
	ld.local.u32 	%r4754, [%rd295+16];
	shf.l.wrap.b32 	%r7388, %r4754, %r7388, %r1289;
$L__BB0_767:
	shr.u32 	%r4755, %r7387, 30;
	shf.l.wrap.b32 	%r4756, %r7388, %r7387, 2;
	shl.b32 	%r4757, %r7388, 2;
	shr.u32 	%r4758, %r4756, 31;
	add.s32 	%r4759, %r4758, %r4755;
	neg.s32 	%r4760, %r4759;
	setp.lt.s32 	%p765, %r1285, 0;
	selp.b32 	%r7389, %r4760, %r4759, %p765;
	xor.b32  	%r4761, %r4756, %r1285;
	shr.s32 	%r4762, %r4756, 31;
	xor.b32  	%r4763, %r4762, %r4756;
	xor.b32  	%r4764, %r4762, %r4757;
	cvt.u64.u32 	%rd1660, %r4763;
	shl.b64 	%rd1661, %rd1660, 32;
	cvt.u64.u32 	%rd1662, %r4764;
	or.b64  	%rd1663, %rd1661, %rd1662;
	cvt.rn.f64.s64 	%fd191, %rd1663;
	mul.f64 	%fd192, %fd191, 0d3BF921FB54442D19;
	cvt.rn.f32.f64 	%f2667, %fd192;
	neg.f32 	%f2668, %f2667;
	setp.lt.s32 	%p766, %r4761, 0;
	selp.f32 	%f4599, %f2668, %f2667, %p766;
	bra.uni 	$L__BB0_769;
$L__BB0_768:
	mov.f32 	%f2669, 0f00000000;
	mul.rn.f32 	%f4599, %f472, %f2669;
	mov.b32 	%r7389, 0;
$L__BB0_769:
	add.s32 	%r4766, %r7389, 1;
	mul.rn.f32 	%f2670, %f4599, %f4599;
	and.b32  	%r4767, %r7389, 1;
	setp.eq.b32 	%p767, %r4767, 1;
	selp.f32 	%f2671, %f4599, 0f3F800000, %p767;
	fma.rn.f32 	%f2672, %f2670, %f2671, 0f00000000;
	fma.rn.f32 	%f2673, %f2670, 0f37CBAC00, 0fBAB607ED;
	selp.f32 	%f2674, 0fB94D4153, %f2673, %p767;
	selp.f32 	%f2675, 0f3C0885E4, 0f3D2AAABB, %p767;
	fma.rn.f32 	%f2676, %f2674, %f2670, %f2675;
	selp.f32 	%f2677, 0fBE2AAAA8, 0fBEFFFFFF, %p767;
	fma.rn.f32 	%f2678, %f2676, %f2670, %f2677;
	fma.rn.f32 	%f2679, %f2678, %f2672, %f2671;
	and.b32  	%r4768, %r4766, 2;
	setp.eq.s32 	%p768, %r4768, 0;
	mov.f32 	%f2680, 0f00000000;
	sub.f32 	%f2681, %f2680, %f2679;
	selp.f32 	%f2682, %f2679, %f2681, %p768;
	fma.rn.f32 	%f482, %f478, %f2682, %f472;
	mul.f32 	%f2683, %f482, 0f3F22F983;
	cvt.rni.s32.f32 	%r7397, %f2683;
	cvt.rn.f32.s32 	%f2684, %r7397;
	fma.rn.f32 	%f2685, %f2684, 0fBFC90FDA, %f482;
	fma.rn.f32 	%f2686, %f2684, 0fB3A22168, %f2685;
	fma.rn.f32 	%f4601, %f2684, 0fA7C234C5, %f2686;
	abs.f32 	%f484, %f482;
	setp.ltu.f32 	%p769, %f484, 0f47CE4780;
	mov.u32 	%r7393, %r7397;
	mov.f32 	%f4600, %f4601;
	@%p769 bra 	$L__BB0_777;
	setp.eq.f32 	%p770, %f484, 0f7F800000;
	@%p770 bra 	$L__BB0_776;
	mov.b32 	%r1299, %f482;
	shl.b32 	%r4770, %r1299, 8;
	or.b32  	%r1300, %r4770, -2147483648;
	mov.b64 	%rd2906, 0;
	mov.b32 	%r7390, 0;
$L__BB0_772:
	.pragma "nounroll";
	mul.wide.u32 	%rd1665, %r7390, 4;
	mov.u64 	%rd1666, __cudart_i2opi_f;
	add.s64 	%rd1667, %rd1666, %rd1665;
	ld.global.nc.u32 	%r4771, [%rd1667];
	mad.wide.u32 	%rd1668, %r4771, %r1300, %rd2906;
	shr.u64 	%rd2906, %rd1668, 32;
	add.s64 	%rd1669, %rd3, %rd1665;
	st.local.u32 	[%rd1669], %rd1668;
	add.s32 	%r7390, %r7390, 1;
	setp.ne.s32 	%p771, %r7390, 6;
	@%p771 bra 	$L__BB0_772;
	shr.u32 	%r4772, %r1299, 23;
	st.local.u32 	[%rd3+24], %rd2906;
	and.b32  	%r1303, %r4772, 31;
	and.b32  	%r4773, %r4772, 224;
	add.s32 	%r4774, %r4773, -128;
	shr.u32 	%r4775, %r4774, 5;
	mul.wide.u32 	%rd1670, %r4775, 4;
	sub.s64 	%rd298, %rd3, %rd1670;
	ld.local.u32 	%r7391, [%rd298+24];
	ld.local.u32 	%r7392, [%rd298+20];
	setp.eq.s32 	%p772, %r1303, 0;
	@%p772 bra 	$L__BB0_775;
	shf.l.wrap.b32 	%r7391, %r7392, %r7391, %r1303;
	ld.local.u32 	%r4776, [%rd298+16];
	shf.l.wrap.b32 	%r7392, %r4776, %r7392, %r1303;
$L__BB0_775:
	shr.u32 	%r4777, %r7391, 30;
	shf.l.wrap.b32 	%r4778, %r7392, %r7391, 2;
	shl.b32 	%r4779, %r7392, 2;
	shr.u32 	%r4780, %r4778, 31;
	add.s32 	%r4781, %r4780, %r4777;
	neg.s32 	%r4782, %r4781;
	setp.lt.s32 	%p773, %r1299, 0;
	selp.b32 	%r7393, %r4782, %r4781, %p773;
	xor.b32  	%r4783, %r4778, %r1299;
	shr.s32 	%r4784, %r4778, 31;
	xor.b32  	%r4785, %r4784, %r4778;
	xor.b32  	%r4786, %r4784, %r4779;
	cvt.u64.u32 	%rd1671, %r4785;
	shl.b64 	%rd1672, %rd1671, 32;
	cvt.u64.u32 	%rd1673, %r4786;
	or.b64  	%rd1674, %rd1672, %rd1673;
	cvt.rn.f64.s64 	%fd193, %rd1674;
	mul.f64 	%fd194, %fd193, 0d3BF921FB54442D19;
	cvt.rn.f32.f64 	%f2687, %fd194;
	neg.f32 	%f2688, %f2687;
	setp.lt.s32 	%p774, %r4783, 0;
	selp.f32 	%f4600, %f2688, %f2687, %p774;
	bra.uni 	$L__BB0_777;
$L__BB0_776:
	mov.f32 	%f2689, 0f00000000;
	mul.rn.f32 	%f4600, %f482, %f2689;
	mov.b32 	%r7393, 0;
$L__BB0_777:
	setp.ltu.f32 	%p775, %f484, 0f47CE4780;
	mul.rn.f32 	%f2690, %f4600, %f4600;
	and.b32  	%r4788, %r7393, 1;
	setp.eq.b32 	%p776, %r4788, 1;
	selp.f32 	%f2691, 0f3F800000, %f4600, %p776;
	fma.rn.f32 	%f2692, %f2690, %f2691, 0f00000000;
	fma.rn.f32 	%f2693, %f2690, 0f37CBAC00, 0fBAB607ED;
	selp.f32 	%f2694, %f2693, 0fB94D4153, %p776;
	selp.f32 	%f2695, 0f3D2AAABB, 0f3C0885E4, %p776;
	fma.rn.f32 	%f2696, %f2694, %f2690, %f2695;
	selp.f32 	%f2697, 0fBEFFFFFF, 0fBE2AAAA8, %p776;
	fma.rn.f32 	%f2698, %f2696, %f2690, %f2697;
	fma.rn.f32 	%f2699, %f2698, %f2692, %f2691;
	and.b32  	%r4789, %r7393, 2;
	setp.eq.s32 	%p777, %r4789, 0;
	mov.f32 	%f2700, 0f00000000;
	sub.f32 	%f2701, %f2700, %f2699;
	selp.f32 	%f488, %f2699, %f2701, %p777;
	@%p775 bra 	$L__BB0_785;
	setp.eq.f32 	%p778, %f484, 0f7F800000;
	@%p778 bra 	$L__BB0_784;
	mov.b32 	%r1312, %f482;
	shl.b32 	%r4791, %r1312, 8;
	or.b32  	%r1313, %r4791, -2147483648;
	mov.b64 	%rd2907, 0;
	mov.b32 	%r7394, 0;
$L__BB0_780:
	.pragma "nounroll";
	mul.wide.u32 	%rd1676, %r7394, 4;
	mov.u64 	%rd1677, __cudart_i2opi_f;
	add.s64 	%rd1678, %rd1677, %rd1676;
	ld.global.nc.u32 	%r4792, [%rd1678];
	mad.wide.u32 	%rd1679, %r4792, %r1313, %rd2907;
	shr.u64 	%rd2907, %rd1679, 32;
	add.s64 	%rd1680, %rd2, %rd1676;
	st.local.u32 	[%rd1680], %rd1679;
	add.s32 	%r7394, %r7394, 1;
	setp.ne.s32 	%p779, %r7394, 6;
	@%p779 bra 	$L__BB0_780;
	shr.u32 	%r4793, %r1312, 23;
	st.local.u32 	[%rd2+24], %rd2907;
	and.b32  	%r1316, %r4793, 31;
	and.b32  	%r4794, %r4793, 224;
	add.s32 	%r4795, %r4794, -128;
	shr.u32 	%r4796, %r4795, 5;
	mul.wide.u32 	%rd1681, %r4796, 4;
	sub.s64 	%rd301, %rd2, %rd1681;
	ld.local.u32 	%r7395, [%rd301+24];
	ld.local.u32 	%r7396, [%rd301+20];
	setp.eq.s32 	%p780, %r1316, 0;
	@%p780 bra 	$L__BB0_783;
	shf.l.wrap.b32 	%r7395, %r7396, %r7395, %r1316;
	ld.local.u32 	%r4797, [%rd301+16];
	shf.l.wrap.b32 	%r7396, %r4797, %r7396, %r1316;
$L__BB0_783:
	shr.u32 	%r4798, %r7395, 30;
	shf.l.wrap.b32 	%r4799, %r7396, %r7395, 2;
	shl.b32 	%r4800, %r7396, 2;
	shr.u32 	%r4801, %r4799, 31;
	add.s32 	%r4802, %r4801, %r4798;
	neg.s32 	%r4803, %r4802;
	setp.lt.s32 	%p781, %r1312, 0;
	selp.b32 	%r7397, %r4803, %r4802, %p781;
	xor.b32  	%r4804, %r4799, %r1312;
	shr.s32 	%r4805, %r4799, 31;
	xor.b32  	%r4806, %r4805, %r4799;
	xor.b32  	%r4807, %r4805, %r4800;
	cvt.u64.u32 	%rd1682, %r4806;
	shl.b64 	%rd1683, %rd1682, 32;
	cvt.u64.u32 	%rd1684, %r4807;
	or.b64  	%rd1685, %rd1683, %rd1684;
	cvt.rn.f64.s64 	%fd195, %rd1685;
	mul.f64 	%fd196, %fd195, 0d3BF921FB54442D19;
	cvt.rn.f32.f64 	%f2702, %fd196;
	neg.f32 	%f2703, %f2702;
	setp.lt.s32 	%p782, %r4804, 0;
	selp.f32 	%f4601, %f2703, %f2702, %p782;
	bra.uni 	$L__BB0_785;
$L__BB0_784:
	mov.f32 	%f2704, 0f00000000;
	mul.rn.f32 	%f4601, %f482, %f2704;
	mov.b32 	%r7397, 0;
$L__BB0_785:
	add.s32 	%r4809, %r7397, 1;
	mul.rn.f32 	%f2705, %f4601, %f4601;
	and.b32  	%r4810, %r7397, 1;
	setp.eq.b32 	%p783, %r4810, 1;
	selp.f32 	%f2706, %f4601, 0f3F800000, %p783;
	fma.rn.f32 	%f2707, %f2705, %f2706, 0f00000000;
	fma.rn.f32 	%f2708, %f2705, 0f37CBAC00, 0fBAB607ED;
	selp.f32 	%f2709, 0fB94D4153, %f2708, %p783;
	selp.f32 	%f2710, 0f3C0885E4, 0f3D2AAABB, %p783;
	fma.rn.f32 	%f2711, %f2709, %f2705, %f2710;
	selp.f32 	%f2712, 0fBE2AAAA8, 0fBEFFFFFF, %p783;
	fma.rn.f32 	%f2713, %f2711, %f2705, %f2712;
	fma.rn.f32 	%f2714, %f2713, %f2707, %f2706;
	and.b32  	%r4811, %r4809, 2;
	setp.eq.s32 	%p784, %r4811, 0;
	mov.f32 	%f2715, 0f00000000;
	sub.f32 	%f2716, %f2715, %f2714;
	selp.f32 	%f2717, %f2714, %f2716, %p784;
	fma.rn.f32 	%f492, %f488, %f2717, %f482;
	mul.f32 	%f2718, %f492, 0f3F22F983;
	cvt.rni.s32.f32 	%r7405, %f2718;
	cvt.rn.f32.s32 	%f2719, %r7405;
	fma.rn.f32 	%f2720, %f2719, 0fBFC90FDA, %f492;
	fma.rn.f32 	%f2721, %f2719, 0fB3A22168, %f2720;
	fma.rn.f32 	%f4603, %f2719, 0fA7C234C5, %f2721;
	abs.f32 	%f494, %f492;
	setp.ltu.f32 	%p785, %f494, 0f47CE4780;
	mov.u32 	%r7401, %r7405;
	mov.f32 	%f4602, %f4603;
	@%p785 bra 	$L__BB0_793;
	setp.eq.f32 	%p786, %f494, 0f7F800000;
	@%p786 bra 	$L__BB0_792;
	mov.b32 	%r1326, %f492;
	shl.b32 	%r4813, %r1326, 8;
	or.b32  	%r1327, %r4813, -2147483648;
	mov.b64 	%rd2908, 0;
	mov.b32 	%r7398, 0;
$L__BB0_788:
	.pragma "nounroll";
	mul.wide.u32 	%rd1687, %r7398, 4;
	mov.u64 	%rd1688, __cudart_i2opi_f;
	add.s64 	%rd1689, %rd1688, %rd1687;
	ld.global.nc.u32 	%r4814, [%rd1689];
	mad.wide.u32 	%rd1690, %r4814, %r1327, %rd2908;
	shr.u64 	%rd2908, %rd1690, 32;
	add.s64 	%rd1691, %rd3, %rd1687;
	st.local.u32 	[%rd1691], %rd1690;
	add.s32 	%r7398, %r7398, 1;
	setp.ne.s32 	%p787, %r7398, 6;
	@%p787 bra 	$L__BB0_788;
	shr.u32 	%r4815, %r1326, 23;
	st.local.u32 	[%rd3+24], %rd2908;
	and.b32  	%r1330, %r4815, 31;
	and.b32  	%r4816, %r4815, 224;
	add.s32 	%r4817, %r4816, -128;
	shr.u32 	%r4818, %r4817, 5;
	mul.wide.u32 	%rd1692, %r4818, 4;
	sub.s64 	%rd304, %rd3, %rd1692;
	ld.local.u32 	%r7399, [%rd304+24];
	ld.local.u32 	%r7400, [%rd304+20];
	setp.eq.s32 	%p788, %r1330, 0;
	@%p788 bra 	$L__BB0_791;
	shf.l.wrap.b32 	%r7399, %r7400, %r7399, %r1330;
	ld.local.u32 	%r4819, [%rd304+16];
	shf.l.wrap.b32 	%r7400, %r4819, %r7400, %r1330;
$L__BB0_791:
	shr.u32 	%r4820, %r7399, 30;
	shf.l.wrap.b32 	%r4821, %r7400, %r7399, 2;
	shl.b32 	%r4822, %r7400, 2;
	shr.u32 	%r4823, %r4821, 31;
	add.s32 	%r4824, %r4823, %r4820;
	neg.s32 	%r4825, %r4824;
	setp.lt.s32 	%p789, %r1326, 0;
	selp.b32 	%r7401, %r4825, %r4824, %p789;
	xor.b32  	%r4826, %r4821, %r1326;
	shr.s32 	%r4827, %r4821, 31;
	xor.b32  	%r4828, %r4827, %r4821;
	xor.b32  	%r4829, %r4827, %r4822;
	cvt.u64.u32 	%rd1693, %r4828;
	shl.b64 	%rd1694, %rd1693, 32;
	cvt.u64.u32 	%rd1695, %r4829;
	or.b64  	%rd1696, %rd1694, %rd1695;
	cvt.rn.f64.s64 	%fd197, %rd1696;
	mul.f64 	%fd198, %fd197, 0d3BF921FB54442D19;
	cvt.rn.f32.f64 	%f2722, %fd198;
	neg.f32 	%f2723, %f2722;
	setp.lt.s32 	%p790, %r4826, 0;
	selp.f32 	%f4602, %f2723, %f2722, %p790;
	bra.uni 	$L__BB0_793;
$L__BB0_792:
	mov.f32 	%f2724, 0f00000000;
	mul.rn.f32 	%f4602, %f492, %f2724;
	mov.b32 	%r7401, 0;
$L__BB0_793:
	setp.ltu.f32 	%p791, %f494, 0f47CE4780;
	mul.rn.f32 	%f2725, %f4602, %f4602;
	and.b32  	%r4831, %r7401, 1;
	setp.eq.b32 	%p792, %r4831, 1;
	selp.f32 	%f2726, 0f3F800000, %f4602, %p792;
	fma.rn.f32 	%f2727, %f2725, %f2726, 0f00000000;
	fma.rn.f32 	%f2728, %f2725, 0f37CBAC00, 0fBAB607ED;
	selp.f32 	%f2729, %f2728, 0fB94D4153, %p792;
	selp.f32 	%f2730, 0f3D2AAABB, 0f3C0885E4, %p792;
	fma.rn.f32 	%f2731, %f2729, %f2725, %f2730;
	selp.f32 	%f2732, 0fBEFFFFFF, 0fBE2AAAA8, %p792;
	fma.rn.f32 	%f2733, %f2731, %f2725, %f2732;
	fma.rn.f32 	%f2734, %f2733, %f2727, %f2726;
	and.b32  	%r4832, %r7401, 2;
	setp.eq.s32 	%p793, %r4832, 0;
	mov.f32 	%f2735, 0f00000000;
	sub.f32 	%f2736, %f2735, %f2734;
	selp.f32 	%f498, %f2734, %f2736, %p793;
	@%p791 bra 	$L__BB0_801;
	setp.eq.f32 	%p794, %f494, 0f7F800000;
	@%p794 bra 	$L__BB0_800;
	mov.b32 	%r1339, %f492;
	shl.b32 	%r4834, %r1339, 8;
	or.b32  	%r1340, %r4834, -2147483648;
	mov.b64 	%rd2909, 0;
	mov.b32 	%r7402, 0;
$L__BB0_796:
	.pragma "nounroll";
	mul.wide.u32 	%rd1698, %r7402, 4;
	mov.u64 	%rd1699, __cudart_i2opi_f;
	add.s64 	%rd1700, %rd1699, %rd1698;
	ld.global.nc.u32 	%r4835, [%rd1700];
	mad.wide.u32 	%rd1701, %r4835, %r1340, %rd2909;
	shr.u64 	%rd2909, %rd1701, 32;
	add.s64 	%rd1702, %rd2, %rd1698;
	st.local.u32 	[%rd1702], %rd1701;
	add.s32 	%r7402, %r7402, 1;
	setp.ne.s32 	%p795, %r7402, 6;
	@%p795 bra 	$L__BB0_796;
	shr.u32 	%r4836, %r1339, 23;
	st.local.u32 	[%rd2+24], %rd2909;
	and.b32  	%r1343, %r4836, 31;
	and.b32  	%r4837, %r4836, 224;
	add.s32 	%r4838, %r4837, -128;
	shr.u32 	%r4839, %r4838, 5;
	mul.wide.u32 	%rd1703, %r4839, 4;
	sub.s64 	%rd307, %rd2, %rd1703;
	ld.local.u32 	%r7403, [%rd307+24];
	ld.local.u32 	%r7404, [%rd307+20];
	setp.eq.s32 	%p796, %r1343, 0;
	@%p796 bra 	$L__BB0_799;
	shf.l.wrap.b32 	%r7403, %r7404, %r7403, %r1343;
	ld.local.u32 	%r4840, [%rd307+16];
	shf.l.wrap.b32 	%r7404, %r4840, %r7404, %r1343;
$L__BB0_799:
	shr.u32 	%r4841, %r7403, 30;
	shf.l.wrap.b32 	%r4842, %r7404, %r7403, 2;
	shl.b32 	%r4843, %r7404, 2;
	shr.u32 	%r4844, %r4842, 31;
	add.s32 	%r4845, %r4844, %r4841;
	neg.s32 	%r4846, %r4845;
	setp.lt.s32 	%p797, %r1339, 0;
	selp.b32 	%r7405, %r4846, %r4845, %p797;
	xor.b32  	%r4847, %r4842, %r1339;
	shr.s32 	%r4848, %r4842, 31;
	xor.b32  	%r4849, %r4848, %r4842;
	xor.b32  	%r4850, %r4848, %r4843;
	cvt.u64.u32 	%rd1704, %r4849;
	shl.b64 	%rd1705, %rd1704, 32;
	cvt.u64.u32 	%rd1706, %r4850;
	or.b64  	%rd1707, %rd1705, %rd1706;
	cvt.rn.f64.s64 	%fd199, %rd1707;
	mul.f64 	%fd200, %fd199, 0d3BF921FB54442D19;
	cvt.rn.f32.f64 	%f2737, %fd200;
	neg.f32 	%f2738, %f2737;
	setp.lt.s32 	%p798, %r4847, 0;
	selp.f32 	%f4603, %f2738, %f2737, %p798;
	bra.uni 	$L__BB0_801;
$L__BB0_800:
	mov.f32 	%f2739, 0f00000000;
	mul.rn.f32 	%f4603, %f492, %f2739;
	mov.b32 	%r7405, 0;
$L__BB0_801:
	add.s32 	%r4852, %r7405, 1;
	mul.rn.f32 	%f2740, %f4603, %f4603;
	and.b32  	%r4853, %r7405, 1;
	setp.eq.b32 	%p799, %r4853, 1;
	selp.f32 	%f2741, %f4603, 0f3F800000, %p799;
	fma.rn.f32 	%f2742, %f2740, %f2741, 0f00000000;
	fma.rn.f32 	%f2743, %f2740, 0f37CBAC00, 0fBAB607ED;
	selp.f32 	%f2744, 0fB94D4153, %f2743, %p799;
	selp.f32 	%f2745, 0f3C0885E4, 0f3D2AAABB, %p799;
	fma.rn.f32 	%f2746, %f2744, %f2740, %f2745;
	selp.f32 	%f2747, 0fBE2AAAA8, 0fBEFFFFFF, %p799;
	fma.rn.f32 	%f2748, %f2746, %f2740, %f2747;
	fma.rn.f32 	%f2749, %f2748, %f2742, %f2741;
	and.b32  	%r4854, %r4852, 2;
	setp.eq.s32 	%p800, %r4854, 0;
	mov.f32 	%f2750, 0f00000000;
	sub.f32 	%f2751, %f2750, %f2749;
	selp.f32 	%f2752, %f2749, %f2751, %p800;
	fma.rn.f32 	%f502, %f498, %f2752, %f492;
	mul.f32 	%f2753, %f502, 0f3F22F983;
	cvt.rni.s32.f32 	%r7413, %f2753;
	cvt.rn.f32.s32 	%f2754, %r7413;
	fma.rn.f32 	%f2755, %f2754, 0fBFC90FDA, %f502;
	fma.rn.f32 	%f2756, %f2754, 0fB3A22168, %f2755;
	fma.rn.f32 	%f4605, %f2754, 0fA7C234C5, %f2756;
	abs.f32 	%f504, %f502;
	setp.ltu.f32 	%p801, %f504, 0f47CE4780;
	mov.u32 	%r7409, %r7413;
	mov.f32 	%f4604, %f4605;
	@%p801 bra 	$L__BB0_809;
	setp.eq.f32 	%p802, %f504, 0f7F800000;
	@%p802 bra 	$L__BB0_808;
	mov.b32 	%r1353, %f502;
	shl.b32 	%r4856, %r1353, 8;
	or.b32  	%r1354, %r4856, -2147483648;
	mov.b64 	%rd2910, 0;
	mov.b32 	%r7406, 0;
$L__BB0_804:
	.pragma "nounroll";
	mul.wide.u32 	%rd1709, %r7406, 4;
	mov.u64 	%rd1710, __cudart_i2opi_f;
	add.s64 	%rd1711, %rd1710, %rd1709;
	ld.global.nc.u32 	%r4857, [%rd1711];
	mad.wide.u32 	%rd1712, %r4857, %r1354, %rd2910;
	shr.u64 	%rd2910, %rd1712, 32;
	add.s64 	%rd1713, %rd3, %rd1709;
	st.local.u32 	[%rd1713], %rd1712;
	add.s32 	%r7406, %r7406, 1;
	setp.ne.s32 	%p803, %r7406, 6;
	@%p803 bra 	$L__BB0_804;
	shr.u32 	%r4858, %r1353, 23;
	st.local.u32 	[%rd3+24], %rd2910;
	and.b32  	%r1357, %r4858, 31;
	and.b32  	%r4859, %r4858, 224;
	add.s32 	%r4860, %r4859, -128;
	shr.u32 	%r4861, %r4860, 5;
	mul.wide.u32 	%rd1714, %r4861, 4;
	sub.s64 	%rd310, %rd3, %rd1714;
	ld.local.u32 	%r7407, [%rd310+24];
	ld.local.u32 	%r7408, [%rd310+20];
	setp.eq.s32 	%p804, %r1357, 0;
	@%p804 bra 	$L__BB0_807;
	shf.l.wrap.b32 	%r7407, %r7408, %r7407, %r1357;
	ld.local.u32 	%r4862, [%rd310+16];
	shf.l.wrap.b32 	%r7408, %r4862, %r7408, %r1357;
$L__BB0_807:
	shr.u32 	%r4863, %r7407, 30;
	shf.l.wrap.b32 	%r4864, %r7408, %r7407, 2;
	shl.b32 	%r4865, %r7408, 2;
	shr.u32 	%r4866, %r4864, 31;
	add.s32 	%r4867, %r4866, %r4863;
	neg.s32 	%r4868, %r4867;
	setp.lt.s32 	%p805, %r1353, 0;
	selp.b32 	%r7409, %r4868, %r4867, %p805;
	xor.b32  	%r4869, %r4864, %r1353;
	shr.s32 	%r4870, %r4864, 31;
	xor.b32  	%r4871, %r4870, %r4864;
	xor.b32  	%r4872, %r4870, %r4865;
	cvt.u64.u32 	%rd1715, %r4871;
	shl.b64 	%rd1716, %rd1715, 32;
	cvt.u64.u32 	%rd1717, %r4872;
	or.b64  	%rd1718, %rd1716, %rd1717;
	cvt.rn.f64.s64 	%fd201, %rd1718;
	mul.f64 	%fd202, %fd201, 0d3BF921FB54442D19;
	cvt.rn.f32.f64 	%f2757, %fd202;
	neg.f32 	%f2758, %f2757;
	setp.lt.s32 	%p806, %r4869, 0;
	selp.f32 	%f4604, %f2758, %f2757, %p806;
	bra.uni 	$L__BB0_809;
$L__BB0_808:
	mov.f32 	%f2759, 0f00000000;
	mul.rn.f32 	%f4604, %f502, %f2759;
	mov.b32 	%r7409, 0;
$L__BB0_809:
	setp.ltu.f32 	%p807, %f504, 0f47CE4780;
	mul.rn.f32 	%f2760, %f4604, %f4604;
	and.b32  	%r4874, %r7409, 1;
	setp.eq.b32 	%p808, %r4874, 1;
	selp.f32 	%f2761, 0f3F800000, %f4604, %p808;
	fma.rn.f32 	%f2762, %f2760, %f2761, 0f00000000;
	fma.rn.f32 	%f2763, %f2760, 0f37CBAC00, 0fBAB607ED;
	selp.f32 	%f2764, %f2763, 0fB94D4153, %p808;
	selp.f32 	%f2765, 0f3D2AAABB, 0f3C0885E4, %p808;
	fma.rn.f32 	%f2766, %f2764, %f2760, %f2765;
	selp.f32 	%f2767, 0fBEFFFFFF, 0fBE2AAAA8, %p808;
	fma.rn.f32 	%f2768, %f2766, %f2760, %f2767;
	fma.rn.f32 	%f2769, %f2768, %f2762, %f2761;
	and.b32  	%r4875, %r7409, 2;
	setp.eq.s32 	%p809, %r4875, 0;
	mov.f32 	%f2770, 0f00000000;
	sub.f32 	%f2771, %f2770, %f2769;
	selp.f32 	%f508, %f2769, %f2771, %p809;
	@%p807 bra 	$L__BB0_817;
	setp.eq.f32 	%p810, %f504, 0f7F800000;
	@%p810 bra 	$L__BB0_816;
	mov.b32 	%r1366, %f502;
	shl.b32 	%r4877, %r1366, 8;
	or.b32  	%r1367, %r4877, -2147483648;
	mov.b64 	%rd2911, 0;
	mov.b32 	%r7410, 0;
$L__BB0_812:
	.pragma "nounroll";
	mul.wide.u32 	%rd1720, %r7410, 4;
	mov.u64 	%rd1721, __cudart_i2opi_f;
	add.s64 	%rd1722, %rd1721, %rd1720;
	ld.global.nc.u32 	%r4878, [%rd1722];
	mad.wide.u32 	%rd1723, %r4878, %r1367, %rd2911;
	shr.u64 	%rd2911, %rd1723, 32;
	add.s64 	%rd1724, %rd2, %rd1720;
	st.local.u32 	[%rd1724], %rd1723;
	add.s32 	%r7410, %r7410, 1;
	setp.ne.s32 	%p811, %r7410, 6;
	@%p811 bra 	$L__BB0_812;
	shr.u32 	%r4879, %r1366, 23;
	st.local.u32 	[%rd2+24], %rd2911;
	and.b32  	%r1370, %r4879, 31;
	and.b32  	%r4880, %r4879, 224;
	add.s32 	%r4881, %r4880, -128;
	shr.u32 	%r4882, %r4881, 5;
	mul.wide.u32 	%rd1725, %r4882, 4;
	sub.s64 	%rd313, %rd2, %rd1725;
	ld.local.u32 	%r7411, [%rd313+24];
	ld.local.u32 	%r7412, [%rd313+20];
	setp.eq.s32 	%p812, %r1370, 0;
	@%p812 bra 	$L__BB0_815;
	shf.l.wrap.b32 	%r7411, %r7412, %r7411, %r1370;
	ld.local.u32 	%r4883, [%rd313+16];
	shf.l.wrap.b32 	%r7412, %r4883, %r7412, %r1370;
$L__BB0_815:
	shr.u32 	%r4884, %r7411, 30;
	shf.l.wrap.b32 	%r4885, %r7412, %r7411, 2;
	shl.b32 	%r4886, %r7412, 2;
	shr.u32 	%r4887, %r4885, 31;
	add.s32 	%r4888, %r4887, %r4884;
	neg.s32 	%r4889, %r4888;
	setp.lt.s32 	%p813, %r1366, 0;
	selp.b32 	%r7413, %r4889, %r4888, %p813;
	xor.b32  	%r4890, %r4885, %r1366;
	shr.s32 	%r4891, %r4885, 31;
	xor.b32  	%r4892, %r4891, %r4885;
	xor.b32  	%r4893, %r4891, %r4886;
	cvt.u64.u32 	%rd1726, %r4892;
	shl.b64 	%rd1727, %rd1726, 32;
	cvt.u64.u32 	%rd1728, %r4893;
	or.b64  	%rd1729, %rd1727, %rd1728;
	cvt.rn.f64.s64 	%fd203, %rd1729;
	mul.f64 	%fd204, %fd203, 0d3BF921FB54442D19;
	cvt.rn.f32.f64 	%f2772, %fd204;
	neg.f32 	%f2773, %f2772;
	setp.lt.s32 	%p814, %r4890, 0;
	selp.f32 	%f4605, %f2773, %f2772, %p814;
	bra.uni 	$L__BB0_817;
$L__BB0_816:
	mov.f32 	%f2774, 0f00000000;
	mul.rn.f32 	%f4605, %f502, %f2774;
	mov.b32 	%r7413, 0;
$L__BB0_817:
	add.s32 	%r4895, %r7413, 1;
	mul.rn.f32 	%f2775, %f4605, %f4605;
	and.b32  	%r4896, %r7413, 1;
	setp.eq.b32 	%p815, %r4896, 1;
	selp.f32 	%f2776, %f4605, 0f3F800000, %p815;
	fma.rn.f32 	%f2777, %f2775, %f2776, 0f00000000;
	fma.rn.f32 	%f2778, %f2775, 0f37CBAC00, 0fBAB607ED;
	selp.f32 	%f2779, 0fB94D4153, %f2778, %p815;
	selp.f32 	%f2780, 0f3C0885E4, 0f3D2AAABB, %p815;
	fma.rn.f32 	%f2781, %f2779, %f2775, %f2780;
	selp.f32 	%f2782, 0fBE2AAAA8, 0fBEFFFFFF, %p815;
	fma.rn.f32 	%f2783, %f2781, %f2775, %f2782;
	fma.rn.f32 	%f2784, %f2783, %f2777, %f2776;
	and.b32  	%r4897, %r4895, 2;
	setp.eq.s32 	%p816, %r4897, 0;
	mov.f32 	%f2785, 0f00000000;
	sub.f32 	%f2786, %f2785, %f2784;
	selp.f32 	%f2787, %f2784, %f2786, %p816;
	fma.rn.f32 	%f512, %f508, %f2787, %f502;
	mul.f32 	%f2788, %f512, 0f3F22F983;
	cvt.rni.s32.f32 	%r7421, %f2788;
	cvt.rn.f32.s32 	%f2789, %r7421;
	fma.rn.f32 	%f2790, %f2789, 0fBFC90FDA, %f512;
	fma.rn.f32 	%f2791, %f2789, 0fB3A22168, %f2790;
	fma.rn.f32 	%f4607, %f2789, 0fA7C234C5, %f2791;
	abs.f32 	%f514, %f512;
	setp.ltu.f32 	%p817, %f514, 0f47CE4780;
	mov.u32 	%r7417, %r7421;
	mov.f32 	%f4606, %f4607;
	@%p817 bra 	$L__BB0_825;
	setp.eq.f32 	%p818, %f514, 0f7F800000;
	@%p818 bra 	$L__BB0_824;
	mov.b32 	%r1380, %f512;
	shl.b32 	%r4899, %r1380, 8;
	or.b32  	%r1381, %r4899, -2147483648;
	mov.b64 	%rd2912, 0;
	mov.b32 	%r7414, 0;
$L__BB0_820:
	.pragma "nounroll";
	mul.wide.u32 	%rd1731, %r7414, 4;
	mov.u64 	%rd1732, __cudart_i2opi_f;
	add.s64 	%rd1733, %rd1732, %rd1731;
	ld.global.nc.u32 	%r4900, [%rd1733];
	mad.wide.u32 	%rd1734, %r4900, %r1381, %rd2912;
	shr.u64 	%rd2912, %rd1734, 32;
	add.s64 	%rd1735, %rd3, %rd1731;
	st.local.u32 	[%rd1735], %rd1734;
	add.s32 	%r7414, %r7414, 1;
	setp.ne.s32 	%p819, %r7414, 6;
	@%p819 bra 	$L__BB0_820;
	shr.u32 	%r4901, %r1380, 23;
	st.local.u32 	[%rd3+24], %rd2912;
	and.b32  	%r1384, %r4901, 31;
	and.b32  	%r4902, %r4901, 224;
	add.s32 	%r4903, %r4902, -128;
	shr.u32 	%r4904, %r4903, 5;
	mul.wide.u32 	%rd1736, %r4904, 4;
	sub.s64 	%rd316, %rd3, %rd1736;
	ld.local.u32 	%r7415, [%rd316+24];
	ld.local.u32 	%r7416, [%rd316+20];
	setp.eq.s32 	%p820, %r1384, 0;
	@%p820 bra 	$L__BB0_823;
	shf.l.wrap.b32 	%r7415, %r7416, %r7415, %r1384;
	ld.local.u32 	%r4905, [%rd316+16];
	shf.l.wrap.b32 	%r7416, %r4905, %r7416, %r1384;
$L__BB0_823:
	shr.u32 	%r4906, %r7415, 30;
	shf.l.wrap.b32 	%r4907, %r7416, %r7415, 2;
	shl.b32 	%r4908, %r7416, 2;
	shr.u32 	%r4909, %r4907, 31;
	add.s32 	%r4910, %r4909, %r4906;
	neg.s32 	%r4911, %r4910;
	setp.lt.s32 	%p821, %r1380, 0;
	selp.b32 	%r7417, %r4911, %r4910, %p821;
	xor.b32  	%r4912, %r4907, %r1380;
	shr.s32 	%r4913, %r4907, 31;
	xor.b32  	%r4914, %r4913, %r4907;
	xor.b32  	%r4915, %r4913, %r4908;
	cvt.u64.u32 	%rd1737, %r4914;
	shl.b64 	%rd1738, %rd1737, 32;
	cvt.u64.u32 	%rd1739, %r4915;
	or.b64  	%rd1740, %rd1738, %rd1739;
	cvt.rn.f64.s64 	%fd205, %rd1740;
	mul.f64 	%fd206, %fd205, 0d3BF921FB54442D19;
	cvt.rn.f32.f64 	%f2792, %fd206;
	neg.f32 	%f2793, %f2792;
	setp.lt.s32 	%p822, %r4912, 0;
	selp.f32 	%f4606, %f2793, %f2792, %p822;
	bra.uni 	$L__BB0_825;
$L__BB0_824:
	mov.f32 	%f2794, 0f00000000;
	mul.rn.f32 	%f4606, %f512, %f2794;
	mov.b32 	%r7417, 0;
$L__BB0_825:
	setp.ltu.f32 	%p823, %f514, 0f47CE4780;
	mul.rn.f32 	%f2795, %f4606, %f4606;
	and.b32  	%r4917, %r7417, 1;
	setp.eq.b32 	%p824, %r4917, 1;
	selp.f32 	%f2796, 0f3F800000, %f4606, %p824;
	fma.rn.f32 	%f2797, %f2795, %f2796, 0f00000000;
	fma.rn.f32 	%f2798, %f2795, 0f37CBAC00, 0fBAB607ED;
	selp.f32 	%f2799, %f2798, 0fB94D4153, %p824;
	selp.f32 	%f2800, 0f3D2AAABB, 0f3C0885E4, %p824;
	fma.rn.f32 	%f2801, %f2799, %f2795, %f2800;
	selp.f32 	%f2802, 0fBEFFFFFF, 0fBE2AAAA8, %p824;
	fma.rn.f32 	%f2803, %f2801, %f2795, %f2802;
	fma.rn.f32 	%f2804, %f2803, %f2797, %f2796;
	and.b32  	%r4918, %r7417, 2;
	setp.eq.s32 	%p825, %r4918, 0;
	mov.f32 	%f2805, 0f00000000;
	sub.f32 	%f2806, %f2805, %f2804;
	selp.f32 	%f518, %f2804, %f2806, %p825;
	@%p823 bra 	$L__BB0_833;
	setp.eq.f32 	%p826, %f514, 0f7F800000;
	@%p826 bra 	$L__BB0_832;
	mov.b32 	%r1393, %f512;
	shl.b32 	%r4920, %r1393, 8;
	or.b32  	%r1394, %r4920, -2147483648;
	mov.b64 	%rd2913, 0;
	mov.b32 	%r7418, 0;
$L__BB0_828:
	.pragma "nounroll";
	mul.wide.u32 	%rd1742, %r7418, 4;
	mov.u64 	%rd1743, __cudart_i2opi_f;
	add.s64 	%rd1744, %rd1743, %rd1742;
	ld.global.nc.u32 	%r4921, [%rd1744];
	mad.wide.u32 	%rd1745, %r4921, %r1394, %rd2913;
	shr.u64 	%rd2913, %rd1745, 32;
	add.s64 	%rd1746, %rd2, %rd1742;
	st.local.u32 	[%rd1746], %rd1745;
	add.s32 	%r7418, %r7418, 1;
	setp.ne.s32 	%p827, %r7418, 6;
	@%p827 bra 	$L__BB0_828;
	shr.u32 	%r4922, %r1393, 23;
	st.local.u32 	[%rd2+24], %rd2913;
	and.b32  	%r1397, %r4922, 31;
	and.b32  	%r4923, %r4922, 224;
	add.s32 	%r4924, %r4923, -128;
	shr.u32 	%r4925, %r4924, 5;
	mul.wide.u32 	%rd1747, %r4925, 4;
	sub.s64 	%rd319, %rd2, %rd1747;
	ld.local.u32 	%r7419, [%rd319+24];
	ld.local.u32 	%r7420, [%rd319+20];
	setp.eq.s32 	%p828, %r1397, 0;
	@%p828 bra 	$L__BB0_831;
	shf.l.wrap.b32 	%r7419, %r7420, %r7419, %r1397;
	ld.local.u32 	%r4926, [%rd319+16];
	shf.l.wrap.b32 	%r7420, %r4926, %r7420, %r1397;
$L__BB0_831:
	shr.u32 	%r4927, %r7419, 30;
	shf.l.wrap.b32 	%r4928, %r7420, %r7419, 2;
	shl.b32 	%r4929, %r7420, 2;
	shr.u32 	%r4930, %r4928, 31;
	add.s32 	%r4931, %r4930, %r4927;
	neg.s32 	%r4932, %r4931;
	setp.lt.s32 	%p829, %r1393, 0;
	selp.b32 	%r7421, %r4932, %r4931, %p829;
	xor.b32  	%r4933, %r4928, %r1393;
	shr.s32 	%r4934, %r4928, 31;
	xor.b32  	%r4935, %r4934, %r4928;
	xor.b32  	%r4936, %r4934, %r4929;
	cvt.u64.u32 	%rd1748, %r4935;
	shl.b64 	%rd1749, %rd1748, 32;
	cvt.u64.u32 	%rd1750, %r4936;
	or.b64  	%rd1751, %rd1749, %rd1750;
	cvt.rn.f64.s64 	%fd207, %rd1751;
	mul.f64 	%fd208, %fd207, 0d3BF921FB54442D19;
	cvt.rn.f32.f64 	%f2807, %fd208;
	neg.f32 	%f2808, %f2807;
	setp.lt.s32 	%p830, %r4933, 0;
	selp.f32 	%f4607, %f2808, %f2807, %p830;
	bra.uni 	$L__BB0_833;
$L__BB0_832:
	mov.f32 	%f2809, 0f00000000;
	mul.rn.f32 	%f4607, %f512, %f2809;
	mov.b32 	%r7421, 0;
$L__BB0_833:
	add.s32 	%r4938, %r7421, 1;
	mul.rn.f32 	%f2810, %f4607, %f4607;
	and.b32  	%r4939, %r7421, 1;
	setp.eq.b32 	%p831, %r4939, 1;
	selp.f32 	%f2811, %f4607, 0f3F800000, %p831;
	fma.rn.f32 	%f2812, %f2810, %f2811, 0f00000000;
	fma.rn.f32 	%f2813, %f2810, 0f37CBAC00, 0fBAB607ED;
	selp.f32 	%f2814, 0fB94D4153, %f2813, %p831;
	selp.f32 	%f2815, 0f3C0885E4, 0f3D2AAABB, %p831;
	fma.rn.f32 	%f2816, %f2814, %f2810, %f2815;
	selp.f32 	%f2817, 0fBE2AAAA8, 0fBEFFFFFF, %p831;
	fma.rn.f32 	%f2818, %f2816, %f2810, %f2817;
	fma.rn.f32 	%f2819, %f2818, %f2812, %f2811;
	and.b32  	%r4940, %r4938, 2;
	setp.eq.s32 	%p832, %r4940, 0;
	mov.f32 	%f2820, 0f00000000;
	sub.f32 	%f2821, %f2820, %f2819;
	selp.f32 	%f2822, %f2819, %f2821, %p832;
	fma.rn.f32 	%f522, %f518, %f2822, %f512;
	mul.f32 	%f2823, %f522, 0f3F22F983;
	cvt.rni.s32.f32 	%r7429, %f2823;
	cvt.rn.f32.s32 	%f2824, %r7429;
	fma.rn.f32 	%f2825, %f2824, 0fBFC90FDA, %f522;
	fma.rn.f32 	%f2826, %f2824, 0fB3A22168, %f2825;
	fma.rn.f32 	%f4609, %f2824, 0fA7C234C5, %f2826;
	abs.f32 	%f524, %f522;
	setp.ltu.f32 	%p833, %f524, 0f47CE4780;
	mov.u32 	%r7425, %r7429;
	mov.f32 	%f4608, %f4609;
	@%p833 bra 	$L__BB0_841;
	setp.eq.f32 	%p834, %f524, 0f7F800000;
	@%p834 bra 	$L__BB0_840;
	mov.b32 	%r1407, %f522;
	shl.b32 	%r4942, %r1407, 8;
	or.b32  	%r1408, %r4942, -2147483648;
	mov.b64 	%rd2914, 0;
	mov.b32 	%r7422, 0;
$L__BB0_836:
	.pragma "nounroll";
	mul.wide.u32 	%rd1753, %r7422, 4;
	mov.u64 	%rd1754, __cudart_i2opi_f;
	add.s64 	%rd1755, %rd1754, %rd1753;
	ld.global.nc.u32 	%r4943, [%rd1755];
	mad.wide.u32 	%rd1756, %r4943, %r1408, %rd2914;
	shr.u64 	%rd2914, %rd1756, 32;
	add.s64 	%rd1757, %rd3, %rd1753;
	st.local.u32 	[%rd1757], %rd1756;
	add.s32 	%r7422, %r7422, 1;
	setp.ne.s32 	%p835, %r7422, 6;
	@%p835 bra 	$L__BB0_836;
	shr.u32 	%r4944, %r1407, 23;
	st.local.u32 	[%rd3+24], %rd2914;
	and.b32  	%r1411, %r4944, 31;
	and.b32  	%r4945, %r4944, 224;
	add.s32 	%r4946, %r4945, -128;
	shr.u32 	%r4947, %r4946, 5;
	mul.wide.u32 	%rd1758, %r4947, 4;
	sub.s64 	%rd322, %rd3, %rd1758;
	ld.local.u32 	%r7423, [%rd322+24];
	ld.local.u32 	%r7424, [%rd322+20];
	setp.eq.s32 	%p836, %r1411, 0;
	@%p836 bra 	$L__BB0_839;
	shf.l.wrap.b32 	%r7423, %r7424, %r7423, %r1411;
	ld.local.u32 	%r4948, [%rd322+16];
	shf.l.wrap.b32 	%r7424, %r4948, %r7424, %r1411;
$L__BB0_839:
	shr.u32 	%r4949, %r7423, 30;
	shf.l.wrap.b32 	%r4950, %r7424, %r7423, 2;
	shl.b32 	%r4951, %r7424, 2;
	shr.u32 	%r4952, %r4950, 31;
	add.s32 	%r4953, %r4952, %r4949;
	neg.s32 	%r4954, %r4953;
	setp.lt.s32 	%p837, %r1407, 0;
	selp.b32 	%r7425, %r4954, %r4953, %p837;
	xor.b32  	%r4955, %r4950, %r1407;
	shr.s32 	%r4956, %r4950, 31;
	xor.b32  	%r4957, %r4956, %r4950;
	xor.b32  	%r4958, %r4956, %r4951;
	cvt.u64.u32 	%rd1759, %r4957;
	shl.b64 	%rd1760, %rd1759, 32;
	cvt.u64.u32 	%rd1761, %r4958;
	or.b64  	%rd1762, %rd1760, %rd1761;
	cvt.rn.f64.s64 	%fd209, %rd1762;
	mul.f64 	%fd210, %fd209, 0d3BF921FB54442D19;
	cvt.rn.f32.f64 	%f2827, %fd210;
	neg.f32 	%f2828, %f2827;
	setp.lt.s32 	%p838, %r4955, 0;
	selp.f32 	%f4608, %f2828, %f2827, %p838;
	bra.uni 	$L__BB0_841;
$L__BB0_840:
	mov.f32 	%f2829, 0f00000000;
	mul.rn.f32 	%f4608, %f522, %f2829;
	mov.b32 	%r7425, 0;
$L__BB0_841:
	setp.ltu.f32 	%p839, %f524, 0f47CE4780;
	mul.rn.f32 	%f2830, %f4608, %f4608;
	and.b32  	%r4960, %r7425, 1;
	setp.eq.b32 	%p840, %r4960, 1;
	selp.f32 	%f2831, 0f3F800000, %f4608, %p840;
	fma.rn.f32 	%f2832, %f2830, %f2831, 0f00000000;
	fma.rn.f32 	%f2833, %f2830, 0f37CBAC00, 0fBAB607ED;
	selp.f32 	%f2834, %f2833, 0fB94D4153, %p840;
	selp.f32 	%f2835, 0f3D2AAABB, 0f3C0885E4, %p840;
	fma.rn.f32 	%f2836, %f2834, %f2830, %f2835;
	selp.f32 	%f2837, 0fBEFFFFFF, 0fBE2AAAA8, %p840;
	fma.rn.f32 	%f2838, %f2836, %f2830, %f2837;
	fma.rn.f32 	%f2839, %f2838, %f2832, %f2831;
	and.b32  	%r4961, %r7425, 2;
	setp.eq.s32 	%p841, %r4961, 0;
	mov.f32 	%f2840, 0f00000000;
	sub.f32 	%f2841, %f2840, %f2839;
	selp.f32 	%f528, %f2839, %f2841, %p841;
	@%p839 bra 	$L__BB0_849;
	setp.eq.f32 	%p842, %f524, 0f7F800000;
	@%p842 bra 	$L__BB0_848;
	mov.b32 	%r1420, %f522;
	shl.b32 	%r4963, %r1420, 8;
	or.b32  	%r1421, %r4963, -2147483648;
	mov.b64 	%rd2915, 0;
	mov.b32 	%r7426, 0;
$L__BB0_844:
	.pragma "nounroll";
	mul.wide.u32 	%rd1764, %r7426, 4;
	mov.u64 	%rd1765, __cudart_i2opi_f;
	add.s64 	%rd1766, %rd1765, %rd1764;
	ld.global.nc.u32 	%r4964, [%rd1766];
	mad.wide.u32 	%rd1767, %r4964, %r1421, %rd2915;
	shr.u64 	%rd2915, %rd1767, 32;
	add.s64 	%rd1768, %rd2, %rd1764;
	st.local.u32 	[%rd1768], %rd1767;
	add.s32 	%r7426, %r7426, 1;
	setp.ne.s32 	%p843, %r7426, 6;
	@%p843 bra 	$L__BB0_844;
	shr.u32 	%r4965, %r1420, 23;
	st.local.u32 	[%rd2+24], %rd2915;
	and.b32  	%r1424, %r4965, 31;
	and.b32  	%r4966, %r4965, 224;
	add.s32 	%r4967, %r4966, -128;
	shr.u32 	%r4968, %r4967, 5;
	mul.wide.u32 	%rd1769, %r4968, 4;
	sub.s64 	%rd325, %rd2, %rd1769;
	ld.local.u32 	%r7427, [%rd325+24];
	ld.local.u32 	%r7428, [%rd325+20];
	setp.eq.s32 	%p844, %r1424, 0;
	@%p844 bra 	$L__BB0_847;
	shf.l.wrap.b32 	%r7427, %r7428, %r7427, %r1424;
	ld.local.u32 	%r4969, [%rd325+16];
	shf.l.wrap.b32 	%r7428, %r4969, %r7428, %r1424;
$L__BB0_847:
	shr.u32 	%r4970, %r7427, 30;
	shf.l.wrap.b32 	%r4971, %r7428, %r7427, 2;
	shl.b32 	%r4972, %r7428, 2;
	shr.u32 	%r4973, %r4971, 31;
	add.s32 	%r4974, %r4973, %r4970;
	neg.s32 	%r4975, %r4974;
	setp.lt.s32 	%p845, %r1420, 0;
	selp.b32 	%r7429, %r4975, %r4974, %p845;
	xor.b32  	%r4976, %r4971, %r1420;
	shr.s32 	%r4977, %r4971, 31;
	xor.b32  	%r4978, %r4977, %r4971;
	xor.b32  	%r4979, %r4977, %r4972;
	cvt.u64.u32 	%rd1770, %r4978;
	shl.b64 	%rd1771, %rd1770, 32;
	cvt.u64.u32 	%rd1772, %r4979;
	or.b64  	%rd1773, %rd1771, %rd1772;
	cvt.rn.f64.s64 	%fd211, %rd1773;
	mul.f64 	%fd212, %fd211, 0d3BF921FB54442D19;
	cvt.rn.f32.f64 	%f2842, %fd212;
	neg.f32 	%f2843, %f2842;
	setp.lt.s32 	%p846, %r4976, 0;
	selp.f32 	%f4609, %f2843, %f2842, %p846;
	bra.uni 	$L__BB0_849;
$L__BB0_848:
	mov.f32 	%f2844, 0f00000000;
	mul.rn.f32 	%f4609, %f522, %f2844;
	mov.b32 	%r7429, 0;
$L__BB0_849:
	add.s32 	%r4981, %r7429, 1;
	mul.rn.f32 	%f2845, %f4609, %f4609;
	and.b32  	%r4982, %r7429, 1;
	setp.eq.b32 	%p847, %r4982, 1;
	selp.f32 	%f2846, %f4609, 0f3F800000, %p847;
	fma.rn.f32 	%f2847, %f2845, %f2846, 0f00000000;
	fma.rn.f32 	%f2848, %f2845, 0f37CBAC00, 0fBAB607ED;
	selp.f32 	%f2849, 0fB94D4153, %f2848, %p847;
	selp.f32 	%f2850, 0f3C0885E4, 0f3D2AAABB, %p847;
	fma.rn.f32 	%f2851, %f2849, %f2845, %f2850;
	selp.f32 	%f2852, 0fBE2AAAA8, 0fBEFFFFFF, %p847;
	fma.rn.f32 	%f2853, %f2851, %f2845, %f2852;
	fma.rn.f32 	%f2854, %f2853, %f2847, %f2846;
	and.b32  	%r4983, %r4981, 2;
	setp.eq.s32 	%p848, %r4983, 0;
	mov.f32 	%f2855, 0f00000000;
	sub.f32 	%f2856, %f2855, %f2854;
	selp.f32 	%f2857, %f2854, %f2856, %p848;
	fma.rn.f32 	%f532, %f528, %f2857, %f522;
	mul.f32 	%f2858, %f532, 0f3F22F983;
	cvt.rni.s32.f32 	%r7437, %f2858;
	cvt.rn.f32.s32 	%f2859, %r7437;
	fma.rn.f32 	%f2860, %f2859, 0fBFC90FDA, %f532;
	fma.rn.f32 	%f2861, %f2859, 0fB3A22168, %f2860;
	fma.rn.f32 	%f4611, %f2859, 0fA7C234C5, %f2861;
	abs.f32 	%f534, %f532;
	setp.ltu.f32 	%p849, %f534, 0f47CE4780;
	mov.u32 	%r7433, %r7437;
	mov.f32 	%f4610, %f4611;
	@%p849 bra 	$L__BB0_857;
	setp.eq.f32 	%p850, %f534, 0f7F800000;
	@%p850 bra 	$L__BB0_856;
	mov.b32 	%r1434, %f532;
	shl.b32 	%r4985, %r1434, 8;
	or.b32  	%r1435, %r4985, -2147483648;
	mov.b64 	%rd2916, 0;
	mov.b32 	%r7430, 0;
$L__BB0_852:
	.pragma "nounroll";
	mul.wide.u32 	%rd1775, %r7430, 4;
	mov.u64 	%rd1776, __cudart_i2opi_f;
	add.s64 	%rd1777, %rd1776, %rd1775;
	ld.global.nc.u32 	%r4986, [%rd1777];
	mad.wide.u32 	%rd1778, %r4986, %r1435, %rd2916;
	shr.u64 	%rd2916, %rd1778, 32;
	add.s64 	%rd1779, %rd3, %rd1775;
	st.local.u32 	[%rd1779], %rd1778;
	add.s32 	%r7430, %r7430, 1;
	setp.ne.s32 	%p851, %r7430, 6;
	@%p851 bra 	$L__BB0_852;
	shr.u32 	%r4987, %r1434, 23;
	st.local.u32 	[%rd3+24], %rd2916;
	and.b32  	%r1438, %r4987, 31;
	and.b32  	%r4988, %r4987, 224;
	add.s32 	%r4989, %r4988, -128;
	shr.u32 	%r4990, %r4989, 5;
	mul.wide.u32 	%rd1780, %r4990, 4;
	sub.s64 	%rd328, %rd3, %rd1780;
	ld.local.u32 	%r7431, [%rd328+24];
	ld.local.u32 	%r7432, [%rd328+20];
	setp.eq.s32 	%p852, %r1438, 0;
	@%p852 bra 	$L__BB0_855;
	shf.l.wrap.b32 	%r7431, %r7432, %r7431, %r1438;
	ld.local.u32 	%r4991, [%rd328+16];
	shf.l.wrap.b32 	%r7432, %r4991, %r7432, %r1438;
$L__BB0_855:
	shr.u32 	%r4992, %r7431, 30;
	shf.l.wrap.b32 	%r4993, %r7432, %r7431, 2;
	shl.b32 	%r4994, %r7432, 2;
	shr.u32 	%r4995, %r4993, 31;
	add.s32 	%r4996, %r4995, %r4992;
	neg.s32 	%r4997, %r4996;
	setp.lt.s32 	%p853, %r1434, 0;
	selp.b32 	%r7433, %r4997, %r4996, %p853;
	xor.b32  	%r4998, %r4993, %r1434;
	shr.s32 	%r4999, %r4993, 31;
	xor.b32  	%r5000, %r4999, %r4993;
	xor.b32  	%r5001, %r4999, %r4994;
	cvt.u64.u32 	%rd1781, %r5000;
	shl.b64 	%rd1782, %rd1781, 32;
	cvt.u64.u32 	%rd1783, %r5001;
	or.b64  	%rd1784, %rd1782, %rd1783;
	cvt.rn.f64.s64 	%fd213, %rd1784;
	mul.f64 	%fd214, %fd213, 0d3BF921FB54442D19;
	cvt.rn.f32.f64 	%f2862, %fd214;
	neg.f32 	%f2863, %f2862;
	setp.lt.s32 	%p854, %r4998, 0;
	selp.f32 	%f4610, %f2863, %f2862, %p854;
	bra.uni 	$L__BB0_857;
$L__BB0_856:
	mov.f32 	%f2864, 0f00000000;
	mul.rn.f32 	%f4610, %f532, %f2864;
	mov.b32 	%r7433, 0;
$L__BB0_857:
	setp.ltu.f32 	%p855, %f534, 0f47CE4780;
	mul.rn.f32 	%f2865, %f4610, %f4610;
	and.b32  	%r5003, %r7433, 1;
	setp.eq.b32 	%p856, %r5003, 1;
	selp.f32 	%f2866, 0f3F800000, %f4610, %p856;
	fma.rn.f32 	%f2867, %f2865, %f2866, 0f00000000;
	fma.rn.f32 	%f2868, %f2865, 0f37CBAC00, 0fBAB607ED;
	selp.f32 	%f2869, %f2868, 0fB94D4153, %p856;
	selp.f32 	%f2870, 0f3D2AAABB, 0f3C0885E4, %p856;
	fma.rn.f32 	%f2871, %f2869, %f2865, %f2870;
	selp.f32 	%f2872, 0fBEFFFFFF, 0fBE2AAAA8, %p856;
	fma.rn.f32 	%f2873, %f2871, %f2865, %f2872;
	fma.rn.f32 	%f2874, %f2873, %f2867, %f2866;
	and.b32  	%r5004, %r7433, 2;
	setp.eq.s32 	%p857, %r5004, 0;
	mov.f32 	%f2875, 0f00000000;
	sub.f32 	%f2876, %f2875, %f2874;
	selp.f32 	%f538, %f2874, %f2876, %p857;
	@%p855 bra 	$L__BB0_865;
	setp.eq.f32 	%p858, %f534, 0f7F800000;
	@%p858 bra 	$L__BB0_864;
	mov.b32 	%r1447, %f532;
	shl.b32 	%r5006, %r1447, 8;
	or.b32  	%r1448, %r5006, -2147483648;
	mov.b64 	%rd2917, 0;
	mov.b32 	%r7434, 0;
$L__BB0_860:
	.pragma "nounroll";
	mul.wide.u32 	%rd1786, %r7434, 4;
	mov.u64 	%rd1787, __cudart_i2opi_f;
	add.s64 	%rd1788, %rd1787, %rd1786;
	ld.global.nc.u32 	%r5007, [%rd1788];
	mad.wide.u32 	%rd1789, %r5007, %r1448, %rd2917;
	shr.u64 	%rd2917, %rd1789, 32;
	add.s64 	%rd1790, %rd2, %rd1786;
	st.local.u32 	[%rd1790], %rd1789;
	add.s32 	%r7434, %r7434, 1;
	setp.ne.s32 	%p859, %r7434, 6;
	@%p859 bra 	$L__BB0_860;
	shr.u32 	%r5008, %r1447, 23;
	st.local.u32 	[%rd2+24], %rd2917;
	and.b32  	%r1451, %r5008, 31;
	and.b32  	%r5009, %r5008, 224;
	add.s32 	%r5010, %r5009, -128;
	shr.u32 	%r5011, %r5010, 5;
	mul.wide.u32 	%rd1791, %r5011, 4;
	sub.s64 	%rd331, %rd2, %rd1791;
	ld.local.u32 	%r7435, [%rd331+24];
	ld.local.u32 	%r7436, [%rd331+20];
	setp.eq.s32 	%p860, %r1451, 0;
	@%p860 bra 	$L__BB0_863;
	shf.l.wrap.b32 	%r7435, %r7436, %r7435, %r1451;
	ld.local.u32 	%r5012, [%rd331+16];
	shf.l.wrap.b32 	%r7436, %r5012, %r7436, %r1451;
$L__BB0_863:
	shr.u32 	%r5013, %r7435, 30;
	shf.l.wrap.b32 	%r5014, %r7436, %r7435, 2;
	shl.b32 	%r5015, %r7436, 2;
	shr.u32 	%r5016, %r5014, 31;
	add.s32 	%r5017, %r5016, %r5013;
	neg.s32 	%r5018, %r5017;
	setp.lt.s32 	%p861, %r1447, 0;
	selp.b32 	%r7437, %r5018, %r5017, %p861;
	xor.b32  	%r5019, %r5014, %r1447;
	shr.s32 	%r5020, %r5014, 31;
	xor.b32  	%r5021, %r5020, %r5014;
	xor.b32  	%r5022, %r5020, %r5015;
	cvt.u64.u32 	%rd1792, %r5021;
	shl.b64 	%rd1793, %rd1792, 32;
	cvt.u64.u32 	%rd1794, %r5022;
	or.b64  	%rd1795, %rd1793, %rd1794;
	cvt.rn.f64.s64 	%fd215, %rd1795;
	mul.f64 	%fd216, %fd215, 0d3BF921FB54442D19;
	cvt.rn.f32.f64 	%f2877, %fd216;
	neg.f32 	%f2878, %f2877;
	setp.lt.s32 	%p862, %r5019, 0;
	selp.f32 	%f4611, %f2878, %f2877, %p862;
	bra.uni 	$L__BB0_865;
$L__BB0_864:
	mov.f32 	%f2879, 0f00000000;
	mul.rn.f32 	%f4611, %f532, %f2879;
	mov.b32 	%r7437, 0;
$L__BB0_865:
	add.s32 	%r5024, %r7437, 1;
	mul.rn.f32 	%f2880, %f4611, %f4611;
	and.b32  	%r5025, %r7437, 1;
	setp.eq.b32 	%p863, %r5025, 1;
	selp.f32 	%f2881, %f4611, 0f3F800000, %p863;
	fma.rn.f32 	%f2882, %f2880, %f2881, 0f00000000;
	fma.rn.f32 	%f2883, %f2880, 0f37CBAC00, 0fBAB607ED;
	selp.f32 	%f2884, 0fB94D4153, %f2883, %p863;
	selp.f32 	%f2885, 0f3C0885E4, 0f3D2AAABB, %p863;
	fma.rn.f32 	%f2886, %f2884, %f2880, %f2885;
	selp.f32 	%f2887, 0fBE2AAAA8, 0fBEFFFFFF, %p863;
	fma.rn.f32 	%f2888, %f2886, %f2880, %f2887;
	fma.rn.f32 	%f2889, %f2888, %f2882, %f2881;
	and.b32  	%r5026, %r5024, 2;
	setp.eq.s32 	%p864, %r5026, 0;
	mov.f32 	%f2890, 0f00000000;
	sub.f32 	%f2891, %f2890, %f2889;
	selp.f32 	%f2892, %f2889, %f2891, %p864;
	fma.rn.f32 	%f542, %f538, %f2892, %f532;
	mul.f32 	%f2893, %f542, 0f3F22F983;
	cvt.rni.s32.f32 	%r7445, %f2893;
	cvt.rn.f32.s32 	%f2894, %r7445;
	fma.rn.f32 	%f2895, %f2894, 0fBFC90FDA, %f542;
	fma.rn.f32 	%f2896, %f2894, 0fB3A22168, %f2895;
	fma.rn.f32 	%f4613, %f2894, 0fA7C234C5, %f2896;
	abs.f32 	%f544, %f542;
	setp.ltu.f32 	%p865, %f544, 0f47CE4780;
	mov.u32 	%r7441, %r7445;
	mov.f32 	%f4612, %f4613;
	@%p865 bra 	$L__BB0_873;
	setp.eq.f32 	%p866, %f544, 0f7F800000;
	@%p866 bra 	$L__BB0_872;
	mov.b32 	%r1461, %f542;
	shl.b32 	%r5028, %r1461, 8;
	or.b32  	%r1462, %r5028, -2147483648;
	mov.b64 	%rd2918, 0;
	mov.b32 	%r7438, 0;
$L__BB0_868:
	.pragma "nounroll";
	mul.wide.u32 	%rd1797, %r7438, 4;
	mov.u64 	%rd1798, __cudart_i2opi_f;
	add.s64 	%rd1799, %rd1798, %rd1797;
	ld.global.nc.u32 	%r5029, [%rd1799];
	mad.wide.u32 	%rd1800, %r5029, %r1462, %rd2918;
	shr.u64 	%rd2918, %rd1800, 32;
	add.s64 	%rd1801, %rd3, %rd1797;
	st.local.u32 	[%rd1801], %rd1800;
	add.s32 	%r7438, %r7438, 1;
	setp.ne.s32 	%p867, %r7438, 6;
	@%p867 bra 	$L__BB0_868;
	shr.u32 	%r5030, %r1461, 23;
	st.local.u32 	[%rd3+24], %rd2918;
	and.b32  	%r1465, %r5030, 31;
	and.b32  	%r5031, %r5030, 224;
	add.s32 	%r5032, %r5031, -128;
	shr.u32 	%r5033, %r5032, 5;
	mul.wide.u32 	%rd1802, %r5033, 4;
	sub.s64 	%rd334, %rd3, %rd1802;
	ld.local.u32 	%r7439, [%rd334+24];
	ld.local.u32 	%r7440, [%rd334+20];
	setp.eq.s32 	%p868, %r1465, 0;
	@%p868 bra 	$L__BB0_871;
	shf.l.wrap.b32 	%r7439, %r7440, %r7439, %r1465;
	ld.local.u32 	%r5034, [%rd334+16];
	shf.l.wrap.b32 	%r7440, %r5034, %r7440, %r1465;
$L__BB0_871:
	shr.u32 	%r5035, %r7439, 30;
	shf.l.wrap.b32 	%r5036, %r7440, %r7439, 2;
	shl.b32 	%r5037, %r7440, 2;
	shr.u32 	%r5038, %r5036, 31;
	add.s32 	%r5039, %r5038, %r5035;
	neg.s32 	%r5040, %r5039;
	setp.lt.s32 	%p869, %r1461, 0;
	selp.b32 	%r7441, %r5040, %r5039, %p869;
	xor.b32  	%r5041, %r5036, %r1461;
	shr.s32 	%r5042, %r5036, 31;
	xor.b32  	%r5043, %r5042, %r5036;
	xor.b32  	%r5044, %r5042, %r5037;
	cvt.u64.u32 	%rd1803, %r5043;
	shl.b64 	%rd1804, %rd1803, 32;
	cvt.u64.u32 	%rd1805, %r5044;
	or.b64  	%rd1806, %rd1804, %rd1805;
	cvt.rn.f64.s64 	%fd217, %rd1806;
	mul.f64 	%fd218, %fd217, 0d3BF921FB54442D19;
	cvt.rn.f32.f64 	%f2897, %fd218;
	neg.f32 	%f2898, %f2897;
	setp.lt.s32 	%p870, %r5041, 0;
	selp.f32 	%f4612, %f2898, %f2897, %p870;
	bra.uni 	$L__BB0_873;
$L__BB0_872:
	mov.f32 	%f2899, 0f00000000;
	mul.rn.f32 	%f4612, %f542, %f2899;
	mov.b32 	%r7441, 0;
$L__BB0_873:
	setp.ltu.f32 	%p871, %f544, 0f47CE4780;
	mul.rn.f32 	%f2900, %f4612, %f4612;
	and.b32  	%r5046, %r7441, 1;
	setp.eq.b32 	%p872, %r5046, 1;
	selp.f32 	%f2901, 0f3F800000, %f4612, %p872;
	fma.rn.f32 	%f2902, %f2900, %f2901, 0f00000000;
	fma.rn.f32 	%f2903, %f2900, 0f37CBAC00, 0fBAB607ED;
	selp.f32 	%f2904, %f2903, 0fB94D4153, %p872;
	selp.f32 	%f2905, 0f3D2AAABB, 0f3C0885E4, %p872;
	fma.rn.f32 	%f2906, %f2904, %f2900, %f2905;
	selp.f32 	%f2907, 0fBEFFFFFF, 0fBE2AAAA8, %p872;
	fma.rn.f32 	%f2908, %f2906, %f2900, %f2907;
	fma.rn.f32 	%f2909, %f2908, %f2902, %f2901;
	and.b32  	%r5047, %r7441, 2;
	setp.eq.s32 	%p873, %r5047, 0;
	mov.f32 	%f2910, 0f00000000;
	sub.f32 	%f2911, %f2910, %f2909;
	selp.f32 	%f548, %f2909, %f2911, %p873;
	@%p871 bra 	$L__BB0_881;
	setp.eq.f32 	%p874, %f544, 0f7F800000;
	@%p874 bra 	$L__BB0_880;
	mov.b32 	%r1474, %f542;
	shl.b32 	%r5049, %r1474, 8;
	or.b32  	%r1475, %r5049, -2147483648;
	mov.b64 	%rd2919, 0;
	mov.b32 	%r7442, 0;
$L__BB0_876:
	.pragma "nounroll";
	mul.wide.u32 	%rd1808, %r7442, 4;
	mov.u64 	%rd1809, __cudart_i2opi_f;
	add.s64 	%rd1810, %rd1809, %rd1808;
	ld.global.nc.u32 	%r5050, [%rd1810];
	mad.wide.u32 	%rd1811, %r5050, %r1475, %rd2919;
	shr.u64 	%rd2919, %rd1811, 32;
	add.s64 	%rd1812, %rd2, %rd1808;
	st.local.u32 	[%rd1812], %rd1811;
	add.s32 	%r7442, %r7442, 1;
	setp.ne.s32 	%p875, %r7442, 6;
	@%p875 bra 	$L__BB0_876;
	shr.u32 	%r5051, %r1474, 23;
	st.local.u32 	[%rd2+24], %rd2919;
	and.b32  	%r1478, %r5051, 31;
	and.b32  	%r5052, %r5051, 224;
	add.s32 	%r5053, %r5052, -128;
	shr.u32 	%r5054, %r5053, 5;
	mul.wide.u32 	%rd1813, %r5054, 4;
	sub.s64 	%rd337, %rd2, %rd1813;
	ld.local.u32 	%r7443, [%rd337+24];
	ld.local.u32 	%r7444, [%rd337+20];
	setp.eq.s32 	%p876, %r1478, 0;
	@%p876 bra 	$L__BB0_879;
	shf.l.wrap.b32 	%r7443, %r7444, %r7443, %r1478;
	ld.local.u32 	%r5055, [%rd337+16];
	shf.l.wrap.b32 	%r7444, %r5055, %r7444, %r1478;
$L__BB0_879:
	shr.u32 	%r5056, %r7443, 30;
	shf.l.wrap.b32 	%r5057, %r7444, %r7443, 2;
	shl.b32 	%r5058, %r7444, 2;
	shr.u32 	%r5059, %r5057, 31;
	add.s32 	%r5060, %r5059, %r5056;
	neg.s32 	%r5061, %r5060;
	setp.lt.s32 	%p877, %r1474, 0;
	selp.b32 	%r7445, %r5061, %r5060, %p877;
	xor.b32  	%r5062, %r5057, %r1474;
	shr.s32 	%r5063, %r5057, 31;
	xor.b32  	%r5064, %r5063, %r5057;
	xor.b32  	%r5065, %r5063, %r5058;
	cvt.u64.u32 	%rd1814, %r5064;
	shl.b64 	%rd1815, %rd1814, 32;
	cvt.u64.u32 	%rd1816, %r5065;
	or.b64  	%rd1817, %rd1815, %rd1816;
	cvt.rn.f64.s64 	%fd219, %rd1817;
	mul.f64 	%fd220, %fd219, 0d3BF921FB54442D19;
	cvt.rn.f32.f64 	%f2912, %fd220;
	neg.f32 	%f2913, %f2912;
	setp.lt.s32 	%p878, %r5062, 0;
	selp.f32 	%f4613, %f2913, %f2912, %p878;
	bra.uni 	$L__BB0_881;
$L__BB0_880:
	mov.f32 	%f2914, 0f00000000;
	mul.rn.f32 	%f4613, %f542, %f2914;
	mov.b32 	%r7445, 0;
$L__BB0_881:
	add.s32 	%r5067, %r7445, 1;
	mul.rn.f32 	%f2915, %f4613, %f4613;
	and.b32  	%r5068, %r7445, 1;
	setp.eq.b32 	%p879, %r5068, 1;
	selp.f32 	%f2916, %f4613, 0f3F800000, %p879;
	fma.rn.f32 	%f2917, %f2915, %f2916, 0f00000000;
	fma.rn.f32 	%f2918, %f2915, 0f37CBAC00, 0fBAB607ED;
	selp.f32 	%f2919, 0fB94D4153, %f2918, %p879;
	selp.f32 	%f2920, 0f3C0885E4, 0f3D2AAABB, %p879;
	fma.rn.f32 	%f2921, %f2919, %f2915, %f2920;
	selp.f32 	%f2922, 0fBE2AAAA8, 0fBEFFFFFF, %p879;
	fma.rn.f32 	%f2923, %f2921, %f2915, %f2922;
	fma.rn.f32 	%f2924, %f2923, %f2917, %f2916;
	and.b32  	%r5069, %r5067, 2;
	setp.eq.s32 	%p880, %r5069, 0;
	mov.f32 	%f2925, 0f00000000;
	sub.f32 	%f2926, %f2925, %f2924;
	selp.f32 	%f2927, %f2924, %f2926, %p880;
	fma.rn.f32 	%f552, %f548, %f2927, %f542;
	mul.f32 	%f2928, %f552, 0f3F22F983;
	cvt.rni.s32.f32 	%r7453, %f2928;
	cvt.rn.f32.s32 	%f2929, %r7453;
	fma.rn.f32 	%f2930, %f2929, 0fBFC90FDA, %f552;
	fma.rn.f32 	%f2931, %f2929, 0fB3A22168, %f2930;
	fma.rn.f32 	%f4615, %f2929, 0fA7C234C5, %f2931;
	abs.f32 	%f554, %f552;
	setp.ltu.f32 	%p881, %f554, 0f47CE4780;
	mov.u32 	%r7449, %r7453;
	mov.f32 	%f4614, %f4615;
	@%p881 bra 	$L__BB0_889;
	setp.eq.f32 	%p882, %f554, 0f7F800000;
	@%p882 bra 	$L__BB0_888;
	mov.b32 	%r1488, %f552;
	shl.b32 	%r5071, %r1488, 8;
	or.b32  	%r1489, %r5071, -2147483648;
	mov.b64 	%rd2920, 0;
	mov.b32 	%r7446, 0;
$L__BB0_884:
	.pragma "nounroll";
	mul.wide.u32 	%rd1819, %r7446, 4;
	mov.u64 	%rd1820, __cudart_i2opi_f;
	add.s64 	%rd1821, %rd1820, %rd1819;
	ld.global.nc.u32 	%r5072, [%rd1821];
	mad.wide.u32 	%rd1822, %r5072, %r1489, %rd2920;
	shr.u64 	%rd2920, %rd1822, 32;
	add.s64 	%rd1823, %rd3, %rd1819;
	st.local.u32 	[%rd1823], %rd1822;
	add.s32 	%r7446, %r7446, 1;
	setp.ne.s32 	%p883, %r7446, 6;
	@%p883 bra 	$L__BB0_884;
	shr.u32 	%r5073, %r1488, 23;
	st.local.u32 	[%rd3+24], %rd2920;
	and.b32  	%r1492, %r5073, 31;
	and.b32  	%r5074, %r5073, 224;
	add.s32 	%r5075, %r5074, -128;
	shr.u32 	%r5076, %r5075, 5;
	mul.wide.u32 	%rd1824, %r5076, 4;
	sub.s64 	%rd340, %rd3, %rd1824;
	ld.local.u32 	%r7447, [%rd340+24];
	ld.local.u32 	%r7448, [%rd340+20];
	setp.eq.s32 	%p884, %r1492, 0;
	@%p884 bra 	$L__BB0_887;
	shf.l.wrap.b32 	%r7447, %r7448, %r7447, %r1492;
	ld.local.u32 	%r5077, [%rd340+16];
	shf.l.wrap.b32 	%r7448, %r5077, %r7448, %r1492;
$L__BB0_887:
	shr.u32 	%r5078, %r7447, 30;
	shf.l.wrap.b32 	%r5079, %r7448, %r7447, 2;
	shl.b32 	%r5080, %r7448, 2;
	shr.u32 	%r5081, %r5079, 31;
	add.s32 	%r5082, %r5081, %r5078;
	neg.s32 	%r5083, %r5082;
	setp.lt.s32 	%p885, %r1488, 0;
	selp.b32 	%r7449, %r5083, %r5082, %p885;
	xor.b32  	%r5084, %r5079, %r1488;
	shr.s32 	%r5085, %r5079, 31;
	xor.b32  	%r5086, %r5085, %r5079;
	xor.b32  	%r5087, %r5085, %r5080;
	cvt.u64.u32 	%rd1825, %r5086;
	shl.b64 	%rd1826, %rd1825, 32;
	cvt.u64.u32 	%rd1827, %r5087;
	or.b64  	%rd1828, %rd1826, %rd1827;
	cvt.rn.f64.s64 	%fd221, %rd1828;
	mul.f64 	%fd222, %fd221, 0d3BF921FB54442D19;
	cvt.rn.f32.f64 	%f2932, %fd222;
	neg.f32 	%f2933, %f2932;
	setp.lt.s32 	%p886, %r5084, 0;
	selp.f32 	%f4614, %f2933, %f2932, %p886;
	bra.uni 	$L__BB0_889;
$L__BB0_888:
	mov.f32 	%f2934, 0f00000000;
	mul.rn.f32 	%f4614, %f552, %f2934;
	mov.b32 	%r7449, 0;
$L__BB0_889:
	setp.ltu.f32 	%p887, %f554, 0f47CE4780;
	mul.rn.f32 	%f2935, %f4614, %f4614;
	and.b32  	%r5089, %r7449, 1;
	setp.eq.b32 	%p888, %r5089, 1;
	selp.f32 	%f2936, 0f3F800000, %f4614, %p888;
	fma.rn.f32 	%f2937, %f2935, %f2936, 0f00000000;
	fma.rn.f32 	%f2938, %f2935, 0f37CBAC00, 0fBAB607ED;
	selp.f32 	%f2939, %f2938, 0fB94D4153, %p888;
	selp.f32 	%f2940, 0f3D2AAABB, 0f3C0885E4, %p888;
	fma.rn.f32 	%f2941, %f2939, %f2935, %f2940;
	selp.f32 	%f2942, 0fBEFFFFFF, 0fBE2AAAA8, %p888;
	fma.rn.f32 	%f2943, %f2941, %f2935, %f2942;
	fma.rn.f32 	%f2944, %f2943, %f2937, %f2936;
	and.b32  	%r5090, %r7449, 2;
	setp.eq.s32 	%p889, %r5090, 0;
	mov.f32 	%f2945, 0f00000000;
	sub.f32 	%f2946, %f2945, %f2944;
	selp.f32 	%f558, %f2944, %f2946, %p889;
	@%p887 bra 	$L__BB0_897;
	setp.eq.f32 	%p890, %f554, 0f7F800000;
	@%p890 bra 	$L__BB0_896;
	mov.b32 	%r1501, %f552;
	shl.b32 	%r5092, %r1501, 8;
	or.b32  	%r1502, %r5092, -2147483648;
	mov.b64 	%rd2921, 0;
	mov.b32 	%r7450, 0;
$L__BB0_892:
	.pragma "nounroll";
	mul.wide.u32 	%rd1830, %r7450, 4;
	mov.u64 	%rd1831, __cudart_i2opi_f;
	add.s64 	%rd1832, %rd1831, %rd1830;
	ld.global.nc.u32 	%r5093, [%rd1832];
	mad.wide.u32 	%rd1833, %r5093, %r1502, %rd2921;
	shr.u64 	%rd2921, %rd1833, 32;
	add.s64 	%rd1834, %rd2, %rd1830;
	st.local.u32 	[%rd1834], %rd1833;
	add.s32 	%r7450, %r7450, 1;
	setp.ne.s32 	%p891, %r7450, 6;
	@%p891 bra 	$L__BB0_892;
	shr.u32 	%r5094, %r1501, 23;
	st.local.u32 	[%rd2+24], %rd2921;
	and.b32  	%r1505, %r5094, 31;
	and.b32  	%r5095, %r5094, 224;
	add.s32 	%r5096, %r5095, -128;
	shr.u32 	%r5097, %r5096, 5;
	mul.wide.u32 	%rd1835, %r5097, 4;
	sub.s64 	%rd343, %rd2, %rd1835;
	ld.local.u32 	%r7451, [%rd343+24];
	ld.local.u32 	%r7452, [%rd343+20];
	setp.eq.s32 	%p892, %r1505, 0;
	@%p892 bra 	$L__BB0_895;
	shf.l.wrap.b32 	%r7451, %r7452, %r7451, %r1505;
	ld.local.u32 	%r5098, [%rd343+16];
	shf.l.wrap.b32 	%r7452, %r5098, %r7452, %r1505;
$L__BB0_895:
	shr.u32 	%r5099, %r7451, 30;
	shf.l.wrap.b32 	%r5100, %r7452, %r7451, 2;
	shl.b32 	%r5101, %r7452, 2;
	shr.u32 	%r5102, %r5100, 31;
	add.s32 	%r5103, %r5102, %r5099;
	neg.s32 	%r5104, %r5103;
	setp.lt.s32 	%p893, %r1501, 0;
	selp.b32 	%r7453, %r5104, %r5103, %p893;
	xor.b32  	%r5105, %r5100, %r1501;
	shr.s32 	%r5106, %r5100, 31;
	xor.b32  	%r5107, %r5106, %r5100;
	xor.b32  	%r5108, %r5106, %r5101;
	cvt.u64.u32 	%rd1836, %r5107;
	shl.b64 	%rd1837, %rd1836, 32;
	cvt.u64.u32 	%rd1838, %r5108;
	or.b64  	%rd1839, %rd1837, %rd1838;
	cvt.rn.f64.s64 	%fd223, %rd1839;
	mul.f64 	%fd224, %fd223, 0d3BF921FB54442D19;
	cvt.rn.f32.f64 	%f2947, %fd224;
	neg.f32 	%f2948, %f2947;
	setp.lt.s32 	%p894, %r5105, 0;
	selp.f32 	%f4615, %f2948, %f2947, %p894;
	bra.uni 	$L__BB0_897;
$L__BB0_896:
	mov.f32 	%f2949, 0f00000000;
	mul.rn.f32 	%f4615, %f552, %f2949;
	mov.b32 	%r7453, 0;
$L__BB0_897:
	add.s32 	%r5110, %r7453, 1;
	mul.rn.f32 	%f2950, %f4615, %f4615;
	and.b32  	%r5111, %r7453, 1;
	setp.eq.b32 	%p895, %r5111, 1;
	selp.f32 	%f2951, %f4615, 0f3F800000, %p895;
	fma.rn.f32 	%f2952, %f2950, %f2951, 0f00000000;
	fma.rn.f32 	%f2953, %f2950, 0f37CBAC00, 0fBAB607ED;
	selp.f32 	%f2954, 0fB94D4153, %f2953, %p895;
	selp.f32 	%f2955, 0f3C0885E4, 0f3D2AAABB, %p895;
	fma.rn.f32 	%f2956, %f2954, %f2950, %f2955;
	selp.f32 	%f2957, 0fBE2AAAA8, 0fBEFFFFFF, %p895;
	fma.rn.f32 	%f2958, %f2956, %f2950, %f2957;
	fma.rn.f32 	%f2959, %f2958, %f2952, %f2951;
	and.b32  	%r5112, %r5110, 2;
	setp.eq.s32 	%p896, %r5112, 0;
	mov.f32 	%f2960, 0f00000000;
	sub.f32 	%f2961, %f2960, %f2959;
	selp.f32 	%f2962, %f2959, %f2961, %p896;
	fma.rn.f32 	%f562, %f558, %f2962, %f552;
	mul.f32 	%f2963, %f562, 0f3F22F983;
	cvt.rni.s32.f32 	%r7461, %f2963;
	cvt.rn.f32.s32 	%f2964, %r7461;
	fma.rn.f32 	%f2965, %f2964, 0fBFC90FDA, %f562;
	fma.rn.f32 	%f2966, %f2964, 0fB3A22168, %f2965;
	fma.rn.f32 	%f4617, %f2964, 0fA7C234C5, %f2966;
	abs.f32 	%f564, %f562;
	setp.ltu.f32 	%p897, %f564, 0f47CE4780;
	mov.u32 	%r7457, %r7461;
	mov.f32 	%f4616, %f4617;
	@%p897 bra 	$L__BB0_905;
	setp.eq.f32 	%p898, %f564, 0f7F800000;
	@%p898 bra 	$L__BB0_904;
	mov.b32 	%r1515, %f562;
	shl.b32 	%r5114, %r1515, 8;
	or.b32  	%r1516, %r5114, -2147483648;
	mov.b64 	%rd2922, 0;
	mov.b32 	%r7454, 0;
$L__BB0_900:
	.pragma "nounroll";
	mul.wide.u32 	%rd1841, %r7454, 4;
	mov.u64 	%rd1842, __cudart_i2opi_f;
	add.s64 	%rd1843, %rd1842, %rd1841;
	ld.global.nc.u32 	%r5115, [%rd1843];
	mad.wide.u32 	%rd1844, %r5115, %r1516, %rd2922;
	shr.u64 	%rd2922, %rd1844, 32;
	add.s64 	%rd1845, %rd3, %rd1841;
	st.local.u32 	[%rd1845], %rd1844;
	add.s32 	%r7454, %r7454, 1;
	setp.ne.s32 	%p899, %r7454, 6;
	@%p899 bra 	$L__BB0_900;
	shr.u32 	%r5116, %r1515, 23;
	st.local.u32 	[%rd3+24], %rd2922;
	and.b32  	%r1519, %r5116, 31;
	and.b32  	%r5117, %r5116, 224;
	add.s32 	%r5118, %r5117, -128;
	shr.u32 	%r5119, %r5118, 5;
	mul.wide.u32 	%rd1846, %r5119, 4;
	sub.s64 	%rd346, %rd3, %rd1846;
	ld.local.u32 	%r7455, [%rd346+24];
	ld.local.u32 	%r7456, [%rd346+20];
	setp.eq.s32 	%p900, %r1519, 0;
	@%p900 bra 	$L__BB0_903;
	shf.l.wrap.b32 	%r7455, %r7456, %r7455, %r1519;
	ld.local.u32 	%r5120, [%rd346+16];
	shf.l.wrap.b32 	%r7456, %r5120, %r7456, %r1519;
$L__BB0_903:
	shr.u32 	%r5121, %r7455, 30;
	shf.l.wrap.b32 	%r5122, %r7456, %r7455, 2;
	shl.b32 	%r5123, %r7456, 2;
	shr.u32 	%r5124, %r5122, 31;
	add.s32 	%r5125, %r5124, %r5121;
	neg.s32 	%r5126, %r5125;
	setp.lt.s32 	%p901, %r1515, 0;
	selp.b32 	%r7457, %r5126, %r5125, %p901;
	xor.b32  	%r5127, %r5122, %r1515;
	shr.s32 	%r5128, %r5122, 31;
	xor.b32  	%r5129, %r5128, %r5122;
	xor.b32  	%r5130, %r5128, %r5123;
	cvt.u64.u32 	%rd1847, %r5129;
	shl.b64 	%rd1848, %rd1847, 32;
	cvt.u64.u32 	%rd1849, %r5130;
	or.b64  	%rd1850, %rd1848, %rd1849;
	cvt.rn.f64.s64 	%fd225, %rd1850;
	mul.f64 	%fd226, %fd225, 0d3BF921FB54442D19;
	cvt.rn.f32.f64 	%f2967, %fd226;
	neg.f32 	%f2968, %f2967;
	setp.lt.s32 	%p902, %r5127, 0;
	selp.f32 	%f4616, %f2968, %f2967, %p902;
	bra.uni 	$L__BB0_905;
$L__BB0_904:
	mov.f32 	%f2969, 0f00000000;
	mul.rn.f32 	%f4616, %f562, %f2969;
	mov.b32 	%r7457, 0;
$L__BB0_905:
	setp.ltu.f32 	%p903, %f564, 0f47CE4780;
	mul.rn.f32 	%f2970, %f4616, %f4616;
	and.b32  	%r5132, %r7457, 1;
	setp.eq.b32 	%p904, %r5132, 1;
	selp.f32 	%f2971, 0f3F800000, %f4616, %p904;
	fma.rn.f32 	%f2972, %f2970, %f2971, 0f00000000;
	fma.rn.f32 	%f2973, %f2970, 0f37CBAC00, 0fBAB607ED;
	selp.f32 	%f2974, %f2973, 0fB94D4153, %p904;
	selp.f32 	%f2975, 0f3D2AAABB, 0f3C0885E4, %p904;
	fma.rn.f32 	%f2976, %f2974, %f2970, %f2975;
	selp.f32 	%f2977, 0fBEFFFFFF, 0fBE2AAAA8, %p904;
	fma.rn.f32 	%f2978, %f2976, %f2970, %f2977;
	fma.rn.f32 	%f2979, %f2978, %f2972, %f2971;
	and.b32  	%r5133, %r7457, 2;
	setp.eq.s32 	%p905, %r5133, 0;
	mov.f32 	%f2980, 0f00000000;
	sub.f32 	%f2981, %f2980, %f2979;
	selp.f32 	%f568, %f2979, %f2981, %p905;
	@%p903 bra 	$L__BB0_913;
	setp.eq.f32 	%p906, %f564, 0f7F800000;
	@%p906 bra 	$L__BB0_912;
	mov.b32 	%r1528, %f562;
	shl.b32 	%r5135, %r1528, 8;
	or.b32  	%r1529, %r5135, -2147483648;
	mov.b64 	%rd2923, 0;
	mov.b32 	%r7458, 0;
$L__BB0_908:
	.pragma "nounroll";
	mul.wide.u32 	%rd1852, %r7458, 4;
	mov.u64 	%rd1853, __cudart_i2opi_f;
	add.s64 	%rd1854, %rd1853, %rd1852;
	ld.global.nc.u32 	%r5136, [%rd1854];
	mad.wide.u32 	%rd1855, %r5136, %r1529, %rd2923;
	shr.u64 	%rd2923, %rd1855, 32;
	add.s64 	%rd1856, %rd2, %rd1852;
	st.local.u32 	[%rd1856], %rd1855;
	add.s32 	%r7458, %r7458, 1;
	setp.ne.s32 	%p907, %r7458, 6;
	@%p907 bra 	$L__BB0_908;
	shr.u32 	%r5137, %r1528, 23;
	st.local.u32 	[%rd2+24], %rd2923;
	and.b32  	%r1532, %r5137, 31;
	and.b32  	%r5138, %r5137, 224;
	add.s32 	%r5139, %r5138, -128;
	shr.u32 	%r5140, %r5139, 5;
	mul.wide.u32 	%rd1857, %r5140, 4;
	sub.s64 	%rd349, %rd2, %rd1857;
	ld.local.u32 	%r7459, [%rd349+24];
	ld.local.u32 	%r7460, [%rd349+20];
	setp.eq.s32 	%p908, %r1532, 0;
	@%p908 bra 	$L__BB0_911;
	shf.l.wrap.b32 	%r7459, %r7460, %r7459, %r1532;
	ld.local.u32 	%r5141, [%rd349+16];
	shf.l.wrap.b32 	%r7460, %r5141, %r7460, %r1532;
$L__BB0_911:
	shr.u32 	%r5142, %r7459, 30;
	shf.l.wrap.b32 	%r5143, %r7460, %r7459, 2;
	shl.b32 	%r5144, %r7460, 2;
	shr.u32 	%r5145, %r5143, 31;
	add.s32 	%r5146, %r5145, %r5142;
	neg.s32 	%r5147, %r5146;
	setp.lt.s32 	%p909, %r1528, 0;
	selp.b32 	%r7461, %r5147, %r5146, %p909;
	xor.b32  	%r5148, %r5143, %r1528;
	shr.s32 	%r5149, %r5143, 31;
	xor.b32  	%r5150, %r5149, %r5143;
	xor.b32  	%r5151, %r5149, %r5144;
	cvt.u64.u32 	%rd1858, %r5150;
	shl.b64 	%rd1859, %rd1858, 32;
	cvt.u64.u32 	%rd1860, %r5151;
	or.b64  	%rd1861, %rd1859, %rd1860;
	cvt.rn.f64.s64 	%fd227, %rd1861;
	mul.f64 	%fd228, %fd227, 0d3BF921FB54442D19;
	cvt.rn.f32.f64 	%f2982, %fd228;
	neg.f32 	%f2983, %f2982;
	setp.lt.s32 	%p910, %r5148, 0;
	selp.f32 	%f4617, %f2983, %f2982, %p910;
	bra.uni 	$L__BB0_913;
$L__BB0_912:
	mov.f32 	%f2984, 0f00000000;
	mul.rn.f32 	%f4617, %f562, %f2984;
	mov.b32 	%r7461, 0;
$L__BB0_913:
	add.s32 	%r5153, %r7461, 1;
	mul.rn.f32 	%f2985, %f4617, %f4617;
	and.b32  	%r5154, %r7461, 1;
	setp.eq.b32 	%p911, %r5154, 1;
	selp.f32 	%f2986, %f4617, 0f3F800000, %p911;
	fma.rn.f32 	%f2987, %f2985, %f2986, 0f00000000;
	fma.rn.f32 	%f2988, %f2985, 0f37CBAC00, 0fBAB607ED;
	selp.f32 	%f2989, 0fB94D4153, %f2988, %p911;
	selp.f32 	%f2990, 0f3C0885E4, 0f3D2AAABB, %p911;
	fma.rn.f32 	%f2991, %f2989, %f2985, %f2990;
	selp.f32 	%f2992, 0fBE2AAAA8, 0fBEFFFFFF, %p911;
	fma.rn.f32 	%f2993, %f2991, %f2985, %f2992;
	fma.rn.f32 	%f2994, %f2993, %f2987, %f2986;
	and.b32  	%r5155, %r5153, 2;
	setp.eq.s32 	%p912, %r5155, 0;
	mov.f32 	%f2995, 0f00000000;
	sub.f32 	%f2996, %f2995, %f2994;
	selp.f32 	%f2997, %f2994, %f2996, %p912;
	fma.rn.f32 	%f572, %f568, %f2997, %f562;
	mul.f32 	%f2998, %f572, 0f3F22F983;
	cvt.rni.s32.f32 	%r7469, %f2998;
	cvt.rn.f32.s32 	%f2999, %r7469;
	fma.rn.f32 	%f3000, %f2999, 0fBFC90FDA, %f572;
	fma.rn.f32 	%f3001, %f2999, 0fB3A22168, %f3000;
	fma.rn.f32 	%f4619, %f2999, 0fA7C234C5, %f3001;
	abs.f32 	%f574, %f572;
	setp.ltu.f32 	%p913, %f574, 0f47CE4780;
	mov.u32 	%r7465, %r7469;
	mov.f32 	%f4618, %f4619;
	@%p913 bra 	$L__BB0_921;
	setp.eq.f32 	%p914, %f574, 0f7F800000;
	@%p914 bra 	$L__BB0_920;
	mov.b32 	%r1542, %f572;
	shl.b32 	%r5157, %r1542, 8;
	or.b32  	%r1543, %r5157, -2147483648;
	mov.b64 	%rd2924, 0;
	mov.b32 	%r7462, 0;
$L__BB0_916:
	.pragma "nounroll";
	mul.wide.u32 	%rd1863, %r7462, 4;
	mov.u64 	%rd1864, __cudart_i2opi_f;
	add.s64 	%rd1865, %rd1864, %rd1863;
	ld.global.nc.u32 	%r5158, [%rd1865];
	mad.wide.u32 	%rd1866, %r5158, %r1543, %rd2924;
	shr.u64 	%rd2924, %rd1866, 32;
	add.s64 	%rd1867, %rd3, %rd1863;
	st.local.u32 	[%rd1867], %rd1866;
	add.s32 	%r7462, %r7462, 1;
	setp.ne.s32 	%p915, %r7462, 6;
	@%p915 bra 	$L__BB0_916;
	shr.u32 	%r5159, %r1542, 23;
	st.local.u32 	[%rd3+24], %rd2924;
	and.b32  	%r1546, %r5159, 31;
	and.b32  	%r5160, %r5159, 224;
	add.s32 	%r5161, %r5160, -128;
	shr.u32 	%r5162, %r5161, 5;
	mul.wide.u32 	%rd1868, %r5162, 4;
	sub.s64 	%rd352, %rd3, %rd1868;
	ld.local.u32 	%r7463, [%rd352+24];
	ld.local.u32 	%r7464, [%rd352+20];
	setp.eq.s32 	%p916, %r1546, 0;
	@%p916 bra 	$L__BB0_919;
	shf.l.wrap.b32 	%r7463, %r7464, %r7463, %r1546;
	ld.local.u32 	%r5163, [%rd352+16];
	shf.l.wrap.b32 	%r7464, %r5163, %r7464, %r1546;
$L__BB0_919:
	shr.u32 	%r5164, %r7463, 30;
	shf.l.wrap.b32 	%r5165, %r7464, %r7463, 2;
	shl.b32 	%r5166, %r7464, 2;
	shr.u32 	%r5167, %r5165, 31;
	add.s32 	%r5168, %r5167, %r5164;
	neg.s32 	%r5169, %r5168;
	setp.lt.s32 	%p917, %r1542, 0;
	selp.b32 	%r7465, %r5169, %r5168, %p917;
	xor.b32  	%r5170, %r5165, %r1542;
	shr.s32 	%r5171, %r5165, 31;
	xor.b32  	%r5172, %r5171, %r5165;
	xor.b32  	%r5173, %r5171, %r5166;
	cvt.u64.u32 	%rd1869, %r5172;
	shl.b64 	%rd1870, %rd1869, 32;
	cvt.u64.u32 	%rd1871, %r5173;
	or.b64  	%rd1872, %rd1870, %rd1871;
	cvt.rn.f64.s64 	%fd229, %rd1872;
	mul.f64 	%fd230, %fd229, 0d3BF921FB54442D19;
	cvt.rn.f32.f64 	%f3002, %fd230;
	neg.f32 	%f3003, %f3002;
	setp.lt.s32 	%p918, %r5170, 0;
	selp.f32 	%f4618, %f3003, %f3002, %p918;
	bra.uni 	$L__BB0_921;
$L__BB0_920:
	mov.f32 	%f3004, 0f00000000;
	mul.rn.f32 	%f4618, %f572, %f3004;
	mov.b32 	%r7465, 0;
$L__BB0_921:
	setp.ltu.f32 	%p919, %f574, 0f47CE4780;
	mul.rn.f32 	%f3005, %f4618, %f4618;
	and.b32  	%r5175, %r7465, 1;
	setp.eq.b32 	%p920, %r5175, 1;
	selp.f32 	%f3006, 0f3F800000, %f4618, %p920;
	fma.rn.f32 	%f3007, %f3005, %f3006, 0f00000000;
	fma.rn.f32 	%f3008, %f3005, 0f37CBAC00, 0fBAB607ED;
	selp.f32 	%f3009, %f3008, 0fB94D4153, %p920;
	selp.f32 	%f3010, 0f3D2AAABB, 0f3C0885E4, %p920;
	fma.rn.f32 	%f3011, %f3009, %f3005, %f3010;
	selp.f32 	%f3012, 0fBEFFFFFF, 0fBE2AAAA8, %p920;
	fma.rn.f32 	%f3013, %f3011, %f3005, %f3012;
	fma.rn.f32 	%f3014, %f3013, %f3007, %f3006;
	and.b32  	%r5176, %r7465, 2;
	setp.eq.s32 	%p921, %r5176, 0;
	mov.f32 	%f3015, 0f00000000;
	sub.f32 	%f3016, %f3015, %f3014;
	selp.f32 	%f578, %f3014, %f3016, %p921;
	@%p919 bra 	$L__BB0_929;
	setp.eq.f32 	%p922, %f574, 0f7F800000;
	@%p922 bra 	$L__BB0_928;
	mov.b32 	%r1555, %f572;
	shl.b32 	%r5178, %r1555, 8;
	or.b32  	%r1556, %r5178, -2147483648;
	mov.b64 	%rd2925, 0;
	mov.b32 	%r7466, 0;
$L__BB0_924:
	.pragma "nounroll";
	mul.wide.u32 	%rd1874, %r7466, 4;
	mov.u64 	%rd1875, __cudart_i2opi_f;
	add.s64 	%rd1876, %rd1875, %rd1874;
	ld.global.nc.u32 	%r5179, [%rd1876];
	mad.wide.u32 	%rd1877, %r5179, %r1556, %rd2925;
	shr.u64 	%rd2925, %rd1877, 32;
	add.s64 	%rd1878, %rd2, %rd1874;
	st.local.u32 	[%rd1878], %rd1877;
	add.s32 	%r7466, %r7466, 1;
	setp.ne.s32 	%p923, %r7466, 6;
	@%p923 bra 	$L__BB0_924;
	shr.u32 	%r5180, %r1555, 23;
	st.local.u32 	[%rd2+24], %rd2925;
	and.b32  	%r1559, %r5180, 31;
	and.b32  	%r5181, %r5180, 224;
	add.s32 	%r5182, %r5181, -128;
	shr.u32 	%r5183, %r5182, 5;
	mul.wide.u32 	%rd1879, %r5183, 4;
	sub.s64 	%rd355, %rd2, %rd1879;
	ld.local.u32 	%r7467, [%rd355+24];
	ld.local.u32 	%r7468, [%rd355+20];
	setp.eq.s32 	%p924, %r1559, 0;
	@%p924 bra 	$L__BB0_927;
	shf.l.wrap.b32 	%r7467, %r7468, %r7467, %r1559;
	ld.local.u32 	%r5184, [%rd355+16];
	shf.l.wrap.b32 	%r7468, %r5184, %r7468, %r1559;
$L__BB0_927:
	shr.u32 	%r5185, %r7467, 30;
	shf.l.wrap.b32 	%r5186, %r7468, %r7467, 2;
	shl.b32 	%r5187, %r7468, 2;
	shr.u32 	%r5188, %r5186, 31;
	add.s32 	%r5189, %r5188, %r5185;
	neg.s32 	%r5190, %r5189;
	setp.lt.s32 	%p925, %r1555, 0;
	selp.b32 	%r7469, %r5190, %r5189, %p925;
	xor.b32  	%r5191, %r5186, %r1555;
	shr.s32 	%r5192, %r5186, 31;
	xor.b32  	%r5193, %r5192, %r5186;
	xor.b32  	%r5194, %r5192, %r5187;
	cvt.u64.u32 	%rd1880, %r5193;
	shl.b64 	%rd1881, %rd1880, 32;
	cvt.u64.u32 	%rd1882, %r5194;
	or.b64  	%rd1883, %rd1881, %rd1882;
	cvt.rn.f64.s64 	%fd231, %rd1883;
	mul.f64 	%fd232, %fd231, 0d3BF921FB54442D19;
	cvt.rn.f32.f64 	%f3017, %fd232;
	neg.f32 	%f3018, %f3017;
	setp.lt.s32 	%p926, %r5191, 0;
	selp.f32 	%f4619, %f3018, %f3017, %p926;
	bra.uni 	$L__BB0_929;
$L__BB0_928:
	mov.f32 	%f3019, 0f00000000;
	mul.rn.f32 	%f4619, %f572, %f3019;
	mov.b32 	%r7469, 0;
$L__BB0_929:
	add.s32 	%r5196, %r7469, 1;
	mul.rn.f32 	%f3020, %f4619, %f4619;
	and.b32  	%r5197, %r7469, 1;
	setp.eq.b32 	%p927, %r5197, 1;
	selp.f32 	%f3021, %f4619, 0f3F800000, %p927;
	fma.rn.f32 	%f3022, %f3020, %f3021, 0f00000000;
	fma.rn.f32 	%f3023, %f3020, 0f37CBAC00, 0fBAB607ED;
	selp.f32 	%f3024, 0fB94D4153, %f3023, %p927;
	selp.f32 	%f3025, 0f3C0885E4, 0f3D2AAABB, %p927;
	fma.rn.f32 	%f3026, %f3024, %f3020, %f3025;
	selp.f32 	%f3027, 0fBE2AAAA8, 0fBEFFFFFF, %p927;
	fma.rn.f32 	%f3028, %f3026, %f3020, %f3027;
	fma.rn.f32 	%f3029, %f3028, %f3022, %f3021;
	and.b32  	%r5198, %r5196, 2;
	setp.eq.s32 	%p928, %r5198, 0;
	mov.f32 	%f3030, 0f00000000;
	sub.f32 	%f3031, %f3030, %f3029;
	selp.f32 	%f3032, %f3029, %f3031, %p928;
	fma.rn.f32 	%f582, %f578, %f3032, %f572;
	mul.f32 	%f3033, %f582, 0f3F22F983;
	cvt.rni.s32.f32 	%r7477, %f3033;
	cvt.rn.f32.s32 	%f3034, %r7477;
	fma.rn.f32 	%f3035, %f3034, 0fBFC90FDA, %f582;
	fma.rn.f32 	%f3036, %f3034, 0fB3A22168, %f3035;
	fma.rn.f32 	%f4621, %f3034, 0fA7C234C5, %f3036;
	abs.f32 	%f584, %f582;
	setp.ltu.f32 	%p929, %f584, 0f47CE4780;
	mov.u32 	%r7473, %r7477;
	mov.f32 	%f4620, %f4621;
	@%p929 bra 	$L__BB0_937;
	setp.eq.f32 	%p930, %f584, 0f7F800000;
	@%p930 bra 	$L__BB0_936;
	mov.b32 	%r1569, %f582;
	shl.b32 	%r5200, %r1569, 8;
	or.b32  	%r1570, %r5200, -2147483648;
	mov.b64 	%rd2926, 0;
	mov.b32 	%r7470, 0;
$L__BB0_932:
	.pragma "nounroll";
	mul.wide.u32 	%rd1885, %r7470, 4;
	mov.u64 	%rd1886, __cudart_i2opi_f;
	add.s64 	%rd1887, %rd1886, %rd1885;
	ld.global.nc.u32 	%r5201, [%rd1887];
	mad.wide.u32 	%rd1888, %r5201, %r1570, %rd2926;
	shr.u64 	%rd2926, %rd1888, 32;
	add.s64 	%rd1889, %rd3, %rd1885;
	st.local.u32 	[%rd1889], %rd1888;
	add.s32 	%r7470, %r7470, 1;
	setp.ne.s32 	%p931, %r7470, 6;
	@%p931 bra 	$L__BB0_932;
	shr.u32 	%r5202, %r1569, 23;
	st.local.u32 	[%rd3+24], %rd2926;
	and.b32  	%r1573, %r5202, 31;
	and.b32  	%r5203, %r5202, 224;
	add.s32 	%r5204, %r5203, -128;
	shr.u32 	%r5205, %r5204, 5;
	mul.wide.u32 	%rd1890, %r5205, 4;
	sub.s64 	%rd358, %rd3, %rd1890;
	ld.local.u32 	%r7471, [%rd358+24];
	ld.local.u32 	%r7472, [%rd358+20];
	setp.eq.s32 	%p932, %r1573, 0;
	@%p932 bra 	$L__BB0_935;
	shf.l.wrap.b32 	%r7471, %r7472, %r7471, %r1573;
	ld.local.u32 	%r5206, [%rd358+16];
	shf.l.wrap.b32 	%r7472, %r5206, %r7472, %r1573;
$L__BB0_935:
	shr.u32 	%r5207, %r7471, 30;
	shf.l.wrap.b32 	%r5208, %r7472, %r7471, 2;
	shl.b32 	%r5209, %r7472, 2;
	shr.u32 	%r5210, %r5208, 31;
	add.s32 	%r5211, %r5210, %r5207;
	neg.s32 	%r5212, %r5211;
	setp.lt.s32 	%p933, %r1569, 0;
	selp.b32 	%r7473, %r5212, %r5211, %p933;
	xor.b32  	%r5213, %r5208, %r1569;
	shr.s32 	%r5214, %r5208, 31;
	xor.b32  	%r5215, %r5214, %r5208;
	xor.b32  	%r5216, %r5214, %r5209;
	cvt.u64.u32 	%rd1891, %r5215;
	shl.b64 	%rd1892, %rd1891, 32;
	cvt.u64.u32 	%rd1893, %r5216;
	or.b64  	%rd1894, %rd1892, %rd1893;
	cvt.rn.f64.s64 	%fd233, %rd1894;
	mul.f64 	%fd234, %fd233, 0d3BF921FB54442D19;
	cvt.rn.f32.f64 	%f3037, %fd234;
	neg.f32 	%f3038, %f3037;
	setp.lt.s32 	%p934, %r5213, 0;
	selp.f32 	%f4620, %f3038, %f3037, %p934;
	bra.uni 	$L__BB0_937;
$L__BB0_936:
	mov.f32 	%f3039, 0f00000000;
	mul.rn.f32 	%f4620, %f582, %f3039;
	mov.b32 	%r7473, 0;
$L__BB0_937:
	setp.ltu.f32 	%p935, %f584, 0f47CE4780;
	mul.rn.f32 	%f3040, %f4620, %f4620;
	and.b32  	%r5218, %r7473, 1;
	setp.eq.b32 	%p936, %r5218, 1;
	selp.f32 	%f3041, 0f3F800000, %f4620, %p936;
	fma.rn.f32 	%f3042, %f3040, %f3041, 0f00000000;
	fma.rn.f32 	%f3043, %f3040, 0f37CBAC00, 0fBAB607ED;
	selp.f32 	%f3044, %f3043, 0fB94D4153, %p936;
	selp.f32 	%f3045, 0f3D2AAABB, 0f3C0885E4, %p936;
	fma.rn.f32 	%f3046, %f3044, %f3040, %f3045;
	selp.f32 	%f3047, 0fBEFFFFFF, 0fBE2AAAA8, %p936;
	fma.rn.f32 	%f3048, %f3046, %f3040, %f3047;
	fma.rn.f32 	%f3049, %f3048, %f3042, %f3041;
	and.b32  	%r5219, %r7473, 2;
	setp.eq.s32 	%p937, %r5219, 0;
	mov.f32 	%f3050, 0f00000000;
	sub.f32 	%f3051, %f3050, %f3049;
	selp.f32 	%f588, %f3049, %f3051, %p937;
	@%p935 bra 	$L__BB0_945;
	setp.eq.f32 	%p938, %f584, 0f7F800000;
	@%p938 bra 	$L__BB0_944;
	mov.b32 	%r1582, %f582;
	shl.b32 	%r5221, %r1582, 8;
	or.b32  	%r1583, %r5221, -2147483648;
	mov.b64 	%rd2927, 0;
	mov.b32 	%r7474, 0;
$L__BB0_940:
	.pragma "nounroll";
	mul.wide.u32 	%rd1896, %r7474, 4;
	mov.u64 	%rd1897, __cudart_i2opi_f;
	add.s64 	%rd1898, %rd1897, %rd1896;
	ld.global.nc.u32 	%r5222, [%rd1898];
	mad.wide.u32 	%rd1899, %r5222, %r1583, %rd2927;
	shr.u64 	%rd2927, %rd1899, 32;
	add.s64 	%rd1900, %rd2, %rd1896;
	st.local.u32 	[%rd1900], %rd1899;
	add.s32 	%r7474, %r7474, 1;
	setp.ne.s32 	%p939, %r7474, 6;
	@%p939 bra 	$L__BB0_940;
	shr.u32 	%r5223, %r1582, 23;
	st.local.u32 	[%rd2+24], %rd2927;
	and.b32  	%r1586, %r5223, 31;
	and.b32  	%r5224, %r5223, 224;
	add.s32 	%r5225, %r5224, -128;
	shr.u32 	%r5226, %r5225, 5;
	mul.wide.u32 	%rd1901, %r5226, 4;
	sub.s64 	%rd361, %rd2, %rd1901;
	ld.local.u32 	%r7475, [%rd361+24];
	ld.local.u32 	%r7476, [%rd361+20];
	setp.eq.s32 	%p940, %r1586, 0;
	@%p940 bra 	$L__BB0_943;
	shf.l.wrap.b32 	%r7475, %r7476, %r7475, %r1586;
	ld.local.u32 	%r5227, [%rd361+16];
	shf.l.wrap.b32 	%r7476, %r5227, %r7476, %r1586;
$L__BB0_943:
	shr.u32 	%r5228, %r7475, 30;
	shf.l.wrap.b32 	%r5229, %r7476, %r7475, 2;
	shl.b32 	%r5230, %r7476, 2;
	shr.u32 	%r5231, %r5229, 31;
	add.s32 	%r5232, %r5231, %r5228;
	neg.s32 	%r5233, %r5232;
	setp.lt.s32 	%p941, %r1582, 0;
	selp.b32 	%r7477, %r5233, %r5232, %p941;
	xor.b32  	%r5234, %r5229, %r1582;
	shr.s32 	%r5235, %r5229, 31;
	xor.b32  	%r5236, %r5235, %r5229;
	xor.b32  	%r5237, %r5235, %r5230;
	cvt.u64.u32 	%rd1902, %r5236;
	shl.b64 	%rd1903, %rd1902, 32;
	cvt.u64.u32 	%rd1904, %r5237;
	or.b64  	%rd1905, %rd1903, %rd1904;
	cvt.rn.f64.s64 	%fd235, %rd1905;
	mul.f64 	%fd236, %fd235, 0d3BF921FB54442D19;
	cvt.rn.f32.f64 	%f3052, %fd236;
	neg.f32 	%f3053, %f3052;
	setp.lt.s32 	%p942, %r5234, 0;
	selp.f32 	%f4621, %f3053, %f3052, %p942;
	bra.uni 	$L__BB0_945;
$L__BB0_944:
	mov.f32 	%f3054, 0f00000000;
	mul.rn.f32 	%f4621, %f582, %f3054;
	mov.b32 	%r7477, 0;
$L__BB0_945:
	add.s32 	%r5239, %r7477, 1;
	mul.rn.f32 	%f3055, %f4621, %f4621;
	and.b32  	%r5240, %r7477, 1;
	setp.eq.b32 	%p943, %r5240, 1;
	selp.f32 	%f3056, %f4621, 0f3F800000, %p943;
	fma.rn.f32 	%f3057, %f3055, %f3056, 0f00000000;
	fma.rn.f32 	%f3058, %f3055, 0f37CBAC00, 0fBAB607ED;
	selp.f32 	%f3059, 0fB94D4153, %f3058, %p943;
	selp.f32 	%f3060, 0f3C0885E4, 0f3D2AAABB, %p943;
	fma.rn.f32 	%f3061, %f3059, %f3055, %f3060;
	selp.f32 	%f3062, 0fBE2AAAA8, 0fBEFFFFFF, %p943;
	fma.rn.f32 	%f3063, %f3061, %f3055, %f3062;
	fma.rn.f32 	%f3064, %f3063, %f3057, %f3056;
	and.b32  	%r5241, %r5239, 2;
	setp.eq.s32 	%p944, %r5241, 0;
	mov.f32 	%f3065, 0f00000000;
	sub.f32 	%f3066, %f3065, %f3064;
	selp.f32 	%f3067, %f3064, %f3066, %p944;
	fma.rn.f32 	%f592, %f588, %f3067, %f582;
	mul.f32 	%f3068, %f592, 0f3F22F983;
	cvt.rni.s32.f32 	%r7485, %f3068;
	cvt.rn.f32.s32 	%f3069, %r7485;
	fma.rn.f32 	%f3070, %f3069, 0fBFC90FDA, %f592;
	fma.rn.f32 	%f3071, %f3069, 0fB3A22168, %f3070;
	fma.rn.f32 	%f4623, %f3069, 0fA7C234C5, %f3071;
	abs.f32 	%f594, %f592;
	setp.ltu.f32 	%p945, %f594, 0f47CE4780;
	mov.u32 	%r7481, %r7485;
	mov.f32 	%f4622, %f4623;
	@%p945 bra 	$L__BB0_953;
	setp.eq.f32 	%p946, %f594, 0f7F800000;
	@%p946 bra 	$L__BB0_952;
	mov.b32 	%r1596, %f592;
	shl.b32 	%r5243, %r1596, 8;
	or.b32  	%r1597, %r5243, -2147483648;
	mov.b64 	%rd2928, 0;
	mov.b32 	%r7478, 0;
$L__BB0_948:
	.pragma "nounroll";
	mul.wide.u32 	%rd1907, %r7478, 4;
	mov.u64 	%rd1908, __cudart_i2opi_f;
	add.s64 	%rd1909, %rd1908, %rd1907;
	ld.global.nc.u32 	%r5244, [%rd1909];
	mad.wide.u32 	%rd1910, %r5244, %r1597, %rd2928;
	shr.u64 	%rd2928, %rd1910, 32;
	add.s64 	%rd1911, %rd3, %rd1907;
	st.local.u32 	[%rd1911], %rd1910;
	add.s32 	%r7478, %r7478, 1;
	setp.ne.s32 	%p947, %r7478, 6;
	@%p947 bra 	$L__BB0_948;
	shr.u32 	%r5245, %r1596, 23;
	st.local.u32 	[%rd3+24], %rd2928;
	and.b32  	%r1600, %r5245, 31;
	and.b32  	%r5246, %r5245, 224;
	add.s32 	%r5247, %r5246, -128;
	shr.u32 	%r5248, %r5247, 5;
	mul.wide.u32 	%rd1912, %r5248, 4;
	sub.s64 	%rd364, %rd3, %rd1912;
	ld.local.u32 	%r7479, [%rd364+24];
	ld.local.u32 	%r7480, [%rd364+20];
	setp.eq.s32 	%p948, %r1600, 0;
	@%p948 bra 	$L__BB0_951;
	shf.l.wrap.b32 	%r7479, %r7480, %r7479, %r1600;
	ld.local.u32 	%r5249, [%rd364+16];
	shf.l.wrap.b32 	%r7480, %r5249, %r7480, %r1600;
$L__BB0_951:
	shr.u32 	%r5250, %r7479, 30;
	shf.l.wrap.b32 	%r5251, %r7480, %r7479, 2;
	shl.b32 	%r5252, %r7480, 2;
	shr.u32 	%r5253, %r5251, 31;
	add.s32 	%r5254, %r5253, %r5250;
	neg.s32 	%r5255, %r5254;
	setp.lt.s32 	%p949, %r1596, 0;
	selp.b32 	%r7481, %r5255, %r5254, %p949;
	xor.b32  	%r5256, %r5251, %r1596;
	shr.s32 	%r5257, %r5251, 31;
	xor.b32  	%r5258, %r5257, %r5251;
	xor.b32  	%r5259, %r5257, %r5252;
	cvt.u64.u32 	%rd1913, %r5258;
	shl.b64 	%rd1914, %rd1913, 32;
	cvt.u64.u32 	%rd1915, %r5259;
	or.b64  	%rd1916, %rd1914, %rd1915;
	cvt.rn.f64.s64 	%fd237, %rd1916;
	mul.f64 	%fd238, %fd237, 0d3BF921FB54442D19;
	cvt.rn.f32.f64 	%f3072, %fd238;
	neg.f32 	%f3073, %f3072;
	setp.lt.s32 	%p950, %r5256, 0;
	selp.f32 	%f4622, %f3073, %f3072, %p950;
	bra.uni 	$L__BB0_953;
$L__BB0_952:
	mov.f32 	%f3074, 0f00000000;
	mul.rn.f32 	%f4622, %f592, %f3074;
	mov.b32 	%r7481, 0;
$L__BB0_953:
	setp.ltu.f32 	%p951, %f594, 0f47CE4780;
	mul.rn.f32 	%f3075, %f4622, %f4622;
	and.b32  	%r5261, %r7481, 1;
	setp.eq.b32 	%p952, %r5261, 1;
	selp.f32 	%f3076, 0f3F800000, %f4622, %p952;
	fma.rn.f32 	%f3077, %f3075, %f3076, 0f00000000;
	fma.rn.f32 	%f3078, %f3075, 0f37CBAC00, 0fBAB607ED;
	selp.f32 	%f3079, %f3078, 0fB94D4153, %p952;
	selp.f32 	%f3080, 0f3D2AAABB, 0f3C0885E4, %p952;
	fma.rn.f32 	%f3081, %f3079, %f3075, %f3080;
	selp.f32 	%f3082, 0fBEFFFFFF, 0fBE2AAAA8, %p952;
	fma.rn.f32 	%f3083, %f3081, %f3075, %f3082;
	fma.rn.f32 	%f3084, %f3083, %f3077, %f3076;
	and.b32  	%r5262, %r7481, 2;
	setp.eq.s32 	%p953, %r5262, 0;
	mov.f32 	%f3085, 0f00000000;
	sub.f32 	%f3086, %f3085, %f3084;
	selp.f32 	%f598, %f3084, %f3086, %p953;
	@%p951 bra 	$L__BB0_961;
	setp.eq.f32 	%p954, %f594, 0f7F800000;
	@%p954 bra 	$L__BB0_960;
	mov.b32 	%r1609, %f592;
	shl.b32 	%r5264, %r1609, 8;
	or.b32  	%r1610, %r5264, -2147483648;
	mov.b64 	%rd2929, 0;
	mov.b32 	%r7482, 0;
$L__BB0_956:
	.pragma "nounroll";
	mul.wide.u32 	%rd1918, %r7482, 4;
	mov.u64 	%rd1919, __cudart_i2opi_f;
	add.s64 	%rd1920, %rd1919, %rd1918;
	ld.global.nc.u32 	%r5265, [%rd1920];
	mad.wide.u32 	%rd1921, %r5265, %r1610, %rd2929;
	shr.u64 	%rd2929, %rd1921, 32;
	add.s64 	%rd1922, %rd2, %rd1918;
	st.local.u32 	[%rd1922], %rd1921;
	add.s32 	%r7482, %r7482, 1;
	setp.ne.s32 	%p955, %r7482, 6;
	@%p955 bra 	$L__BB0_956;
	shr.u32 	%r5266, %r1609, 23;
	st.local.u32 	[%rd2+24], %rd2929;
	and.b32  	%r1613, %r5266, 31;
	and.b32  	%r5267, %r5266, 224;
	add.s32 	%r5268, %r5267, -128;
	shr.u32 	%r5269, %r5268, 5;
	mul.wide.u32 	%rd1923, %r5269, 4;
	sub.s64 	%rd367, %rd2, %rd1923;
	ld.local.u32 	%r7483, [%rd367+24];
	ld.local.u32 	%r7484, [%rd367+20];
	setp.eq.s32 	%p956, %r1613, 0;
	@%p956 bra 	$L__BB0_959;
	shf.l.wrap.b32 	%r7483, %r7484, %r7483, %r1613;
	ld.local.u32 	%r5270, [%rd367+16];
	shf.l.wrap.b32 	%r7484, %r5270, %r7484, %r1613;
$L__BB0_959:
	shr.u32 	%r5271, %r7483, 30;
	shf.l.wrap.b32 	%r5272, %r7484, %r7483, 2;
	shl.b32 	%r5273, %r7484, 2;
	shr.u32 	%r5274, %r5272, 31;
	add.s32 	%r5275, %r5274, %r5271;
	neg.s32 	%r5276, %r5275;
	setp.lt.s32 	%p957, %r1609, 0;
	selp.b32 	%r7485, %r5276, %r5275, %p957;
	xor.b32  	%r5277, %r5272, %r1609;
	shr.s32 	%r5278, %r5272, 31;
	xor.b32  	%r5279, %r5278, %r5272;
	xor.b32  	%r5280, %r5278, %r5273;
	cvt.u64.u32 	%rd1924, %r5279;
	shl.b64 	%rd1925, %rd1924, 32;
	cvt.u64.u32 	%rd1926, %r5280;
	or.b64  	%rd1927, %rd1925, %rd1926;
	cvt.rn.f64.s64 	%fd239, %rd1927;
	mul.f64 	%fd240, %fd239, 0d3BF921FB54442D19;
	cvt.rn.f32.f64 	%f3087, %fd240;
	neg.f32 	%f3088, %f3087;
	setp.lt.s32 	%p958, %r5277, 0;
	selp.f32 	%f4623, %f3088, %f3087, %p958;
	bra.uni 	$L__BB0_961;
$L__BB0_960:
	mov.f32 	%f3089, 0f00000000;
	mul.rn.f32 	%f4623, %f592, %f3089;
	mov.b32 	%r7485, 0;
$L__BB0_961:
	add.s32 	%r5282, %r7485, 1;
	mul.rn.f32 	%f3090, %f4623, %f4623;
	and.b32  	%r5283, %r7485, 1;
	setp.eq.b32 	%p959, %r5283, 1;
	selp.f32 	%f3091, %f4623, 0f3F800000, %p959;
	fma.rn.f32 	%f3092, %f3090, %f3091, 0f00000000;
	fma.rn.f32 	%f3093, %f3090, 0f37CBAC00, 0fBAB607ED;
	selp.f32 	%f3094, 0fB94D4153, %f3093, %p959;
	selp.f32 	%f3095, 0f3C0885E4, 0f3D2AAABB, %p959;
	fma.rn.f32 	%f3096, %f3094, %f3090, %f3095;
	selp.f32 	%f3097, 0fBE2AAAA8, 0fBEFFFFFF, %p959;
	fma.rn.f32 	%f3098, %f3096, %f3090, %f3097;
	fma.rn.f32 	%f3099, %f3098, %f3092, %f3091;
	and.b32  	%r5284, %r5282, 2;
	setp.eq.s32 	%p960, %r5284, 0;
	mov.f32 	%f3100, 0f00000000;
	sub.f32 	%f3101, %f3100, %f3099;
	selp.f32 	%f3102, %f3099, %f3101, %p960;
	fma.rn.f32 	%f602, %f598, %f3102, %f592;
	mul.f32 	%f3103, %f602, 0f3F22F983;
	cvt.rni.s32.f32 	%r7493, %f3103;
	cvt.rn.f32.s32 	%f3104, %r7493;
	fma.rn.f32 	%f3105, %f3104, 0fBFC90FDA, %f602;
	fma.rn.f32 	%f3106, %f3104, 0fB3A22168, %f3105;
	fma.rn.f32 	%f4625, %f3104, 0fA7C234C5, %f3106;
	abs.f32 	%f604, %f602;
	setp.ltu.f32 	%p961, %f604, 0f47CE4780;
	mov.u32 	%r7489, %r7493;
	mov.f32 	%f4624, %f4625;
	@%p961 bra 	$L__BB0_969;
	setp.eq.f32 	%p962, %f604, 0f7F800000;
	@%p962 bra 	$L__BB0_968;
	mov.b32 	%r1623, %f602;
	shl.b32 	%r5286, %r1623, 8;
	or.b32  	%r1624, %r5286, -2147483648;
	mov.b64 	%rd2930, 0;
	mov.b32 	%r7486, 0;
$L__BB0_964:
	.pragma "nounroll";
	mul.wide.u32 	%rd1929, %r7486, 4;
	mov.u64 	%rd1930, __cudart_i2opi_f;
	add.s64 	%rd1931, %rd1930, %rd1929;
	ld.global.nc.u32 	%r5287, [%rd1931];
	mad.wide.u32 	%rd1932, %r5287, %r1624, %rd2930;
	shr.u64 	%rd2930, %rd1932, 32;
	add.s64 	%rd1933, %rd3, %rd1929;
	st.local.u32 	[%rd1933], %rd1932;
	add.s32 	%r7486, %r7486, 1;
	setp.ne.s32 	%p963, %r7486, 6;
	@%p963 bra 	$L__BB0_964;
	shr.u32 	%r5288, %r1623, 23;
	st.local.u32 	[%rd3+24], %rd2930;
	and.b32  	%r1627, %r5288, 31;
	and.b32  	%r5289, %r5288, 224;
	add.s32 	%r5290, %r5289, -128;
	shr.u32 	%r5291, %r5290, 5;
	mul.wide.u32 	%rd1934, %r5291, 4;
	sub.s64 	%rd370, %rd3, %rd1934;
	ld.local.u32 	%r7487, [%rd370+24];
	ld.local.u32 	%r7488, [%rd370+20];
	setp.eq.s32 	%p964, %r1627, 0;
	@%p964 bra 	$L__BB0_967;
	shf.l.wrap.b32 	%r7487, %r7488, %r7487, %r1627;
	ld.local.u32 	%r5292, [%rd370+16];
	shf.l.wrap.b32 	%r7488, %r5292, %r7488, %r1627;
$L__BB0_967:
	shr.u32 	%r5293, %r7487, 30;
	shf.l.wrap.b32 	%r5294, %r7488, %r7487, 2;
	shl.b32 	%r5295, %r7488, 2;
	shr.u32 	%r5296, %r5294, 31;
	add.s32 	%r5297, %r5296, %r5293;
	neg.s32 	%r5298, %r5297;
	setp.lt.s32 	%p965, %r1623, 0;
	selp.b32 	%r7489, %r5298, %r5297, %p965;
	xor.b32  	%r5299, %r5294, %r1623;
	shr.s32 	%r5300, %r5294, 31;
	xor.b32  	%r5301, %r5300, %r5294;
	xor.b32  	%r5302, %r5300, %r5295;
	cvt.u64.u32 	%rd1935, %r5301;
	shl.b64 	%rd1936, %rd1935, 32;
	cvt.u64.u32 	%rd1937, %r5302;
	or.b64  	%rd1938, %rd1936, %rd1937;
	cvt.rn.f64.s64 	%fd241, %rd1938;
	mul.f64 	%fd242, %fd241, 0d3BF921FB54442D19;
	cvt.rn.f32.f64 	%f3107, %fd242;
	neg.f32 	%f3108, %f3107;
	setp.lt.s32 	%p966, %r5299, 0;
	selp.f32 	%f4624, %f3108, %f3107, %p966;
	bra.uni 	$L__BB0_969;
$L__BB0_968:
	mov.f32 	%f3109, 0f00000000;
	mul.rn.f32 	%f4624, %f602, %f3109;
	mov.b32 	%r7489, 0;
$L__BB0_969:
	setp.ltu.f32 	%p967, %f604, 0f47CE4780;
	mul.rn.f32 	%f3110, %f4624, %f4624;
	and.b32  	%r5304, %r7489, 1;
	setp.eq.b32 	%p968, %r5304, 1;
	selp.f32 	%f3111, 0f3F800000, %f4624, %p968;
	fma.rn.f32 	%f3112, %f3110, %f3111, 0f00000000;
	fma.rn.f32 	%f3113, %f3110, 0f37CBAC00, 0fBAB607ED;
	selp.f32 	%f3114, %f3113, 0fB94D4153, %p968;
	selp.f32 	%f3115, 0f3D2AAABB, 0f3C0885E4, %p968;
	fma.rn.f32 	%f3116, %f3114, %f3110, %f3115;
	selp.f32 	%f3117, 0fBEFFFFFF, 0fBE2AAAA8, %p968;
	fma.rn.f32 	%f3118, %f3116, %f3110, %f3117;
	fma.rn.f32 	%f3119, %f3118, %f3112, %f3111;
	and.b32  	%r5305, %r7489, 2;
	setp.eq.s32 	%p969, %r5305, 0;
	mov.f32 	%f3120, 0f00000000;
	sub.f32 	%f3121, %f3120, %f3119;
	selp.f32 	%f608, %f3119, %f3121, %p969;
	@%p967 bra 	$L__BB0_977;
	setp.eq.f32 	%p970, %f604, 0f7F800000;
	@%p970 bra 	$L__BB0_976;
	mov.b32 	%r1636, %f602;
	shl.b32 	%r5307, %r1636, 8;
	or.b32  	%r1637, %r5307, -2147483648;
	mov.b64 	%rd2931, 0;
	mov.b32 	%r7490, 0;
$L__BB0_972:
	.pragma "nounroll";
	mul.wide.u32 	%rd1940, %r7490, 4;
	mov.u64 	%rd1941, __cudart_i2opi_f;
	add.s64 	%rd1942, %rd1941, %rd1940;
	ld.global.nc.u32 	%r5308, [%rd1942];
	mad.wide.u32 	%rd1943, %r5308, %r1637, %rd2931;
	shr.u64 	%rd2931, %rd1943, 32;
	add.s64 	%rd1944, %rd2, %rd1940;
	st.local.u32 	[%rd1944], %rd1943;
	add.s32 	%r7490, %r7490, 1;
	setp.ne.s32 	%p971, %r7490, 6;
	@%p971 bra 	$L__BB0_972;
	shr.u32 	%r5309, %r1636, 23;
	st.local.u32 	[%rd2+24], %rd2931;
	and.b32  	%r1640, %r5309, 31;
	and.b32  	%r5310, %r5309, 224;
	add.s32 	%r5311, %r5310, -128;
	shr.u32 	%r5312, %r5311, 5;
	mul.wide.u32 	%rd1945, %r5312, 4;
	sub.s64 	%rd373, %rd2, %rd1945;
	ld.local.u32 	%r7491, [%rd373+24];
	ld.local.u32 	%r7492, [%rd373+20];
	setp.eq.s32 	%p972, %r1640, 0;
	@%p972 bra 	$L__BB0_975;
	shf.l.wrap.b32 	%r7491, %r7492, %r7491, %r1640;
	ld.local.u32 	%r5313, [%rd373+16];
	shf.l.wrap.b32 	%r7492, %r5313, %r7492, %r1640;
$L__BB0_975:
	shr.u32 	%r5314, %r7491, 30;
	shf.l.wrap.b32 	%r5315, %r7492, %r7491, 2;
	shl.b32 	%r5316, %r7492, 2;
	shr.u32 	%r5317, %r5315, 31;
	add.s32 	%r5318, %r5317, %r5314;
	neg.s32 	%r5319, %r5318;
	setp.lt.s32 	%p973, %r1636, 0;
	selp.b32 	%r7493, %r5319, %r5318, %p973;
	xor.b32  	%r5320, %r5315, %r1636;
	shr.s32 	%r5321, %r5315, 31;
	xor.b32  	%r5322, %r5321, %r5315;
	xor.b32  	%r5323, %r5321, %r5316;
	cvt.u64.u32 	%rd1946, %r5322;
	shl.b64 	%rd1947, %rd1946, 32;
	cvt.u64.u32 	%rd1948, %r5323;
	or.b64  	%rd1949, %rd1947, %rd1948;
	cvt.rn.f64.s64 	%fd243, %rd1949;
	mul.f64 	%fd244, %fd243, 0d3BF921FB54442D19;
	cvt.rn.f32.f64 	%f3122, %fd244;
	neg.f32 	%f3123, %f3122;
	setp.lt.s32 	%p974, %r5320, 0;
	selp.f32 	%f4625, %f3123, %f3122, %p974;
	bra.uni 	$L__BB0_977;
$L__BB0_976:
	mov.f32 	%f3124, 0f00000000;
	mul.rn.f32 	%f4625, %f602, %f3124;
	mov.b32 	%r7493, 0;
$L__BB0_977:
	add.s32 	%r5325, %r7493, 1;
	mul.rn.f32 	%f3125, %f4625, %f4625;
	and.b32  	%r5326, %r7493, 1;
	setp.eq.b32 	%p975, %r5326, 1;
	selp.f32 	%f3126, %f4625, 0f3F800000, %p975;
	fma.rn.f32 	%f3127, %f3125, %f3126, 0f00000000;
	fma.rn.f32 	%f3128, %f3125, 0f37CBAC00, 0fBAB607ED;
	selp.f32 	%f3129, 0fB94D4153, %f3128, %p975;
	selp.f32 	%f3130, 0f3C0885E4, 0f3D2AAABB, %p975;
	fma.rn.f32 	%f3131, %f3129, %f3125, %f3130;
	selp.f32 	%f3132, 0fBE2AAAA8, 0fBEFFFFFF, %p975;
	fma.rn.f32 	%f3133, %f3131, %f3125, %f3132;
	fma.rn.f32 	%f3134, %f3133, %f3127, %f3126;
	and.b32  	%r5327, %r5325, 2;
	setp.eq.s32 	%p976, %r5327, 0;
	mov.f32 	%f3135, 0f00000000;
	sub.f32 	%f3136, %f3135, %f3134;
	selp.f32 	%f3137, %f3134, %f3136, %p976;
	fma.rn.f32 	%f612, %f608, %f3137, %f602;
	mul.f32 	%f3138, %f612, 0f3F22F983;
	cvt.rni.s32.f32 	%r7501, %f3138;
	cvt.rn.f32.s32 	%f3139, %r7501;
	fma.rn.f32 	%f3140, %f3139, 0fBFC90FDA, %f612;
	fma.rn.f32 	%f3141, %f3139, 0fB3A22168, %f3140;
	fma.rn.f32 	%f4627, %f3139, 0fA7C234C5, %f3141;
	abs.f32 	%f614, %f612;
	setp.ltu.f32 	%p977, %f614, 0f47CE4780;
	mov.u32 	%r7497, %r7501;
	mov.f32 	%f4626, %f4627;
	@%p977 bra 	$L__BB0_985;
	setp.eq.f32 	%p978, %f614, 0f7F800000;
	@%p978 bra 	$L__BB0_984;
	mov.b32 	%r1650, %f612;
	shl.b32 	%r5329, %r1650, 8;
	or.b32  	%r1651, %r5329, -2147483648;
	mov.b64 	%rd2932, 0;
	mov.b32 	%r7494, 0;
$L__BB0_980:
	.pragma "nounroll";
	mul.wide.u32 	%rd1951, %r7494, 4;
	mov.u64 	%rd1952, __cudart_i2opi_f;
	add.s64 	%rd1953, %rd1952, %rd1951;
	ld.global.nc.u32 	%r5330, [%rd1953];
	mad.wide.u32 	%rd1954, %r5330, %r1651, %rd2932;
	shr.u64 	%rd2932, %rd1954, 32;
	add.s64 	%rd1955, %rd3, %rd1951;
	st.local.u32 	[%rd1955], %rd1954;
	add.s32 	%r7494, %r7494, 1;
	setp.ne.s32 	%p979, %r7494, 6;
	@%p979 bra 	$L__BB0_980;
	shr.u32 	%r5331, %r1650, 23;
	st.local.u32 	[%rd3+24], %rd2932;
	and.b32  	%r1654, %r5331, 31;
	and.b32  	%r5332, %r5331, 224;
	add.s32 	%r5333, %r5332, -128;
	shr.u32 	%r5334, %r5333, 5;
	mul.wide.u32 	%rd1956, %r5334, 4;
	sub.s64 	%rd376, %rd3, %rd1956;
	ld.local.u32 	%r7495, [%rd376+24];
	ld.local.u32 	%r7496, [%rd376+20];
	setp.eq.s32 	%p980, %r1654, 0;
	@%p980 bra 	$L__BB0_983;
	shf.l.wrap.b32 	%r7495, %r7496, %r7495, %r1654;
	ld.local.u32 	%r5335, [%rd376+16];
	shf.l.wrap.b32 	%r7496, %r5335, %r7496, %r1654;
$L__BB0_983:
	shr.u32 	%r5336, %r7495, 30;
	shf.l.wrap.b32 	%r5337, %r7496, %r7495, 2;
	shl.b32 	%r5338, %r7496, 2;
	shr.u32 	%r5339, %r5337, 31;
	add.s32 	%r5340, %r5339, %r5336;
	neg.s32 	%r5341, %r5340;
	setp.lt.s32 	%p981, %r1650, 0;
	selp.b32 	%r7497, %r5341, %r5340, %p981;
	xor.b32  	%r5342, %r5337, %r1650;
	shr.s32 	%r5343, %r5337, 31;
	xor.b32  	%r5344, %r5343, %r5337;
	xor.b32  	%r5345, %r5343, %r5338;
	cvt.u64.u32 	%rd1957, %r5344;
	shl.b64 	%rd1958, %rd1957, 32;
	cvt.u64.u32 	%rd1959, %r5345;
	or.b64  	%rd1960, %rd1958, %rd1959;
	cvt.rn.f64.s64 	%fd245, %rd1960;
	mul.f64 	%fd246, %fd245, 0d3BF921FB54442D19;
	cvt.rn.f32.f64 	%f3142, %fd246;
	neg.f32 	%f3143, %f3142;
	setp.lt.s32 	%p982, %r5342, 0;
	selp.f32 	%f4626, %f3143, %f3142, %p982;
	bra.uni 	$L__BB0_985;
$L__BB0_984:
	mov.f32 	%f3144, 0f00000000;
	mul.rn.f32 	%f4626, %f612, %f3144;
	mov.b32 	%r7497, 0;
$L__BB0_985:
	setp.ltu.f32 	%p983, %f614, 0f47CE4780;
	mul.rn.f32 	%f3145, %f4626, %f4626;
	and.b32  	%r5347, %r7497, 1;
	setp.eq.b32 	%p984, %r5347, 1;
	selp.f32 	%f3146, 0f3F800000, %f4626, %p984;
	fma.rn.f32 	%f3147, %f3145, %f3146, 0f00000000;
	fma.rn.f32 	%f3148, %f3145, 0f37CBAC00, 0fBAB607ED;
	selp.f32 	%f3149, %f3148, 0fB94D4153, %p984;
	selp.f32 	%f3150, 0f3D2AAABB, 0f3C0885E4, %p984;
	fma.rn.f32 	%f3151, %f3149, %f3145, %f3150;
	selp.f32 	%f3152, 0fBEFFFFFF, 0fBE2AAAA8, %p984;
	fma.rn.f32 	%f3153, %f3151, %f3145, %f3152;
	fma.rn.f32 	%f3154, %f3153, %f3147, %f3146;
	and.b32  	%r5348, %r7497, 2;
	setp.eq.s32 	%p985, %r5348, 0;
	mov.f32 	%f3155, 0f00000000;
	sub.f32 	%f3156, %f3155, %f3154;
	selp.f32 	%f618, %f3154, %f3156, %p985;
	@%p983 bra 	$L__BB0_993;
	setp.eq.f32 	%p986, %f614, 0f7F800000;
	@%p986 bra 	$L__BB0_992;
	mov.b32 	%r1663, %f612;
	shl.b32 	%r5350, %r1663, 8;
	or.b32  	%r1664, %r5350, -2147483648;
	mov.b64 	%rd2933, 0;
	mov.b32 	%r7498, 0;
$L__BB0_988:
	.pragma "nounroll";
	mul.wide.u32 	%rd1962, %r7498, 4;
	mov.u64 	%rd1963, __cudart_i2opi_f;
	add.s64 	%rd1964, %rd1963, %rd1962;
	ld.global.nc.u32 	%r5351, [%rd1964];
	mad.wide.u32 	%rd1965, %r5351, %r1664, %rd2933;
	shr.u64 	%rd2933, %rd1965, 32;
	add.s64 	%rd1966, %rd2, %rd1962;
	st.local.u32 	[%rd1966], %rd1965;
	add.s32 	%r7498, %r7498, 1;
	setp.ne.s32 	%p987, %r7498, 6;
	@%p987 bra 	$L__BB0_988;
	shr.u32 	%r5352, %r1663, 23;
	st.local.u32 	[%rd2+24], %rd2933;
	and.b32  	%r1667, %r5352, 31;
	and.b32  	%r5353, %r5352, 224;
	add.s32 	%r5354, %r5353, -128;
	shr.u32 	%r5355, %r5354, 5;
	mul.wide.u32 	%rd1967, %r5355, 4;
	sub.s64 	%rd379, %rd2, %rd1967;
	ld.local.u32 	%r7499, [%rd379+24];
	ld.local.u32 	%r7500, [%rd379+20];
	setp.eq.s32 	%p988, %r1667, 0;
	@%p988 bra 	$L__BB0_991;
	shf.l.wrap.b32 	%r7499, %r7500, %r7499, %r1667;
	ld.local.u32 	%r5356, [%rd379+16];
	shf.l.wrap.b32 	%r7500, %r5356, %r7500, %r1667;
$L__BB0_991:
	shr.u32 	%r5357, %r7499, 30;
	shf.l.wrap.b32 	%r5358, %r7500, %r7499, 2;
	shl.b32 	%r5359, %r7500, 2;
	shr.u32 	%r5360, %r5358, 31;
	add.s32 	%r5361, %r5360, %r5357;
	neg.s32 	%r5362, %r5361;
	setp.lt.s32 	%p989, %r1663, 0;
	selp.b32 	%r7501, %r5362, %r5361, %p989;
	xor.b32  	%r5363, %r5358, %r1663;
	shr.s32 	%r5364, %r5358, 31;
	xor.b32  	%r5365, %r5364, %r5358;
	xor.b32  	%r5366, %r5364, %r5359;
	cvt.u64.u32 	%rd1968, %r5365;
	shl.b64 	%rd1969, %rd1968, 32;
	cvt.u64.u32 	%rd1970, %r5366;
	or.b64  	%rd1971, %rd1969, %rd1970;
	cvt.rn.f64.s64 	%fd247, %rd1971;
	mul.f64 	%fd248, %fd247, 0d3BF921FB54442D19;
	cvt.rn.f32.f64 	%f3157, %fd248;
	neg.f32 	%f3158, %f3157;
	setp.lt.s32 	%p990, %r5363, 0;
	selp.f32 	%f4627, %f3158, %f3157, %p990;
	bra.uni 	$L__BB0_993;
$L__BB0_992:
	mov.f32 	%f3159, 0f00000000;
	mul.rn.f32 	%f4627, %f612, %f3159;
	mov.b32 	%r7501, 0;
$L__BB0_993:
	add.s32 	%r5368, %r7501, 1;
	mul.rn.f32 	%f3160, %f4627, %f4627;
	and.b32  	%r5369, %r7501, 1;
	setp.eq.b32 	%p991, %r5369, 1;
	selp.f32 	%f3161, %f4627, 0f3F800000, %p991;
	fma.rn.f32 	%f3162, %f3160, %f3161, 0f00000000;
	fma.rn.f32 	%f3163, %f3160, 0f37CBAC00, 0fBAB607ED;
	selp.f32 	%f3164, 0fB94D4153, %f3163, %p991;
	selp.f32 	%f3165, 0f3C0885E4, 0f3D2AAABB, %p991;
	fma.rn.f32 	%f3166, %f3164, %f3160, %f3165;
	selp.f32 	%f3167, 0fBE2AAAA8, 0fBEFFFFFF, %p991;
	fma.rn.f32 	%f3168, %f3166, %f3160, %f3167;
	fma.rn.f32 	%f3169, %f3168, %f3162, %f3161;
	and.b32  	%r5370, %r5368, 2;
	setp.eq.s32 	%p992, %r5370, 0;
	mov.f32 	%f3170, 0f00000000;
	sub.f32 	%f3171, %f3170, %f3169;
	selp.f32 	%f3172, %f3169, %f3171, %p992;
	fma.rn.f32 	%f622, %f618, %f3172, %f612;
	mul.f32 	%f3173, %f622, 0f3F22F983;
	cvt.rni.s32.f32 	%r7509, %f3173;
	cvt.rn.f32.s32 	%f3174, %r7509;
	fma.rn.f32 	%f3175, %f3174, 0fBFC90FDA, %f622;
	fma.rn.f32 	%f3176, %f3174, 0fB3A22168, %f3175;
	fma.rn.f32 	%f4629, %f3174, 0fA7C234C5, %f3176;
	abs.f32 	%f624, %f622;
	setp.ltu.f32 	%p993, %f624, 0f47CE4780;
	mov.u32 	%r7505, %r7509;
	mov.f32 	%f4628, %f4629;
	@%p993 bra 	$L__BB0_1001;
	setp.eq.f32 	%p994, %f624, 0f7F800000;
	@%p994 bra 	$L__BB0_1000;
	mov.b32 	%r1677, %f622;
	shl.b32 	%r5372, %r1677, 8;
	or.b32  	%r1678, %r5372, -2147483648;
	mov.b64 	%rd2934, 0;
	mov.b32 	%r7502, 0;
$L__BB0_996:
	.pragma "nounroll";
	mul.wide.u32 	%rd1973, %r7502, 4;
	mov.u64 	%rd1974, __cudart_i2opi_f;
	add.s64 	%rd1975, %rd1974, %rd1973;
	ld.global.nc.u32 	%r5373, [%rd1975];
	mad.wide.u32 	%rd1976, %r5373, %r1678, %rd2934;
	shr.u64 	%rd2934, %rd1976, 32;
	add.s64 	%rd1977, %rd3, %rd1973;
	st.local.u32 	[%rd1977], %rd1976;
	add.s32 	%r7502, %r7502, 1;
	setp.ne.s32 	%p995, %r7502, 6;
	@%p995 bra 	$L__BB0_996;
	shr.u32 	%r5374, %r1677, 23;
	st.local.u32 	[%rd3+24], %rd2934;
	and.b32  	%r1681, %r5374, 31;
	and.b32  	%r5375, %r5374, 224;
	add.s32 	%r5376, %r5375, -128;
	shr.u32 	%r5377, %r5376, 5;
	mul.wide.u32 	%rd1978, %r5377, 4;
	sub.s64 	%rd382, %rd3, %rd1978;
	ld.local.u32 	%r7503, [%rd382+24];
	ld.local.u32 	%r7504, [%rd382+20];
	setp.eq.s32 	%p996, %r1681, 0;
	@%p996 bra 	$L__BB0_999;
	shf.l.wrap.b32 	%r7503, %r7504, %r7503, %r1681;
	ld.local.u32 	%r5378, [%rd382+16];
	shf.l.wrap.b32 	%r7504, %r5378, %r7504, %r1681;
$L__BB0_999:
	shr.u32 	%r5379, %r7503, 30;
	shf.l.wrap.b32 	%r5380, %r7504, %r7503, 2;
	shl.b32 	%r5381, %r7504, 2;
	shr.u32 	%r5382, %r5380, 31;
	add.s32 	%r5383, %r5382, %r5379;
	neg.s32 	%r5384, %r5383;
	setp.lt.s32 	%p997, %r1677, 0;
	selp.b32 	%r7505, %r5384, %r5383, %p997;
	xor.b32  	%r5385, %r5380, %r1677;
	shr.s32 	%r5386, %r5380, 31;
	xor.b32  	%r5387, %r5386, %r5380;
	xor.b32  	%r5388, %r5386, %r5381;
	cvt.u64.u32 	%rd1979, %r5387;
	shl.b64 	%rd1980, %rd1979, 32;
	cvt.u64.u32 	%rd1981, %r5388;
	or.b64  	%rd1982, %rd1980, %rd1981;
	cvt.rn.f64.s64 	%fd249, %rd1982;
	mul.f64 	%fd250, %fd249, 0d3BF921FB54442D19;
	cvt.rn.f32.f64 	%f3177, %fd250;
	neg.f32 	%f3178, %f3177;
	setp.lt.s32 	%p998, %r5385, 0;
	selp.f32 	%f4628, %f3178, %f3177, %p998;
	bra.uni 	$L__BB0_1001;
$L__BB0_1000:
	mov.f32 	%f3179, 0f00000000;
	mul.rn.f32 	%f4628, %f622, %f3179;
	mov.b32 	%r7505, 0;
$L__BB0_1001:
	setp.ltu.f32 	%p999, %f624, 0f47CE4780;
	mul.rn.f32 	%f3180, %f4628, %f4628;
	and.b32  	%r5390, %r7505, 1;
	setp.eq.b32 	%p1000, %r5390, 1;
	selp.f32 	%f3181, 0f3F800000, %f4628, %p1000;
	fma.rn.f32 	%f3182, %f3180, %f3181, 0f00000000;
	fma.rn.f32 	%f3183, %f3180, 0f37CBAC00, 0fBAB607ED;
	selp.f32 	%f3184, %f3183, 0fB94D4153, %p1000;
	selp.f32 	%f3185, 0f3D2AAABB, 0f3C0885E4, %p1000;
	fma.rn.f32 	%f3186, %f3184, %f3180, %f3185;
	selp.f32 	%f3187, 0fBEFFFFFF, 0fBE2AAAA8, %p1000;
	fma.rn.f32 	%f3188, %f3186, %f3180, %f3187;
	fma.rn.f32 	%f3189, %f3188, %f3182, %f3181;
	and.b32  	%r5391, %r7505, 2;
	setp.eq.s32 	%p1001, %r5391, 0;
	mov.f32 	%f3190, 0f00000000;
	sub.f32 	%f3191, %f3190, %f3189;
	selp.f32 	%f628, %f3189, %f3191, %p1001;
	@%p999 bra 	$L__BB0_1009;
	setp.eq.f32 	%p1002, %f624, 0f7F800000;
	@%p1002 bra 	$L__BB0_1008;
	mov.b32 	%r1690, %f622;
	shl.b32 	%r5393, %r1690, 8;
	or.b32  	%r1691, %r5393, -2147483648;
	mov.b64 	%rd2935, 0;
	mov.b32 	%r7506, 0;
$L__BB0_1004:
	.pragma "nounroll";
	mul.wide.u32 	%rd1984, %r7506, 4;
	mov.u64 	%rd1985, __cudart_i2opi_f;
	add.s64 	%rd1986, %rd1985, %rd1984;
	ld.global.nc.u32 	%r5394, [%rd1986];
	mad.wide.u32 	%rd1987, %r5394, %r1691, %rd2935;
	shr.u64 	%rd2935, %rd1987, 32;
	add.s64 	%rd1988, %rd2, %rd1984;
	st.local.u32 	[%rd1988], %rd1987;
	add.s32 	%r7506, %r7506, 1;
	setp.ne.s32 	%p1003, %r7506, 6;
	@%p1003 bra 	$L__BB0_1004;
	shr.u32 	%r5395, %r1690, 23;
	st.local.u32 	[%rd2+24], %rd2935;
	and.b32  	%r1694, %r5395, 31;
	and.b32  	%r5396, %r5395, 224;
	add.s32 	%r5397, %r5396, -128;
	shr.u32 	%r5398, %r5397, 5;
	mul.wide.u32 	%rd1989, %r5398, 4;
	sub.s64 	%rd385, %rd2, %rd1989;
	ld.local.u32 	%r7507, [%rd385+24];
	ld.local.u32 	%r7508, [%rd385+20];
	setp.eq.s32 	%p1004, %r1694, 0;
	@%p1004 bra 	$L__BB0_1007;
	shf.l.wrap.b32 	%r7507, %r7508, %r7507, %r1694;
	ld.local.u32 	%r5399, [%rd385+16];
	shf.l.wrap.b32 	%r7508, %r5399, %r7508, %r1694;
$L__BB0_1007:
	shr.u32 	%r5400, %r7507, 30;
	shf.l.wrap.b32 	%r5401, %r7508, %r7507, 2;
	shl.b32 	%r5402, %r7508, 2;
	shr.u32 	%r5403, %r5401, 31;
	add.s32 	%r5404, %r5403, %r5400;
	neg.s32 	%r5405, %r5404;
	setp.lt.s32 	%p1005, %r1690, 0;
	selp.b32 	%r7509, %r5405, %r5404, %p1005;
	xor.b32  	%r5406, %r5401, %r1690;
	shr.s32 	%r5407, %r5401, 31;
	xor.b32  	%r5408, %r5407, %r5401;
	xor.b32  	%r5409, %r5407, %r5402;
	cvt.u64.u32 	%rd1990, %r5408;
	shl.b64 	%rd1991, %rd1990, 32;
	cvt.u64.u32 	%rd1992, %r5409;
	or.b64  	%rd1993, %rd1991, %rd1992;
	cvt.rn.f64.s64 	%fd251, %rd1993;
	mul.f64 	%fd252, %fd251, 0d3BF921FB54442D19;
	cvt.rn.f32.f64 	%f3192, %fd252;
	neg.f32 	%f3193, %f3192;
	setp.lt.s32 	%p1006, %r5406, 0;
	selp.f32 	%f4629, %f3193, %f3192, %p1006;
	bra.uni 	$L__BB0_1009;
$L__BB0_1008:
	mov.f32 	%f3194, 0f00000000;
	mul.rn.f32 	%f4629, %f622, %f3194;
	mov.b32 	%r7509, 0;
$L__BB0_1009:
	add.s32 	%r5411, %r7509, 1;
	mul.rn.f32 	%f3195, %f4629, %f4629;
	and.b32  	%r5412, %r7509, 1;
	setp.eq.b32 	%p1007, %r5412, 1;
	selp.f32 	%f3196, %f4629, 0f3F800000, %p1007;
	fma.rn.f32 	%f3197, %f3195, %f3196, 0f00000000;
	fma.rn.f32 	%f3198, %f3195, 0f37CBAC00, 0fBAB607ED;
	selp.f32 	%f3199, 0fB94D4153, %f3198, %p1007;
	selp.f32 	%f3200, 0f3C0885E4, 0f3D2AAABB, %p1007;
	fma.rn.f32 	%f3201, %f3199, %f3195, %f3200;
	selp.f32 	%f3202, 0fBE2AAAA8, 0fBEFFFFFF, %p1007;
	fma.rn.f32 	%f3203, %f3201, %f3195, %f3202;
	fma.rn.f32 	%f3204, %f3203, %f3197, %f3196;
	and.b32  	%r5413, %r5411, 2;
	setp.eq.s32 	%p1008, %r5413, 0;
	mov.f32 	%f3205, 0f00000000;
	sub.f32 	%f3206, %f3205, %f3204;
	selp.f32 	%f3207, %f3204, %f3206, %p1008;
	fma.rn.f32 	%f632, %f628, %f3207, %f622;
	mul.f32 	%f3208, %f632, 0f3F22F983;
	cvt.rni.s32.f32 	%r7517, %f3208;
	cvt.rn.f32.s32 	%f3209, %r7517;
	fma.rn.f32 	%f3210, %f3209, 0fBFC90FDA, %f632;
	fma.rn.f32 	%f3211, %f3209, 0fB3A22168, %f3210;
	fma.rn.f32 	%f4631, %f3209, 0fA7C234C5, %f3211;
	abs.f32 	%f634, %f632;
	setp.ltu.f32 	%p1009, %f634, 0f47CE4780;
	mov.u32 	%r7513, %r7517;
	mov.f32 	%f4630, %f4631;
	@%p1009 bra 	$L__BB0_1017;
	setp.eq.f32 	%p1010, %f634, 0f7F800000;
	@%p1010 bra 	$L__BB0_1016;
	mov.b32 	%r1704, %f632;
	shl.b32 	%r5415, %r1704, 8;
	or.b32  	%r1705, %r5415, -2147483648;
	mov.b64 	%rd2936, 0;
	mov.b32 	%r7510, 0;
$L__BB0_1012:
	.pragma "nounroll";
	mul.wide.u32 	%rd1995, %r7510, 4;
	mov.u64 	%rd1996, __cudart_i2opi_f;
	add.s64 	%rd1997, %rd1996, %rd1995;
	ld.global.nc.u32 	%r5416, [%rd1997];
	mad.wide.u32 	%rd1998, %r5416, %r1705, %rd2936;
	shr.u64 	%rd2936, %rd1998, 32;
	add.s64 	%rd1999, %rd3, %rd1995;
	st.local.u32 	[%rd1999], %rd1998;
	add.s32 	%r7510, %r7510, 1;
	setp.ne.s32 	%p1011, %r7510, 6;
	@%p1011 bra 	$L__BB0_1012;
	shr.u32 	%r5417, %r1704, 23;
	st.local.u32 	[%rd3+24], %rd2936;
	and.b32  	%r1708, %r5417, 31;
	and.b32  	%r5418, %r5417, 224;
	add.s32 	%r5419, %r5418, -128;
	shr.u32 	%r5420, %r5419, 5;
	mul.wide.u32 	%rd2000, %r5420, 4;
	sub.s64 	%rd388, %rd3, %rd2000;
	ld.local.u32 	%r7511, [%rd388+24];
	ld.local.u32 	%r7512, [%rd388+20];
	setp.eq.s32 	%p1012, %r1708, 0;
	@%p1012 bra 	$L__BB0_1015;
	shf.l.wrap.b32 	%r7511, %r7512, %r7511, %r1708;
	ld.local.u32 	%r5421, [%rd388+16];
	shf.l.wrap.b32 	%r7512, %r5421, %r7512, %r1708;
$L__BB0_1015:
	shr.u32 	%r5422, %r7511, 30;
	shf.l.wrap.b32 	%r5423, %r7512, %r7511, 2;
	shl.b32 	%r5424, %r7512, 2;
	shr.u32 	%r5425, %r5423, 31;
	add.s32 	%r5426, %r5425, %r5422;
	neg.s32 	%r5427, %r5426;
	setp.lt.s32 	%p1013, %r1704, 0;
	selp.b32 	%r7513, %r5427, %r5426, %p1013;
	xor.b32  	%r5428, %r5423, %r1704;
	shr.s32 	%r5429, %r5423, 31;
	xor.b32  	%r5430, %r5429, %r5423;
	xor.b32  	%r5431, %r5429, %r5424;
	cvt.u64.u32 	%rd2001, %r5430;
	shl.b64 	%rd2002, %rd2001, 32;
	cvt.u64.u32 	%rd2003, %r5431;
	or.b64  	%rd2004, %rd2002, %rd2003;
	cvt.rn.f64.s64 	%fd253, %rd2004;
	mul.f64 	%fd254, %fd253, 0d3BF921FB54442D19;
	cvt.rn.f32.f64 	%f3212, %fd254;
	neg.f32 	%f3213, %f3212;
	setp.lt.s32 	%p1014, %r5428, 0;
	selp.f32 	%f4630, %f3213, %f3212, %p1014;
	bra.uni 	$L__BB0_1017;
$L__BB0_1016:
	mov.f32 	%f3214, 0f00000000;
	mul.rn.f32 	%f4630, %f632, %f3214;
	mov.b32 	%r7513, 0;
$L__BB0_1017:
	setp.ltu.f32 	%p1015, %f634, 0f47CE4780;
	mul.rn.f32 	%f3215, %f4630, %f4630;
	and.b32  	%r5433, %r7513, 1;
	setp.eq.b32 	%p1016, %r5433, 1;
	selp.f32 	%f3216, 0f3F800000, %f4630, %p1016;
	fma.rn.f32 	%f3217, %f3215, %f3216, 0f00000000;
	fma.rn.f32 	%f3218, %f3215, 0f37CBAC00, 0fBAB607ED;
	selp.f32 	%f3219, %f3218, 0fB94D4153, %p1016;
	selp.f32 	%f3220, 0f3D2AAABB, 0f3C0885E4, %p1016;
	fma.rn.f32 	%f3221, %f3219, %f3215, %f3220;
	selp.f32 	%f3222, 0fBEFFFFFF, 0fBE2AAAA8, %p1016;
	fma.rn.f32 	%f3223, %f3221, %f3215, %f3222;
	fma.rn.f32 	%f3224, %f3223, %f3217, %f3216;
	and.b32  	%r5434, %r7513, 2;
	setp.eq.s32 	%p1017, %r5434, 0;
	mov.f32 	%f3225, 0f00000000;
	sub.f32 	%f3226, %f3225, %f3224;
	selp.f32 	%f638, %f3224, %f3226, %p1017;
	@%p1015 bra 	$L__BB0_1025;
	setp.eq.f32 	%p1018, %f634, 0f7F800000;
	@%p1018 bra 	$L__BB0_1024;
	mov.b32 	%r1717, %f632;
	shl.b32 	%r5436, %r1717, 8;
	or.b32  	%r1718, %r5436, -2147483648;
	mov.b64 	%rd2937, 0;
	mov.b32 	%r7514, 0;
$L__BB0_1020:
	.pragma "nounroll";
	mul.wide.u32 	%rd2006, %r7514, 4;
	mov.u64 	%rd2007, __cudart_i2opi_f;
	add.s64 	%rd2008, %rd2007, %rd2006;
	ld.global.nc.u32 	%r5437, [%rd2008];
	mad.wide.u32 	%rd2009, %r5437, %r1718, %rd2937;
	shr.u64 	%rd2937, %rd2009, 32;
	add.s64 	%rd2010, %rd2, %rd2006;
	st.local.u32 	[%rd2010], %rd2009;
	add.s32 	%r7514, %r7514, 1;
	setp.ne.s32 	%p1019, %r7514, 6;
	@%p1019 bra 	$L__BB0_1020;
	shr.u32 	%r5438, %r1717, 23;
	st.local.u32 	[%rd2+24], %rd2937;
	and.b32  	%r1721, %r5438, 31;
	and.b32  	%r5439, %r5438, 224;
	add.s32 	%r5440, %r5439, -128;
	shr.u32 	%r5441, %r5440, 5;
	mul.wide.u32 	%rd2011, %r5441, 4;
	sub.s64 	%rd391, %rd2, %rd2011;
	ld.local.u32 	%r7515, [%rd391+24];
	ld.local.u32 	%r7516, [%rd391+20];
	setp.eq.s32 	%p1020, %r1721, 0;
	@%p1020 bra 	$L__BB0_1023;
	shf.l.wrap.b32 	%r7515, %r7516, %r7515, %r1721;
	ld.local.u32 	%r5442, [%rd391+16];
	shf.l.wrap.b32 	%r7516, %r5442, %r7516, %r1721;
$L__BB0_1023:
	shr.u32 	%r5443, %r7515, 30;
	shf.l.wrap.b32 	%r5444, %r7516, %r7515, 2;
	shl.b32 	%r5445, %r7516, 2;
	shr.u32 	%r5446, %r5444, 31;
	add.s32 	%r5447, %r5446, %r5443;
	neg.s32 	%r5448, %r5447;
	setp.lt.s32 	%p1021, %r1717, 0;
	selp.b32 	%r7517, %r5448, %r5447, %p1021;
	xor.b32  	%r5449, %r5444, %r1717;
	shr.s32 	%r5450, %r5444, 31;
	xor.b32  	%r5451, %r5450, %r5444;
	xor.b32  	%r5452, %r5450, %r5445;
	cvt.u64.u32 	%rd2012, %r5451;
	shl.b64 	%rd2013, %rd2012, 32;
	cvt.u64.u32 	%rd2014, %r5452;
	or.b64  	%rd2015, %rd2013, %rd2014;
	cvt.rn.f64.s64 	%fd255, %rd2015;
	mul.f64 	%fd256, %fd255, 0d3BF921FB54442D19;
	cvt.rn.f32.f64 	%f3227, %fd256;
	neg.f32 	%f3228, %f3227;
	setp.lt.s32 	%p1022, %r5449, 0;
	selp.f32 	%f4631, %f3228, %f3227, %p1022;
	bra.uni 	$L__BB0_1025;
$L__BB0_1024:
	mov.f32 	%f3229, 0f00000000;
	mul.rn.f32 	%f4631, %f632, %f3229;
	mov.b32 	%r7517, 0;
$L__BB0_1025:
	add.s32 	%r5454, %r7517, 1;
	mul.rn.f32 	%f3230, %f4631, %f4631;
	and.b32  	%r5455, %r7517, 1;
	setp.eq.b32 	%p1023, %r5455, 1;
	selp.f32 	%f3231, %f4631, 0f3F800000, %p1023;
	fma.rn.f32 	%f3232, %f3230, %f3231, 0f00000000;
	fma.rn.f32 	%f3233, %f3230, 0f37CBAC00, 0fBAB607ED;
	selp.f32 	%f3234, 0fB94D4153, %f3233, %p1023;
	selp.f32 	%f3235, 0f3C0885E4, 0f3D2AAABB, %p1023;
	fma.rn.f32 	%f3236, %f3234, %f3230, %f3235;
	selp.f32 	%f3237, 0fBE2AAAA8, 0fBEFFFFFF, %p1023;
	fma.rn.f32 	%f3238, %f3236, %f3230, %f3237;
	fma.rn.f32 	%f3239, %f3238, %f3232, %f3231;
	and.b32  	%r5456, %r5454, 2;
	setp.eq.s32 	%p1024, %r5456, 0;
	mov.f32 	%f3240, 0f00000000;
	sub.f32 	%f3241, %f3240, %f3239;
	selp.f32 	%f3242, %f3239, %f3241, %p1024;
	fma.rn.f32 	%f642, %f638, %f3242, %f632;
	mul.f32 	%f3243, %f642, 0f3F22F983;
	cvt.rni.s32.f32 	%r7525, %f3243;
	cvt.rn.f32.s32 	%f3244, %r7525;
	fma.rn.f32 	%f3245, %f3244, 0fBFC90FDA, %f642;
	fma.rn.f32 	%f3246, %f3244, 0fB3A22168, %f3245;
	fma.rn.f32 	%f4633, %f3244, 0fA7C234C5, %f3246;
	abs.f32 	%f644, %f642;
	setp.ltu.f32 	%p1025, %f644, 0f47CE4780;
	mov.u32 	%r7521, %r7525;
	mov.f32 	%f4632, %f4633;
	@%p1025 bra 	$L__BB0_1033;
	setp.eq.f32 	%p1026, %f644, 0f7F800000;
	@%p1026 bra 	$L__BB0_1032;
	mov.b32 	%r1731, %f642;
	shl.b32 	%r5458, %r1731, 8;
	or.b32  	%r1732, %r5458, -2147483648;
	mov.b64 	%rd2938, 0;
	mov.b32 	%r7518, 0;
$L__BB0_1028:
	.pragma "nounroll";
	mul.wide.u32 	%rd2017, %r7518, 4;
	mov.u64 	%rd2018, __cudart_i2opi_f;
	add.s64 	%rd2019, %rd2018, %rd2017;
	ld.global.nc.u32 	%r5459, [%rd2019];
	mad.wide.u32 	%rd2020, %r5459, %r1732, %rd2938;
	shr.u64 	%rd2938, %rd2020, 32;
	add.s64 	%rd2021, %rd3, %rd2017;
	st.local.u32 	[%rd2021], %rd2020;
	add.s32 	%r7518, %r7518, 1;
	setp.ne.s32 	%p1027, %r7518, 6;
	@%p1027 bra 	$L__BB0_1028;
	shr.u32 	%r5460, %r1731, 23;
	st.local.u32 	[%rd3+24], %rd2938;
	and.b32  	%r1735, %r5460, 31;
	and.b32  	%r5461, %r5460, 224;
	add.s32 	%r5462, %r5461, -128;
	shr.u32 	%r5463, %r5462, 5;
	mul.wide.u32 	%rd2022, %r5463, 4;
	sub.s64 	%rd394, %rd3, %rd2022;
	ld.local.u32 	%r7519, [%rd394+24];
	ld.local.u32 	%r7520, [%rd394+20];
	setp.eq.s32 	%p1028, %r1735, 0;
	@%p1028 bra 	$L__BB0_1031;
	shf.l.wrap.b32 	%r7519, %r7520, %r7519, %r1735;
	ld.local.u32 	%r5464, [%rd394+16];
	shf.l.wrap.b32 	%r7520, %r5464, %r7520, %r1735;
$L__BB0_1031:
	shr.u32 	%r5465, %r7519, 30;
	shf.l.wrap.b32 	%r5466, %r7520, %r7519, 2;
	shl.b32 	%r5467, %r7520, 2;
	shr.u32 	%r5468, %r5466, 31;
	add.s32 	%r5469, %r5468, %r5465;
	neg.s32 	%r5470, %r5469;
	setp.lt.s32 	%p1029, %r1731, 0;
	selp.b32 	%r7521, %r5470, %r5469, %p1029;
	xor.b32  	%r5471, %r5466, %r1731;
	shr.s32 	%r5472, %r5466, 31;
	xor.b32  	%r5473, %r5472, %r5466;
	xor.b32  	%r5474, %r5472, %r5467;
	cvt.u64.u32 	%rd2023, %r5473;
	shl.b64 	%rd2024, %rd2023, 32;
	cvt.u64.u32 	%rd2025, %r5474;
	or.b64  	%rd2026, %rd2024, %rd2025;
	cvt.rn.f64.s64 	%fd257, %rd2026;
	mul.f64 	%fd258, %fd257, 0d3BF921FB54442D19;
	cvt.rn.f32.f64 	%f3247, %fd258;
	neg.f32 	%f3248, %f3247;
	setp.lt.s32 	%p1030, %r5471, 0;
	selp.f32 	%f4632, %f3248, %f3247, %p1030;
	bra.uni 	$L__BB0_1033;
$L__BB0_1032:
	mov.f32 	%f3249, 0f00000000;
	mul.rn.f32 	%f4632, %f642, %f3249;
	mov.b32 	%r7521, 0;
$L__BB0_1033:
	setp.ltu.f32 	%p1031, %f644, 0f47CE4780;
	mul.rn.f32 	%f3250, %f4632, %f4632;
	and.b32  	%r5476, %r7521, 1;
	setp.eq.b32 	%p1032, %r5476, 1;
	selp.f32 	%f3251, 0f3F800000, %f4632, %p1032;
	fma.rn.f32 	%f3252, %f3250, %f3251, 0f00000000;
	fma.rn.f32 	%f3253, %f3250, 0f37CBAC00, 0fBAB607ED;
	selp.f32 	%f3254, %f3253, 0fB94D4153, %p1032;
	selp.f32 	%f3255, 0f3D2AAABB, 0f3C0885E4, %p1032;
	fma.rn.f32 	%f3256, %f3254, %f3250, %f3255;
	selp.f32 	%f3257, 0fBEFFFFFF, 0fBE2AAAA8, %p1032;
	fma.rn.f32 	%f3258, %f3256, %f3250, %f3257;
	fma.rn.f32 	%f3259, %f3258, %f3252, %f3251;
	and.b32  	%r5477, %r7521, 2;
	setp.eq.s32 	%p1033, %r5477, 0;
	mov.f32 	%f3260, 0f00000000;
	sub.f32 	%f3261, %f3260, %f3259;
	selp.f32 	%f648, %f3259, %f3261, %p1033;
	@%p1031 bra 	$L__BB0_1041;
	setp.eq.f32 	%p1034, %f644, 0f7F800000;
	@%p1034 bra 	$L__BB0_1040;
	mov.b32 	%r1744, %f642;
	shl.b32 	%r5479, %r1744, 8;
	or.b32  	%r1745, %r5479, -2147483648;
	mov.b64 	%rd2939, 0;
	mov.b32 	%r7522, 0;
$L__BB0_1036:
	.pragma "nounroll";
	mul.wide.u32 	%rd2028, %r7522, 4;
	mov.u64 	%rd2029, __cudart_i2opi_f;
	add.s64 	%rd2030, %rd2029, %rd2028;
	ld.global.nc.u32 	%r5480, [%rd2030];
	mad.wide.u32 	%rd2031, %r5480, %r1745, %rd2939;
	shr.u64 	%rd2939, %rd2031, 32;
	add.s64 	%rd2032, %rd2, %rd2028;
	st.local.u32 	[%rd2032], %rd2031;
	add.s32 	%r7522, %r7522, 1;
	setp.ne.s32 	%p1035, %r7522, 6;
	@%p1035 bra 	$L__BB0_1036;
	shr.u32 	%r5481, %r1744, 23;
	st.local.u32 	[%rd2+24], %rd2939;
	and.b32  	%r1748, %r5481, 31;
	and.b32  	%r5482, %r5481, 224;
	add.s32 	%r5483, %r5482, -128;
	shr.u32 	%r5484, %r5483, 5;
	mul.wide.u32 	%rd2033, %r5484, 4;
	sub.s64 	%rd397, %rd2, %rd2033;
	ld.local.u32 	%r7523, [%rd397+24];
	ld.local.u32 	%r7524, [%rd397+20];
	setp.eq.s32 	%p1036, %r1748, 0;
	@%p1036 bra 	$L__BB0_1039;
	shf.l.wrap.b32 	%r7523, %r7524, %r7523, %r1748;
	ld.local.u32 	%r5485, [%rd397+16];
	shf.l.wrap.b32 	%r7524, %r5485, %r7524, %r1748;
$L__BB0_1039:
	shr.u32 	%r5486, %r7523, 30;
	shf.l.wrap.b32 	%r5487, %r7524, %r7523, 2;
	shl.b32 	%r5488, %r7524, 2;
	shr.u32 	%r5489, %r5487, 31;
	add.s32 	%r5490, %r5489, %r5486;
	neg.s32 	%r5491, %r5490;
	setp.lt.s32 	%p1037, %r1744, 0;
	selp.b32 	%r7525, %r5491, %r5490, %p1037;
	xor.b32  	%r5492, %r5487, %r1744;
	shr.s32 	%r5493, %r5487, 31;
	xor.b32  	%r5494, %r5493, %r5487;
	xor.b32  	%r5495, %r5493, %r5488;
	cvt.u64.u32 	%rd2034, %r5494;
	shl.b64 	%rd2035, %rd2034, 32;
	cvt.u64.u32 	%rd2036, %r5495;
	or.b64  	%rd2037, %rd2035, %rd2036;
	cvt.rn.f64.s64 	%fd259, %rd2037;
	mul.f64 	%fd260, %fd259, 0d3BF921FB54442D19;
	cvt.rn.f32.f64 	%f3262, %fd260;
	neg.f32 	%f3263, %f3262;
	setp.lt.s32 	%p1038, %r5492, 0;
	selp.f32 	%f4633, %f3263, %f3262, %p1038;
	bra.uni 	$L__BB0_1041;
$L__BB0_1040:
	mov.f32 	%f3264, 0f00000000;
	mul.rn.f32 	%f4633, %f642, %f3264;
	mov.b32 	%r7525, 0;
$L__BB0_1041:
	add.s32 	%r5497, %r7525, 1;
	mul.rn.f32 	%f3265, %f4633, %f4633;
	and.b32  	%r5498, %r7525, 1;
	setp.eq.b32 	%p1039, %r5498, 1;
	selp.f32 	%f3266, %f4633, 0f3F800000, %p1039;
	fma.rn.f32 	%f3267, %f3265, %f3266, 0f00000000;
	fma.rn.f32 	%f3268, %f3265, 0f37CBAC00, 0fBAB607ED;
	selp.f32 	%f3269, 0fB94D4153, %f3268, %p1039;
	selp.f32 	%f3270, 0f3C0885E4, 0f3D2AAABB, %p1039;
	fma.rn.f32 	%f3271, %f3269, %f3265, %f3270;
	selp.f32 	%f3272, 0fBE2AAAA8, 0fBEFFFFFF, %p1039;
	fma.rn.f32 	%f3273, %f3271, %f3265, %f3272;
	fma.rn.f32 	%f3274, %f3273, %f3267, %f3266;
	and.b32  	%r5499, %r5497, 2;
	setp.eq.s32 	%p1040, %r5499, 0;
	mov.f32 	%f3275, 0f00000000;
	sub.f32 	%f3276, %f3275, %f3274;
	selp.f32 	%f3277, %f3274, %f3276, %p1040;
	fma.rn.f32 	%f652, %f648, %f3277, %f642;
	mul.f32 	%f3278, %f652, 0f3F22F983;
	cvt.rni.s32.f32 	%r7533, %f3278;
	cvt.rn.f32.s32 	%f3279, %r7533;
	fma.rn.f32 	%f3280, %f3279, 0fBFC90FDA, %f652;
	fma.rn.f32 	%f3281, %f3279, 0fB3A22168, %f3280;
	fma.rn.f32 	%f4635, %f3279, 0fA7C234C5, %f3281;
	abs.f32 	%f654, %f652;
	setp.ltu.f32 	%p1041, %f654, 0f47CE4780;
	mov.u32 	%r7529, %r7533;
	mov.f32 	%f4634, %f4635;
	@%p1041 bra 	$L__BB0_1049;
	setp.eq.f32 	%p1042, %f654, 0f7F800000;
	@%p1042 bra 	$L__BB0_1048;
	mov.b32 	%r1758, %f652;
	shl.b32 	%r5501, %r1758, 8;
	or.b32  	%r1759, %r5501, -2147483648;
	mov.b64 	%rd2940, 0;
	mov.b32 	%r7526, 0;
$L__BB0_1044:
	.pragma "nounroll";
	mul.wide.u32 	%rd2039, %r7526, 4;
	mov.u64 	%rd2040, __cudart_i2opi_f;
	add.s64 	%rd2041, %rd2040, %rd2039;
	ld.global.nc.u32 	%r5502, [%rd2041];
	mad.wide.u32 	%rd2042, %r5502, %r1759, %rd2940;
	shr.u64 	%rd2940, %rd2042, 32;
	add.s64 	%rd2043, %rd3, %rd2039;
	st.local.u32 	[%rd2043], %rd2042;
	add.s32 	%r7526, %r7526, 1;
	setp.ne.s32 	%p1043, %r7526, 6;
	@%p1043 bra 	$L__BB0_1044;
	shr.u32 	%r5503, %r1758, 23;
	st.local.u32 	[%rd3+24], %rd2940;
	and.b32  	%r1762, %r5503, 31;
	and.b32  	%r5504, %r5503, 224;
	add.s32 	%r5505, %r5504, -128;
	shr.u32 	%r5506, %r5505, 5;
	mul.wide.u32 	%rd2044, %r5506, 4;
	sub.s64 	%rd400, %rd3, %rd2044;
	ld.local.u32 	%r7527, [%rd400+24];
	ld.local.u32 	%r7528, [%rd400+20];
	setp.eq.s32 	%p1044, %r1762, 0;
	@%p1044 bra 	$L__BB0_1047;
	shf.l.wrap.b32 	%r7527, %r7528, %r7527, %r1762;
	ld.local.u32 	%r5507, [%rd400+16];
	shf.l.wrap.b32 	%r7528, %r5507, %r7528, %r1762;
$L__BB0_1047:
	shr.u32 	%r5508, %r7527, 30;
	shf.l.wrap.b32 	%r5509, %r7528, %r7527, 2;
	shl.b32 	%r5510, %r7528, 2;
	shr.u32 	%r5511, %r5509, 31;
	add.s32 	%r5512, %r5511, %r5508;
	neg.s32 	%r5513, %r5512;
	setp.lt.s32 	%p1045, %r1758, 0;
	selp.b32 	%r7529, %r5513, %r5512, %p1045;
	xor.b32  	%r5514, %r5509, %r1758;
	shr.s32 	%r5515, %r5509, 31;
	xor.b32  	%r5516, %r5515, %r5509;
	xor.b32  	%r5517, %r5515, %r5510;
	cvt.u64.u32 	%rd2045, %r5516;
	shl.b64 	%rd2046, %rd2045, 32;
	cvt.u64.u32 	%rd2047, %r5517;
	or.b64  	%rd2048, %rd2046, %rd2047;
	cvt.rn.f64.s64 	%fd261, %rd2048;
	mul.f64 	%fd262, %fd261, 0d3BF921FB54442D19;
	cvt.rn.f32.f64 	%f3282, %fd262;
	neg.f32 	%f3283, %f3282;
	setp.lt.s32 	%p1046, %r5514, 0;
	selp.f32 	%f4634, %f3283, %f3282, %p1046;
	bra.uni 	$L__BB0_1049;
$L__BB0_1048:
	mov.f32 	%f3284, 0f00000000;
	mul.rn.f32 	%f4634, %f652, %f3284;
	mov.b32 	%r7529, 0;
$L__BB0_1049:
	setp.ltu.f32 	%p1047, %f654, 0f47CE4780;
	mul.rn.f32 	%f3285, %f4634, %f4634;
	and.b32  	%r5519, %r7529, 1;
	setp.eq.b32 	%p1048, %r5519, 1;
	selp.f32 	%f3286, 0f3F800000, %f4634, %p1048;
	fma.rn.f32 	%f3287, %f3285, %f3286, 0f00000000;
	fma.rn.f32 	%f3288, %f3285, 0f37CBAC00, 0fBAB607ED;
	selp.f32 	%f3289, %f3288, 0fB94D4153, %p1048;
	selp.f32 	%f3290, 0f3D2AAABB, 0f3C0885E4, %p1048;
	fma.rn.f32 	%f3291, %f3289, %f3285, %f3290;
	selp.f32 	%f3292, 0fBEFFFFFF, 0fBE2AAAA8, %p1048;
	fma.rn.f32 	%f3293, %f3291, %f3285, %f3292;
	fma.rn.f32 	%f3294, %f3293, %f3287, %f3286;
	and.b32  	%r5520, %r7529, 2;
	setp.eq.s32 	%p1049, %r5520, 0;
	mov.f32 	%f3295, 0f00000000;
	sub.f32 	%f3296, %f3295, %f3294;
	selp.f32 	%f658, %f3294, %f3296, %p1049;
	@%p1047 bra 	$L__BB0_1057;
	setp.eq.f32 	%p1050, %f654, 0f7F800000;
	@%p1050 bra 	$L__BB0_1056;
	mov.b32 	%r1771, %f652;
	shl.b32 	%r5522, %r1771, 8;
	or.b32  	%r1772, %r5522, -2147483648;
	mov.b64 	%rd2941, 0;
	mov.b32 	%r7530, 0;
$L__BB0_1052:
	.pragma "nounroll";
	mul.wide.u32 	%rd2050, %r7530, 4;
	mov.u64 	%rd2051, __cudart_i2opi_f;
	add.s64 	%rd2052, %rd2051, %rd2050;
	ld.global.nc.u32 	%r5523, [%rd2052];
	mad.wide.u32 	%rd2053, %r5523, %r1772, %rd2941;
	shr.u64 	%rd2941, %rd2053, 32;
	add.s64 	%rd2054, %rd2, %rd2050;
	st.local.u32 	[%rd2054], %rd2053;
	add.s32 	%r7530, %r7530, 1;
	setp.ne.s32 	%p1051, %r7530, 6;
	@%p1051 bra 	$L__BB0_1052;
	shr.u32 	%r5524, %r1771, 23;
	st.local.u32 	[%rd2+24], %rd2941;
	and.b32  	%r1775, %r5524, 31;
	and.b32  	%r5525, %r5524, 224;
	add.s32 	%r5526, %r5525, -128;
	shr.u32 	%r5527, %r5526, 5;
	mul.wide.u32 	%rd2055, %r5527, 4;
	sub.s64 	%rd403, %rd2, %rd2055;
	ld.local.u32 	%r7531, [%rd403+24];
	ld.local.u32 	%r7532, [%rd403+20];
	setp.eq.s32 	%p1052, %r1775, 0;
	@%p1052 bra 	$L__BB0_1055;
	shf.l.wrap.b32 	%r7531, %r7532, %r7531, %r1775;
	ld.local.u32 	%r5528, [%rd403+16];
	shf.l.wrap.b32 	%r7532, %r5528, %r7532, %r1775;
$L__BB0_1055:
	shr.u32 	%r5529, %r7531, 30;
	shf.l.wrap.b32 	%r5530, %r7532, %r7531, 2;
	shl.b32 	%r5531, %r7532, 2;
	shr.u32 	%r5532, %r5530, 31;
	add.s32 	%r5533, %r5532, %r5529;
	neg.s32 	%r5534, %r5533;
	setp.lt.s32 	%p1053, %r1771, 0;
	selp.b32 	%r7533, %r5534, %r5533, %p1053;
	xor.b32  	%r5535, %r5530, %r1771;
	shr.s32 	%r5536, %r5530, 31;
	xor.b32  	%r5537, %r5536, %r5530;
	xor.b32  	%r5538, %r5536, %r5531;
	cvt.u64.u32 	%rd2056, %r5537;
	shl.b64 	%rd2057, %rd2056, 32;
	cvt.u64.u32 	%rd2058, %r5538;
	or.b64  	%rd2059, %rd2057, %rd2058;
	cvt.rn.f64.s64 	%fd263, %rd2059;
	mul.f64 	%fd264, %fd263, 0d3BF921FB54442D19;
	cvt.rn.f32.f64 	%f3297, %fd264;
	neg.f32 	%f3298, %f3297;
	setp.lt.s32 	%p1054, %r5535, 0;
	selp.f32 	%f4635, %f3298, %f3297, %p1054;
	bra.uni 	$L__BB0_1057;
$L__BB0_1056:
	mov.f32 	%f3299, 0f00000000;
	mul.rn.f32 	%f4635, %f652, %f3299;
	mov.b32 	%r7533, 0;
$L__BB0_1057:
	add.s32 	%r5540, %r7533, 1;
	mul.rn.f32 	%f3300, %f4635, %f4635;
	and.b32  	%r5541, %r7533, 1;
	setp.eq.b32 	%p1055, %r5541, 1;
	selp.f32 	%f3301, %f4635, 0f3F800000, %p1055;
	fma.rn.f32 	%f3302, %f3300, %f3301, 0f00000000;
	fma.rn.f32 	%f3303, %f3300, 0f37CBAC00, 0fBAB607ED;
	selp.f32 	%f3304, 0fB94D4153, %f3303, %p1055;
	selp.f32 	%f3305, 0f3C0885E4, 0f3D2AAABB, %p1055;
	fma.rn.f32 	%f3306, %f3304, %f3300, %f3305;
	selp.f32 	%f3307, 0fBE2AAAA8, 0fBEFFFFFF, %p1055;
	fma.rn.f32 	%f3308, %f3306, %f3300, %f3307;
	fma.rn.f32 	%f3309, %f3308, %f3302, %f3301;
	and.b32  	%r5542, %r5540, 2;
	setp.eq.s32 	%p1056, %r5542, 0;
	mov.f32 	%f3310, 0f00000000;
	sub.f32 	%f3311, %f3310, %f3309;
	selp.f32 	%f3312, %f3309, %f3311, %p1056;
	fma.rn.f32 	%f662, %f658, %f3312, %f652;
	mul.f32 	%f3313, %f662, 0f3F22F983;
	cvt.rni.s32.f32 	%r7541, %f3313;
	cvt.rn.f32.s32 	%f3314, %r7541;
	fma.rn.f32 	%f3315, %f3314, 0fBFC90FDA, %f662;
	fma.rn.f32 	%f3316, %f3314, 0fB3A22168, %f3315;
	fma.rn.f32 	%f4637, %f3314, 0fA7C234C5, %f3316;
	abs.f32 	%f664, %f662;
	setp.ltu.f32 	%p1057, %f664, 0f47CE4780;
	mov.u32 	%r7537, %r7541;
	mov.f32 	%f4636, %f4637;
	@%p1057 bra 	$L__BB0_1065;
	setp.eq.f32 	%p1058, %f664, 0f7F800000;
	@%p1058 bra 	$L__BB0_1064;
	mov.b32 	%r1785, %f662;
	shl.b32 	%r5544, %r1785, 8;
	or.b32  	%r1786, %r5544, -2147483648;
	mov.b64 	%rd2942, 0;
	mov.b32 	%r7534, 0;
$L__BB0_1060:
	.pragma "nounroll";
	mul.wide.u32 	%rd2061, %r7534, 4;
	mov.u64 	%rd2062, __cudart_i2opi_f;
	add.s64 	%rd2063, %rd2062, %rd2061;
	ld.global.nc.u32 	%r5545, [%rd2063];
	mad.wide.u32 	%rd2064, %r5545, %r1786, %rd2942;
	shr.u64 	%rd2942, %rd2064, 32;
	add.s64 	%rd2065, %rd3, %rd2061;
	st.local.u32 	[%rd2065], %rd2064;
	add.s32 	%r7534, %r7534, 1;
	setp.ne.s32 	%p1059, %r7534, 6;
	@%p1059 bra 	$L__BB0_1060;
	shr.u32 	%r5546, %r1785, 23;
	st.local.u32 	[%rd3+24], %rd2942;
	and.b32  	%r1789, %r5546, 31;
	and.b32  	%r5547, %r5546, 224;
	add.s32 	%r5548, %r5547, -128;
	shr.u32 	%r5549, %r5548, 5;
	mul.wide.u32 	%rd2066, %r5549, 4;
	sub.s64 	%rd406, %rd3, %rd2066;
	ld.local.u32 	%r7535, [%rd406+24];
	ld.local.u32 	%r7536, [%rd406+20];
	setp.eq.s32 	%p1060, %r1789, 0;
	@%p1060 bra 	$L__BB0_1063;
	shf.l.wrap.b32 	%r7535, %r7536, %r7535, %r1789;
	ld.local.u32 	%r5550, [%rd406+16];
	shf.l.wrap.b32 	%r7536, %r5550, %r7536, %r1789;
$L__BB0_1063:
	shr.u32 	%r5551, %r7535, 30;
	shf.l.wrap.b32 	%r5552, %r7536, %r7535, 2;
	shl.b32 	%r5553, %r7536, 2;
	shr.u32 	%r5554, %r5552, 31;
	add.s32 	%r5555, %r5554, %r5551;
	neg.s32 	%r5556, %r5555;
	setp.lt.s32 	%p1061, %r1785, 0;
	selp.b32 	%r7537, %r5556, %r5555, %p1061;
	xor.b32  	%r5557, %r5552, %r1785;
	shr.s32 	%r5558, %r5552, 31;
	xor.b32  	%r5559, %r5558, %r5552;
	xor.b32  	%r5560, %r5558, %r5553;
	cvt.u64.u32 	%rd2067, %r5559;
	shl.b64 	%rd2068, %rd2067, 32;
	cvt.u64.u32 	%rd2069, %r5560;
	or.b64  	%rd2070, %rd2068, %rd2069;
	cvt.rn.f64.s64 	%fd265, %rd2070;
	mul.f64 	%fd266, %fd265, 0d3BF921FB54442D19;
	cvt.rn.f32.f64 	%f3317, %fd266;
	neg.f32 	%f3318, %f3317;
	setp.lt.s32 	%p1062, %r5557, 0;
	selp.f32 	%f4636, %f3318, %f3317, %p1062;
	bra.uni 	$L__BB0_1065;
$L__BB0_1064:
	mov.f32 	%f3319, 0f00000000;
	mul.rn.f32 	%f4636, %f662, %f3319;
	mov.b32 	%r7537, 0;
$L__BB0_1065:
	setp.ltu.f32 	%p1063, %f664, 0f47CE4780;
	mul.rn.f32 	%f3320, %f4636, %f4636;
	and.b32  	%r5562, %r7537, 1;
	setp.eq.b32 	%p1064, %r5562, 1;
	selp.f32 	%f3321, 0f3F800000, %f4636, %p1064;
	fma.rn.f32 	%f3322, %f3320, %f3321, 0f00000000;
	fma.rn.f32 	%f3323, %f3320, 0f37CBAC00, 0fBAB607ED;
	selp.f32 	%f3324, %f3323, 0fB94D4153, %p1064;
	selp.f32 	%f3325, 0f3D2AAABB, 0f3C0885E4, %p1064;
	fma.rn.f32 	%f3326, %f3324, %f3320, %f3325;
	selp.f32 	%f3327, 0fBEFFFFFF, 0fBE2AAAA8, %p1064;
	fma.rn.f32 	%f3328, %f3326, %f3320, %f3327;
	fma.rn.f32 	%f3329, %f3328, %f3322, %f3321;
	and.b32  	%r5563, %r7537, 2;
	setp.eq.s32 	%p1065, %r5563, 0;
	mov.f32 	%f3330, 0f00000000;
	sub.f32 	%f3331, %f3330, %f3329;
	selp.f32 	%f668, %f3329, %f3331, %p1065;
	@%p1063 bra 	$L__BB0_1073;
	setp.eq.f32 	%p1066, %f664, 0f7F800000;
	@%p1066 bra 	$L__BB0_1072;
	mov.b32 	%r1798, %f662;
	shl.b32 	%r5565, %r1798, 8;
	or.b32  	%r1799, %r5565, -2147483648;
	mov.b64 	%rd2943, 0;
	mov.b32 	%r7538, 0;
$L__BB0_1068:
	.pragma "nounroll";
	mul.wide.u32 	%rd2072, %r7538, 4;
	mov.u64 	%rd2073, __cudart_i2opi_f;
	add.s64 	%rd2074, %rd2073, %rd2072;
	ld.global.nc.u32 	%r5566, [%rd2074];
	mad.wide.u32 	%rd2075, %r5566, %r1799, %rd2943;
	shr.u64 	%rd2943, %rd2075, 32;
	add.s64 	%rd2076, %rd2, %rd2072;
	st.local.u32 	[%rd2076], %rd2075;
	add.s32 	%r7538, %r7538, 1;
	setp.ne.s32 	%p1067, %r7538, 6;
	@%p1067 bra 	$L__BB0_1068;
	shr.u32 	%r5567, %r1798, 23;
	st.local.u32 	[%rd2+24], %rd2943;
	and.b32  	%r1802, %r5567, 31;
	and.b32  	%r5568, %r5567, 224;
	add.s32 	%r5569, %r5568, -128;
	shr.u32 	%r5570, %r5569, 5;
	mul.wide.u32 	%rd2077, %r5570, 4;
	sub.s64 	%rd409, %rd2, %rd2077;
	ld.local.u32 	%r7539, [%rd409+24];
	ld.local.u32 	%r7540, [%rd409+20];
	setp.eq.s32 	%p1068, %r1802, 0;
	@%p1068 bra 	$L__BB0_1071;
	shf.l.wrap.b32 	%r7539, %r7540, %r7539, %r1802;
	ld.local.u32 	%r5571, [%rd409+16];
	shf.l.wrap.b32 	%r7540, %r5571, %r7540, %r1802;
$L__BB0_1071:
	shr.u32 	%r5572, %r7539, 30;
	shf.l.wrap.b32 	%r5573, %r7540, %r7539, 2;
	shl.b32 	%r5574, %r7540, 2;
	shr.u32 	%r5575, %r5573, 31;
	add.s32 	%r5576, %r5575, %r5572;
	neg.s32 	%r5577, %r5576;
	setp.lt.s32 	%p1069, %r1798, 0;
	selp.b32 	%r7541, %r5577, %r5576, %p1069;
	xor.b32  	%r5578, %r5573, %r1798;
	shr.s32 	%r5579, %r5573, 31;
	xor.b32  	%r5580, %r5579, %r5573;
	xor.b32  	%r5581, %r5579, %r5574;
	cvt.u64.u32 	%rd2078, %r5580;
	shl.b64 	%rd2079, %rd2078, 32;
	cvt.u64.u32 	%rd2080, %r5581;
	or.b64  	%rd2081, %rd2079, %rd2080;
	cvt.rn.f64.s64 	%fd267, %rd2081;
	mul.f64 	%fd268, %fd267, 0d3BF921FB54442D19;
	cvt.rn.f32.f64 	%f3332, %fd268;
	neg.f32 	%f3333, %f3332;
	setp.lt.s32 	%p1070, %r5578, 0;
	selp.f32 	%f4637, %f3333, %f3332, %p1070;
	bra.uni 	$L__BB0_1073;
$L__BB0_1072:
	mov.f32 	%f3334, 0f00000000;
	mul.rn.f32 	%f4637, %f662, %f3334;
	mov.b32 	%r7541, 0;
$L__BB0_1073:
	add.s32 	%r5583, %r7541, 1;
	mul.rn.f32 	%f3335, %f4637, %f4637;
	and.b32  	%r5584, %r7541, 1;
	setp.eq.b32 	%p1071, %r5584, 1;
	selp.f32 	%f3336, %f4637, 0f3F800000, %p1071;
	fma.rn.f32 	%f3337, %f3335, %f3336, 0f00000000;
	fma.rn.f32 	%f3338, %f3335, 0f37CBAC00, 0fBAB607ED;
	selp.f32 	%f3339, 0fB94D4153, %f3338, %p1071;
	selp.f32 	%f3340, 0f3C0885E4, 0f3D2AAABB, %p1071;
	fma.rn.f32 	%f3341, %f3339, %f3335, %f3340;
	selp.f32 	%f3342, 0fBE2AAAA8, 0fBEFFFFFF, %p1071;
	fma.rn.f32 	%f3343, %f3341, %f3335, %f3342;
	fma.rn.f32 	%f3344, %f3343, %f3337, %f3336;
	and.b32  	%r5585, %r5583, 2;
	setp.eq.s32 	%p1072, %r5585, 0;
	mov.f32 	%f3345, 0f00000000;
	sub.f32 	%f3346, %f3345, %f3344;
	selp.f32 	%f3347, %f3344, %f3346, %p1072;
	fma.rn.f32 	%f672, %f668, %f3347, %f662;
	mul.f32 	%f3348, %f672, 0f3F22F983;
	cvt.rni.s32.f32 	%r7549, %f3348;
	cvt.rn.f32.s32 	%f3349, %r7549;
	fma.rn.f32 	%f3350, %f3349, 0fBFC90FDA, %f672;
	fma.rn.f32 	%f3351, %f3349, 0fB3A22168, %f3350;
	fma.rn.f32 	%f4639, %f3349, 0fA7C234C5, %f3351;
	abs.f32 	%f674, %f672;
	setp.ltu.f32 	%p1073, %f674, 0f47CE4780;
	mov.u32 	%r7545, %r7549;
	mov.f32 	%f4638, %f4639;
	@%p1073 bra 	$L__BB0_1081;
	setp.eq.f32 	%p1074, %f674, 0f7F800000;
	@%p1074 bra 	$L__BB0_1080;
	mov.b32 	%r1812, %f672;
	shl.b32 	%r5587, %r1812, 8;
	or.b32  	%r1813, %r5587, -2147483648;
	mov.b64 	%rd2944, 0;
	mov.b32 	%r7542, 0;
$L__BB0_1076:
	.pragma "nounroll";
	mul.wide.u32 	%rd2083, %r7542, 4;
	mov.u64 	%rd2084, __cudart_i2opi_f;
	add.s64 	%rd2085, %rd2084, %rd2083;
	ld.global.nc.u32 	%r5588, [%rd2085];
	mad.wide.u32 	%rd2086, %r5588, %r1813, %rd2944;
	shr.u64 	%rd2944, %rd2086, 32;
	add.s64 	%rd2087, %rd3, %rd2083;
	st.local.u32 	[%rd2087], %rd2086;
	add.s32 	%r7542, %r7542, 1;
	setp.ne.s32 	%p1075, %r7542, 6;
	@%p1075 bra 	$L__BB0_1076;
	shr.u32 	%r5589, %r1812, 23;
	st.local.u32 	[%rd3+24], %rd2944;
	and.b32  	%r1816, %r5589, 31;
	and.b32  	%r5590, %r5589, 224;
	add.s32 	%r5591, %r5590, -128;
	shr.u32 	%r5592, %r5591, 5;
	mul.wide.u32 	%rd2088, %r5592, 4;
	sub.s64 	%rd412, %rd3, %rd2088;
	ld.local.u32 	%r7543, [%rd412+24];
	ld.local.u32 	%r7544, [%rd412+20];
	setp.eq.s32 	%p1076, %r1816, 0;
	@%p1076 bra 	$L__BB0_1079;
	shf.l.wrap.b32 	%r7543, %r7544, %r7543, %r1816;
	ld.local.u32 	%r5593, [%rd412+16];
	shf.l.wrap.b32 	%r7544, %r5593, %r7544, %r1816;
$L__BB0_1079:
	shr.u32 	%r5594, %r7543, 30;
	shf.l.wrap.b32 	%r5595, %r7544, %r7543, 2;
	shl.b32 	%r5596, %r7544, 2;
	shr.u32 	%r5597, %r5595, 31;
	add.s32 	%r5598, %r5597, %r5594;
	neg.s32 	%r5599, %r5598;
	setp.lt.s32 	%p1077, %r1812, 0;
	selp.b32 	%r7545, %r5599, %r5598, %p1077;
	xor.b32  	%r5600, %r5595, %r1812;
	shr.s32 	%r5601, %r5595, 31;
	xor.b32  	%r5602, %r5601, %r5595;
	xor.b32  	%r5603, %r5601, %r5596;
	cvt.u64.u32 	%rd2089, %r5602;
	shl.b64 	%rd2090, %rd2089, 32;
	cvt.u64.u32 	%rd2091, %r5603;
	or.b64  	%rd2092, %rd2090, %rd2091;
	cvt.rn.f64.s64 	%fd269, %rd2092;
	mul.f64 	%fd270, %fd269, 0d3BF921FB54442D19;
	cvt.rn.f32.f64 	%f3352, %fd270;
	neg.f32 	%f3353, %f3352;
	setp.lt.s32 	%p1078, %r5600, 0;
	selp.f32 	%f4638, %f3353, %f3352, %p1078;
	bra.uni 	$L__BB0_1081;
$L__BB0_1080:
	mov.f32 	%f3354, 0f00000000;
	mul.rn.f32 	%f4638, %f672, %f3354;
	mov.b32 	%r7545, 0;
$L__BB0_1081:
	setp.ltu.f32 	%p1079, %f674, 0f47CE4780;
	mul.rn.f32 	%f3355, %f4638, %f4638;
	and.b32  	%r5605, %r7545, 1;
	setp.eq.b32 	%p1080, %r5605, 1;
	selp.f32 	%f3356, 0f3F800000, %f4638, %p1080;
	fma.rn.f32 	%f3357, %f3355, %f3356, 0f00000000;
	fma.rn.f32 	%f3358, %f3355, 0f37CBAC00, 0fBAB607ED;
	selp.f32 	%f3359, %f3358, 0fB94D4153, %p1080;
	selp.f32 	%f3360, 0f3D2AAABB, 0f3C0885E4, %p1080;
	fma.rn.f32 	%f3361, %f3359, %f3355, %f3360;
	selp.f32 	%f3362, 0fBEFFFFFF, 0fBE2AAAA8, %p1080;
	fma.rn.f32 	%f3363, %f3361, %f3355, %f3362;
	fma.rn.f32 	%f3364, %f3363, %f3357, %f3356;
	and.b32  	%r5606, %r7545, 2;
	setp.eq.s32 	%p1081, %r5606, 0;
	mov.f32 	%f3365, 0f00000000;
	sub.f32 	%f3366, %f3365, %f3364;
	selp.f32 	%f678, %f3364, %f3366, %p1081;
	@%p1079 bra 	$L__BB0_1089;
	setp.eq.f32 	%p1082, %f674, 0f7F800000;
	@%p1082 bra 	$L__BB0_1088;
	mov.b32 	%r1825, %f672;
	shl.b32 	%r5608, %r1825, 8;
	or.b32  	%r1826, %r5608, -2147483648;
	mov.b64 	%rd2945, 0;
	mov.b32 	%r7546, 0;
$L__BB0_1084:
	.pragma "nounroll";
	mul.wide.u32 	%rd2094, %r7546, 4;
	mov.u64 	%rd2095, __cudart_i2opi_f;
	add.s64 	%rd2096, %rd2095, %rd2094;
	ld.global.nc.u32 	%r5609, [%rd2096];
	mad.wide.u32 	%rd2097, %r5609, %r1826, %rd2945;
	shr.u64 	%rd2945, %rd2097, 32;
	add.s64 	%rd2098, %rd2, %rd2094;
	st.local.u32 	[%rd2098], %rd2097;
	add.s32 	%r7546, %r7546, 1;
	setp.ne.s32 	%p1083, %r7546, 6;
	@%p1083 bra 	$L__BB0_1084;
	shr.u32 	%r5610, %r1825, 23;
	st.local.u32 	[%rd2+24], %rd2945;
	and.b32  	%r1829, %r5610, 31;
	and.b32  	%r5611, %r5610, 224;
	add.s32 	%r5612, %r5611, -128;
	shr.u32 	%r5613, %r5612, 5;
	mul.wide.u32 	%rd2099, %r5613, 4;
	sub.s64 	%rd415, %rd2, %rd2099;
	ld.local.u32 	%r7547, [%rd415+24];
	ld.local.u32 	%r7548, [%rd415+20];
	setp.eq.s32 	%p1084, %r1829, 0;
	@%p1084 bra 	$L__BB0_1087;
	shf.l.wrap.b32 	%r7547, %r7548, %r7547, %r1829;
	ld.local.u32 	%r5614, [%rd415+16];
	shf.l.wrap.b32 	%r7548, %r5614, %r7548, %r1829;
$L__BB0_1087:
	shr.u32 	%r5615, %r7547, 30;
	shf.l.wrap.b32 	%r5616, %r7548, %r7547, 2;
	shl.b32 	%r5617, %r7548, 2;
	shr.u32 	%r5618, %r5616, 31;
	add.s32 	%r5619, %r5618, %r5615;
	neg.s32 	%r5620, %r5619;
	setp.lt.s32 	%p1085, %r1825, 0;
	selp.b32 	%r7549, %r5620, %r5619, %p1085;
	xor.b32  	%r5621, %r5616, %r1825;
	shr.s32 	%r5622, %r5616, 31;
	xor.b32  	%r5623, %r5622, %r5616;
	xor.b32  	%r5624, %r5622, %r5617;
	cvt.u64.u32 	%rd2100, %r5623;
	shl.b64 	%rd2101, %rd2100, 32;
	cvt.u64.u32 	%rd2102, %r5624;
	or.b64  	%rd2103, %rd2101, %rd2102;
	cvt.rn.f64.s64 	%fd271, %rd2103;
	mul.f64 	%fd272, %fd271, 0d3BF921FB54442D19;
	cvt.rn.f32.f64 	%f3367, %fd272;
	neg.f32 	%f3368, %f3367;
	setp.lt.s32 	%p1086, %r5621, 0;
	selp.f32 	%f4639, %f3368, %f3367, %p1086;
	bra.uni 	$L__BB0_1089;
$L__BB0_1088:
	mov.f32 	%f3369, 0f00000000;
	mul.rn.f32 	%f4639, %f672, %f3369;
	mov.b32 	%r7549, 0;
$L__BB0_1089:
	add.s32 	%r5626, %r7549, 1;
	mul.rn.f32 	%f3370, %f4639, %f4639;
	and.b32  	%r5627, %r7549, 1;
	setp.eq.b32 	%p1087, %r5627, 1;
	selp.f32 	%f3371, %f4639, 0f3F800000, %p1087;
	fma.rn.f32 	%f3372, %f3370, %f3371, 0f00000000;
	fma.rn.f32 	%f3373, %f3370, 0f37CBAC00, 0fBAB607ED;
	selp.f32 	%f3374, 0fB94D4153, %f3373, %p1087;
	selp.f32 	%f3375, 0f3C0885E4, 0f3D2AAABB, %p1087;
	fma.rn.f32 	%f3376, %f3374, %f3370, %f3375;
	selp.f32 	%f3377, 0fBE2AAAA8, 0fBEFFFFFF, %p1087;
	fma.rn.f32 	%f3378, %f3376, %f3370, %f3377;
	fma.rn.f32 	%f3379, %f3378, %f3372, %f3371;
	and.b32  	%r5628, %r5626, 2;
	setp.eq.s32 	%p1088, %r5628, 0;
	mov.f32 	%f3380, 0f00000000;
	sub.f32 	%f3381, %f3380, %f3379;
	selp.f32 	%f3382, %f3379, %f3381, %p1088;
	fma.rn.f32 	%f682, %f678, %f3382, %f672;
	mul.f32 	%f3383, %f682, 0f3F22F983;
	cvt.rni.s32.f32 	%r7557, %f3383;
	cvt.rn.f32.s32 	%f3384, %r7557;
	fma.rn.f32 	%f3385, %f3384, 0fBFC90FDA, %f682;
	fma.rn.f32 	%f3386, %f3384, 0fB3A22168, %f3385;
	fma.rn.f32 	%f4641, %f3384, 0fA7C234C5, %f3386;
	abs.f32 	%f684, %f682;
	setp.ltu.f32 	%p1089, %f684, 0f47CE4780;
	mov.u32 	%r7553, %r7557;
	mov.f32 	%f4640, %f4641;
	@%p1089 bra 	$L__BB0_1097;
	setp.eq.f32 	%p1090, %f684, 0f7F800000;
	@%p1090 bra 	$L__BB0_1096;
	mov.b32 	%r1839, %f682;
	shl.b32 	%r5630, %r1839, 8;
	or.b32  	%r1840, %r5630, -2147483648;
	mov.b64 	%rd2946, 0;
	mov.b32 	%r7550, 0;
$L__BB0_1092:
	.pragma "nounroll";
	mul.wide.u32 	%rd2105, %r7550, 4;
	mov.u64 	%rd2106, __cudart_i2opi_f;
	add.s64 	%rd2107, %rd2106, %rd2105;
	ld.global.nc.u32 	%r5631, [%rd2107];
	mad.wide.u32 	%rd2108, %r5631, %r1840, %rd2946;
	shr.u64 	%rd2946, %rd2108, 32;
	add.s64 	%rd2109, %rd3, %rd2105;
	st.local.u32 	[%rd2109], %rd2108;
	add.s32 	%r7550, %r7550, 1;
	setp.ne.s32 	%p1091, %r7550, 6;
	@%p1091 bra 	$L__BB0_1092;
	shr.u32 	%r5632, %r1839, 23;
	st.local.u32 	[%rd3+24], %rd2946;
	and.b32  	%r1843, %r5632, 31;
	and.b32  	%r5633, %r5632, 224;
	add.s32 	%r5634, %r5633, -128;
	shr.u32 	%r5635, %r5634, 5;
	mul.wide.u32 	%rd2110, %r5635, 4;
	sub.s64 	%rd418, %rd3, %rd2110;
	ld.local.u32 	%r7551, [%rd418+24];
	ld.local.u32 	%r7552, [%rd418+20];
	setp.eq.s32 	%p1092, %r1843, 0;
	@%p1092 bra 	$L__BB0_1095;
	shf.l.wrap.b32 	%r7551, %r7552, %r7551, %r1843;
	ld.local.u32 	%r5636, [%rd418+16];
	shf.l.wrap.b32 	%r7552, %r5636, %r7552, %r1843;
$L__BB0_1095:
	shr.u32 	%r5637, %r7551, 30;
	shf.l.wrap.b32 	%r5638, %r7552, %r7551, 2;
	shl.b32 	%r5639, %r7552, 2;
	shr.u32 	%r5640, %r5638, 31;
	add.s32 	%r5641, %r5640, %r5637;
	neg.s32 	%r5642, %r5641;
	setp.lt.s32 	%p1093, %r1839, 0;
	selp.b32 	%r7553, %r5642, %r5641, %p1093;
	xor.b32  	%r5643, %r5638, %r1839;
	shr.s32 	%r5644, %r5638, 31;
	xor.b32  	%r5645, %r5644, %r5638;
	xor.b32  	%r5646, %r5644, %r5639;
	cvt.u64.u32 	%rd2111, %r5645;
	shl.b64 	%rd2112, %rd2111, 32;
	cvt.u64.u32 	%rd2113, %r5646;
	or.b64  	%rd2114, %rd2112, %rd2113;
	cvt.rn.f64.s64 	%fd273, %rd2114;
	mul.f64 	%fd274, %fd273, 0d3BF921FB54442D19;
	cvt.rn.f32.f64 	%f3387, %fd274;
	neg.f32 	%f3388, %f3387;
	setp.lt.s32 	%p1094, %r5643, 0;
	selp.f32 	%f4640, %f3388, %f3387, %p1094;
	bra.uni 	$L__BB0_1097;
$L__BB0_1096:
	mov.f32 	%f3389, 0f00000000;
	mul.rn.f32 	%f4640, %f682, %f3389;
	mov.b32 	%r7553, 0;
$L__BB0_1097:
	setp.ltu.f32 	%p1095, %f684, 0f47CE4780;
	mul.rn.f32 	%f3390, %f4640, %f4640;
	and.b32  	%r5648, %r7553, 1;
	setp.eq.b32 	%p1096, %r5648, 1;
	selp.f32 	%f3391, 0f3F800000, %f4640, %p1096;
	fma.rn.f32 	%f3392, %f3390, %f3391, 0f00000000;
	fma.rn.f32 	%f3393, %f3390, 0f37CBAC00, 0fBAB607ED;
	selp.f32 	%f3394, %f3393, 0fB94D4153, %p1096;
	selp.f32 	%f3395, 0f3D2AAABB, 0f3C0885E4, %p1096;
	fma.rn.f32 	%f3396, %f3394, %f3390, %f3395;
	selp.f32 	%f3397, 0fBEFFFFFF, 0fBE2AAAA8, %p1096;
	fma.rn.f32 	%f3398, %f3396, %f3390, %f3397;
	fma.rn.f32 	%f3399, %f3398, %f3392, %f3391;
	and.b32  	%r5649, %r7553, 2;
	setp.eq.s32 	%p1097, %r5649, 0;
	mov.f32 	%f3400, 0f00000000;
	sub.f32 	%f3401, %f3400, %f3399;
	selp.f32 	%f688, %f3399, %f3401, %p1097;
	@%p1095 bra 	$L__BB0_1105;
	setp.eq.f32 	%p1098, %f684, 0f7F800000;
	@%p1098 bra 	$L__BB0_1104;
	mov.b32 	%r1852, %f682;
	shl.b32 	%r5651, %r1852, 8;
	or.b32  	%r1853, %r5651, -2147483648;
	mov.b64 	%rd2947, 0;
	mov.b32 	%r7554, 0;
$L__BB0_1100:
	.pragma "nounroll";
	mul.wide.u32 	%rd2116, %r7554, 4;
	mov.u64 	%rd2117, __cudart_i2opi_f;
	add.s64 	%rd2118, %rd2117, %rd2116;
	ld.global.nc.u32 	%r5652, [%rd2118];
	mad.wide.u32 	%rd2119, %r5652, %r1853, %rd2947;
	shr.u64 	%rd2947, %rd2119, 32;
	add.s64 	%rd2120, %rd2, %rd2116;
	st.local.u32 	[%rd2120], %rd2119;
	add.s32 	%r7554, %r7554, 1;
	setp.ne.s32 	%p1099, %r7554, 6;
	@%p1099 bra 	$L__BB0_1100;
	shr.u32 	%r5653, %r1852, 23;
	st.local.u32 	[%rd2+24], %rd2947;
	and.b32  	%r1856, %r5653, 31;
	and.b32  	%r5654, %r5653, 224;
	add.s32 	%r5655, %r5654, -128;
	shr.u32 	%r5656, %r5655, 5;
	mul.wide.u32 	%rd2121, %r5656, 4;
	sub.s64 	%rd421, %rd2, %rd2121;
	ld.local.u32 	%r7555, [%rd421+24];
	ld.local.u32 	%r7556, [%rd421+20];
	setp.eq.s32 	%p1100, %r1856, 0;
	@%p1100 bra 	$L__BB0_1103;
	shf.l.wrap.b32 	%r7555, %r7556, %r7555, %r1856;
	ld.local.u32 	%r5657, [%rd421+16];
	shf.l.wrap.b32 	%r7556, %r5657, %r7556, %r1856;
$L__BB0_1103:
	shr.u32 	%r5658, %r7555, 30;
	shf.l.wrap.b32 	%r5659, %r7556, %r7555, 2;
	shl.b32 	%r5660, %r7556, 2;
	shr.u32 	%r5661, %r5659, 31;
	add.s32 	%r5662, %r5661, %r5658;
	neg.s32 	%r5663, %r5662;
	setp.lt.s32 	%p1101, %r1852, 0;
	selp.b32 	%r7557, %r5663, %r5662, %p1101;
	xor.b32  	%r5664, %r5659, %r1852;
	shr.s32 	%r5665, %r5659, 31;
	xor.b32  	%r5666, %r5665, %r5659;
	xor.b32  	%r5667, %r5665, %r5660;
	cvt.u64.u32 	%rd2122, %r5666;
	shl.b64 	%rd2123, %rd2122, 32;
	cvt.u64.u32 	%rd2124, %r5667;
	or.b64  	%rd2125, %rd2123, %rd2124;
	cvt.rn.f64.s64 	%fd275, %rd2125;
	mul.f64 	%fd276, %fd275, 0d3BF921FB54442D19;
	cvt.rn.f32.f64 	%f3402, %fd276;
	neg.f32 	%f3403, %f3402;
	setp.lt.s32 	%p1102, %r5664, 0;
	selp.f32 	%f4641, %f3403, %f3402, %p1102;
	bra.uni 	$L__BB0_1105;
$L__BB0_1104:
	mov.f32 	%f3404, 0f00000000;
	mul.rn.f32 	%f4641, %f682, %f3404;
	mov.b32 	%r7557, 0;
$L__BB0_1105:
	add.s32 	%r5669, %r7557, 1;
	mul.rn.f32 	%f3405, %f4641, %f4641;
	and.b32  	%r5670, %r7557, 1;
	setp.eq.b32 	%p1103, %r5670, 1;
	selp.f32 	%f3406, %f4641, 0f3F800000, %p1103;
	fma.rn.f32 	%f3407, %f3405, %f3406, 0f00000000;
	fma.rn.f32 	%f3408, %f3405, 0f37CBAC00, 0fBAB607ED;
	selp.f32 	%f3409, 0fB94D4153, %f3408, %p1103;
	selp.f32 	%f3410, 0f3C0885E4, 0f3D2AAABB, %p1103;
	fma.rn.f32 	%f3411, %f3409, %f3405, %f3410;
	selp.f32 	%f3412, 0fBE2AAAA8, 0fBEFFFFFF, %p1103;
	fma.rn.f32 	%f3413, %f3411, %f3405, %f3412;
	fma.rn.f32 	%f3414, %f3413, %f3407, %f3406;
	and.b32  	%r5671, %r5669, 2;
	setp.eq.s32 	%p1104, %r5671, 0;
	mov.f32 	%f3415, 0f00000000;
	sub.f32 	%f3416, %f3415, %f3414;
	selp.f32 	%f3417, %f3414, %f3416, %p1104;
	fma.rn.f32 	%f692, %f688, %f3417, %f682;
	mul.f32 	%f3418, %f692, 0f3F22F983;
	cvt.rni.s32.f32 	%r7565, %f3418;
	cvt.rn.f32.s32 	%f3419, %r7565;
	fma.rn.f32 	%f3420, %f3419, 0fBFC90FDA, %f692;
	fma.rn.f32 	%f3421, %f3419, 0fB3A22168, %f3420;
	fma.rn.f32 	%f4643, %f3419, 0fA7C234C5, %f3421;
	abs.f32 	%f694, %f692;
	setp.ltu.f32 	%p1105, %f694, 0f47CE4780;
	mov.u32 	%r7561, %r7565;
	mov.f32 	%f4642, %f4643;
	@%p1105 bra 	$L__BB0_1113;
	setp.eq.f32 	%p1106, %f694, 0f7F800000;
	@%p1106 bra 	$L__BB0_1112;
	mov.b32 	%r1866, %f692;
	shl.b32 	%r5673, %r1866, 8;
	or.b32  	%r1867, %r5673, -2147483648;
	mov.b64 	%rd2948, 0;
	mov.b32 	%r7558, 0;
$L__BB0_1108:
	.pragma "nounroll";
	mul.wide.u32 	%rd2127, %r7558, 4;
	mov.u64 	%rd2128, __cudart_i2opi_f;
	add.s64 	%rd2129, %rd2128, %rd2127;
	ld.global.nc.u32 	%r5674, [%rd2129];
	mad.wide.u32 	%rd2130, %r5674, %r1867, %rd2948;
	shr.u64 	%rd2948, %rd2130, 32;
	add.s64 	%rd2131, %rd3, %rd2127;
	st.local.u32 	[%rd2131], %rd2130;
	add.s32 	%r7558, %r7558, 1;
	setp.ne.s32 	%p1107, %r7558, 6;
	@%p1107 bra 	$L__BB0_1108;
	shr.u32 	%r5675, %r1866, 23;
	st.local.u32 	[%rd3+24], %rd2948;
	and.b32  	%r1870, %r5675, 31;
	and.b32  	%r5676, %r5675, 224;
	add.s32 	%r5677, %r5676, -128;
	shr.u32 	%r5678, %r5677, 5;
	mul.wide.u32 	%rd2132, %r5678, 4;
	sub.s64 	%rd424, %rd3, %rd2132;
	ld.local.u32 	%r7559, [%rd424+24];
	ld.local.u32 	%r7560, [%rd424+20];
	setp.eq.s32 	%p1108, %r1870, 0;
	@%p1108 bra 	$L__BB0_1111;
	shf.l.wrap.b32 	%r7559, %r7560, %r7559, %r1870;
	ld.local.u32 	%r5679, [%rd424+16];
	shf.l.wrap.b32 	%r7560, %r5679, %r7560, %r1870;
$L__BB0_1111:
	shr.u32 	%r5680, %r7559, 30;
	shf.l.wrap.b32 	%r5681, %r7560, %r7559, 2;
	shl.b32 	%r5682, %r7560, 2;
	shr.u32 	%r5683, %r5681, 31;
	add.s32 	%r5684, %r5683, %r5680;
	neg.s32 	%r5685, %r5684;
	setp.lt.s32 	%p1109, %r1866, 0;
	selp.b32 	%r7561, %r5685, %r5684, %p1109;
	xor.b32  	%r5686, %r5681, %r1866;
	shr.s32 	%r5687, %r5681, 31;
	xor.b32  	%r5688, %r5687, %r5681;
	xor.b32  	%r5689, %r5687, %r5682;
	cvt.u64.u32 	%rd2133, %r5688;
	shl.b64 	%rd2134, %rd2133, 32;
	cvt.u64.u32 	%rd2135, %r5689;
	or.b64  	%rd2136, %rd2134, %rd2135;
	cvt.rn.f64.s64 	%fd277, %rd2136;
	mul.f64 	%fd278, %fd277, 0d3BF921FB54442D19;
	cvt.rn.f32.f64 	%f3422, %fd278;
	neg.f32 	%f3423, %f3422;
	setp.lt.s32 	%p1110, %r5686, 0;
	selp.f32 	%f4642, %f3423, %f3422, %p1110;
	bra.uni 	$L__BB0_1113;
$L__BB0_1112:
	mov.f32 	%f3424, 0f00000000;
	mul.rn.f32 	%f4642, %f692, %f3424;
	mov.b32 	%r7561, 0;
$L__BB0_1113:
	setp.ltu.f32 	%p1111, %f694, 0f47CE4780;
	mul.rn.f32 	%f3425, %f4642, %f4642;
	and.b32  	%r5691, %r7561, 1;
	setp.eq.b32 	%p1112, %r5691, 1;
	selp.f32 	%f3426, 0f3F800000, %f4642, %p1112;
	fma.rn.f32 	%f3427, %f3425, %f3426, 0f00000000;
	fma.rn.f32 	%f3428, %f3425, 0f37CBAC00, 0fBAB607ED;
	selp.f32 	%f3429, %f3428, 0fB94D4153, %p1112;
	selp.f32 	%f3430, 0f3D2AAABB, 0f3C0885E4, %p1112;
	fma.rn.f32 	%f3431, %f3429, %f3425, %f3430;
	selp.f32 	%f3432, 0fBEFFFFFF, 0fBE2AAAA8, %p1112;
	fma.rn.f32 	%f3433, %f3431, %f3425, %f3432;
	fma.rn.f32 	%f3434, %f3433, %f3427, %f3426;
	and.b32  	%r5692, %r7561, 2;
	setp.eq.s32 	%p1113, %r5692, 0;
	mov.f32 	%f3435, 0f00000000;
	sub.f32 	%f3436, %f3435, %f3434;
	selp.f32 	%f698, %f3434, %f3436, %p1113;
	@%p1111 bra 	$L__BB0_1121;
	setp.eq.f32 	%p1114, %f694, 0f7F800000;
	@%p1114 bra 	$L__BB0_1120;
	mov.b32 	%r1879, %f692;
	shl.b32 	%r5694, %r1879, 8;
	or.b32  	%r1880, %r5694, -2147483648;
	mov.b64 	%rd2949, 0;
	mov.b32 	%r7562, 0;
$L__BB0_1116:
	.pragma "nounroll";
	mul.wide.u32 	%rd2138, %r7562, 4;
	mov.u64 	%rd2139, __cudart_i2opi_f;
	add.s64 	%rd2140, %rd2139, %rd2138;
	ld.global.nc.u32 	%r5695, [%rd2140];
	mad.wide.u32 	%rd2141, %r5695, %r1880, %rd2949;
	shr.u64 	%rd2949, %rd2141, 32;
	add.s64 	%rd2142, %rd2, %rd2138;
	st.local.u32 	[%rd2142], %rd2141;
	add.s32 	%r7562, %r7562, 1;
	setp.ne.s32 	%p1115, %r7562, 6;
	@%p1115 bra 	$L__BB0_1116;
	shr.u32 	%r5696, %r1879, 23;
	st.local.u32 	[%rd2+24], %rd2949;
	and.b32  	%r1883, %r5696, 31;
	and.b32  	%r5697, %r5696, 224;
	add.s32 	%r5698, %r5697, -128;
	shr.u32 	%r5699, %r5698, 5;
	mul.wide.u32 	%rd2143, %r5699, 4;
	sub.s64 	%rd427, %rd2, %rd2143;
	ld.local.u32 	%r7563, [%rd427+24];
	ld.local.u32 	%r7564, [%rd427+20];
	setp.eq.s32 	%p1116, %r1883, 0;
	@%p1116 bra 	$L__BB0_1119;
	shf.l.wrap.b32 	%r7563, %r7564, %r7563, %r1883;
	ld.local.u32 	%r5700, [%rd427+16];
	shf.l.wrap.b32 	%r7564, %r5700, %r7564, %r1883;
$L__BB0_1119:
	shr.u32 	%r5701, %r7563, 30;
	shf.l.wrap.b32 	%r5702, %r7564, %r7563, 2;
	shl.b32 	%r5703, %r7564, 2;
	shr.u32 	%r5704, %r5702, 31;
	add.s32 	%r5705, %r5704, %r5701;
	neg.s32 	%r5706, %r5705;
	setp.lt.s32 	%p1117, %r1879, 0;
	selp.b32 	%r7565, %r5706, %r5705, %p1117;
	xor.b32  	%r5707, %r5702, %r1879;
	shr.s32 	%r5708, %r5702, 31;
	xor.b32  	%r5709, %r5708, %r5702;
	xor.b32  	%r5710, %r5708, %r5703;
	cvt.u64.u32 	%rd2144, %r5709;
	shl.b64 	%rd2145, %rd2144, 32;
	cvt.u64.u32 	%rd2146, %r5710;
	or.b64  	%rd2147, %rd2145, %rd2146;
	cvt.rn.f64.s64 	%fd279, %rd2147;
	mul.f64 	%fd280, %fd279, 0d3BF921FB54442D19;
	cvt.rn.f32.f64 	%f3437, %fd280;
	neg.f32 	%f3438, %f3437;
	setp.lt.s32 	%p1118, %r5707, 0;
	selp.f32 	%f4643, %f3438, %f3437, %p1118;
	bra.uni 	$L__BB0_1121;
$L__BB0_1120:
	mov.f32 	%f3439, 0f00000000;
	mul.rn.f32 	%f4643, %f692, %f3439;
	mov.b32 	%r7565, 0;
$L__BB0_1121:
	add.s32 	%r5712, %r7565, 1;
	mul.rn.f32 	%f3440, %f4643, %f4643;
	and.b32  	%r5713, %r7565, 1;
	setp.eq.b32 	%p1119, %r5713, 1;
	selp.f32 	%f3441, %f4643, 0f3F800000, %p1119;
	fma.rn.f32 	%f3442, %f3440, %f3441, 0f00000000;
	fma.rn.f32 	%f3443, %f3440, 0f37CBAC00, 0fBAB607ED;
	selp.f32 	%f3444, 0fB94D4153, %f3443, %p1119;
	selp.f32 	%f3445, 0f3C0885E4, 0f3D2AAABB, %p1119;
	fma.rn.f32 	%f3446, %f3444, %f3440, %f3445;
	selp.f32 	%f3447, 0fBE2AAAA8, 0fBEFFFFFF, %p1119;
	fma.rn.f32 	%f3448, %f3446, %f3440, %f3447;
	fma.rn.f32 	%f3449, %f3448, %f3442, %f3441;
	and.b32  	%r5714, %r5712, 2;
	setp.eq.s32 	%p1120, %r5714, 0;
	mov.f32 	%f3450, 0f00000000;
	sub.f32 	%f3451, %f3450, %f3449;
	selp.f32 	%f3452, %f3449, %f3451, %p1120;
	fma.rn.f32 	%f702, %f698, %f3452, %f692;
	mul.f32 	%f3453, %f702, 0f3F22F983;
	cvt.rni.s32.f32 	%r7573, %f3453;
	cvt.rn.f32.s32 	%f3454, %r7573;
	fma.rn.f32 	%f3455, %f3454, 0fBFC90FDA, %f702;
	fma.rn.f32 	%f3456, %f3454, 0fB3A22168, %f3455;
	fma.rn.f32 	%f4645, %f3454, 0fA7C234C5, %f3456;
	abs.f32 	%f704, %f702;
	setp.ltu.f32 	%p1121, %f704, 0f47CE4780;
	mov.u32 	%r7569, %r7573;
	mov.f32 	%f4644, %f4645;
	@%p1121 bra 	$L__BB0_1129;
	setp.eq.f32 	%p1122, %f704, 0f7F800000;
	@%p1122 bra 	$L__BB0_1128;
	mov.b32 	%r1893, %f702;
	shl.b32 	%r5716, %r1893, 8;
	or.b32  	%r1894, %r5716, -2147483648;
	mov.b64 	%rd2950, 0;
	mov.b32 	%r7566, 0;
$L__BB0_1124:
	.pragma "nounroll";
	mul.wide.u32 	%rd2149, %r7566, 4;
	mov.u64 	%rd2150, __cudart_i2opi_f;
	add.s64 	%rd2151, %rd2150, %rd2149;
	ld.global.nc.u32 	%r5717, [%rd2151];
	mad.wide.u32 	%rd2152, %r5717, %r1894, %rd2950;
	shr.u64 	%rd2950, %rd2152, 32;
	add.s64 	%rd2153, %rd3, %rd2149;
	st.local.u32 	[%rd2153], %rd2152;
	add.s32 	%r7566, %r7566, 1;
	setp.ne.s32 	%p1123, %r7566, 6;
	@%p1123 bra 	$L__BB0_1124;
	shr.u32 	%r5718, %r1893, 23;
	st.local.u32 	[%rd3+24], %rd2950;
	and.b32  	%r1897, %r5718, 31;
	and.b32  	%r5719, %r5718, 224;
	add.s32 	%r5720, %r5719, -128;
	shr.u32 	%r5721, %r5720, 5;
	mul.wide.u32 	%rd2154, %r5721, 4;
	sub.s64 	%rd430, %rd3, %rd2154;
	ld.local.u32 	%r7567, [%rd430+24];
	ld.local.u32 	%r7568, [%rd430+20];
	setp.eq.s32 	%p1124, %r1897, 0;
	@%p1124 bra 	$L__BB0_1127;
	shf.l.wrap.b32 	%r7567, %r7568, %r7567, %r1897;
	ld.local.u32 	%r5722, [%rd430+16];
	shf.l.wrap.b32 	%r7568, %r5722, %r7568, %r1897;
$L__BB0_1127:
	shr.u32 	%r5723, %r7567, 30;
	shf.l.wrap.b32 	%r5724, %r7568, %r7567, 2;
	shl.b32 	%r5725, %r7568, 2;
	shr.u32 	%r5726, %r5724, 31;
	add.s32 	%r5727, %r5726, %r5723;
	neg.s32 	%r5728, %r5727;
	setp.lt.s32 	%p1125, %r1893, 0;
	selp.b32 	%r7569, %r5728, %r5727, %p1125;
	xor.b32  	%r5729, %r5724, %r1893;
	shr.s32 	%r5730, %r5724, 31;
	xor.b32  	%r5731, %r5730, %r5724;
	xor.b32  	%r5732, %r5730, %r5725;
	cvt.u64.u32 	%rd2155, %r5731;
	shl.b64 	%rd2156, %rd2155, 32;
	cvt.u64.u32 	%rd2157, %r5732;
	or.b64  	%rd2158, %rd2156, %rd2157;
	cvt.rn.f64.s64 	%fd281, %rd2158;
	mul.f64 	%fd282, %fd281, 0d3BF921FB54442D19;
	cvt.rn.f32.f64 	%f3457, %fd282;
	neg.f32 	%f3458, %f3457;
	setp.lt.s32 	%p1126, %r5729, 0;
	selp.f32 	%f4644, %f3458, %f3457, %p1126;
	bra.uni 	$L__BB0_1129;
$L__BB0_1128:
	mov.f32 	%f3459, 0f00000000;
	mul.rn.f32 	%f4644, %f702, %f3459;
	mov.b32 	%r7569, 0;
$L__BB0_1129:
	setp.ltu.f32 	%p1127, %f704, 0f47CE4780;
	mul.rn.f32 	%f3460, %f4644, %f4644;
	and.b32  	%r5734, %r7569, 1;
	setp.eq.b32 	%p1128, %r5734, 1;
	selp.f32 	%f3461, 0f3F800000, %f4644, %p1128;
	fma.rn.f32 	%f3462, %f3460, %f3461, 0f00000000;
	fma.rn.f32 	%f3463, %f3460, 0f37CBAC00, 0fBAB607ED;
	selp.f32 	%f3464, %f3463, 0fB94D4153, %p1128;
	selp.f32 	%f3465, 0f3D2AAABB, 0f3C0885E4, %p1128;
	fma.rn.f32 	%f3466, %f3464, %f3460, %f3465;
	selp.f32 	%f3467, 0fBEFFFFFF, 0fBE2AAAA8, %p1128;
	fma.rn.f32 	%f3468, %f3466, %f3460, %f3467;
	fma.rn.f32 	%f3469, %f3468, %f3462, %f3461;
	and.b32  	%r5735, %r7569, 2;
	setp.eq.s32 	%p1129, %r5735, 0;
	mov.f32 	%f3470, 0f00000000;
	sub.f32 	%f3471, %f3470, %f3469;
	selp.f32 	%f708, %f3469, %f3471, %p1129;
	@%p1127 bra 	$L__BB0_1137;
	setp.eq.f32 	%p1130, %f704, 0f7F800000;
	@%p1130 bra 	$L__BB0_1136;
	mov.b32 	%r1906, %f702;
	shl.b32 	%r5737, %r1906, 8;
	or.b32  	%r1907, %r5737, -2147483648;
	mov.b64 	%rd2951, 0;
	mov.b32 	%r7570, 0;
$L__BB0_1132:
	.pragma "nounroll";
	mul.wide.u32 	%rd2160, %r7570, 4;
	mov.u64 	%rd2161, __cudart_i2opi_f;
	add.s64 	%rd2162, %rd2161, %rd2160;
	ld.global.nc.u32 	%r5738, [%rd2162];
	mad.wide.u32 	%rd2163, %r5738, %r1907, %rd2951;
	shr.u64 	%rd2951, %rd2163, 32;
	add.s64 	%rd2164, %rd2, %rd2160;
	st.local.u32 	[%rd2164], %rd2163;
	add.s32 	%r7570, %r7570, 1;
	setp.ne.s32 	%p1131, %r7570, 6;
	@%p1131 bra 	$L__BB0_1132;
	shr.u32 	%r5739, %r1906, 23;
	st.local.u32 	[%rd2+24], %rd2951;
	and.b32  	%r1910, %r5739, 31;
	and.b32  	%r5740, %r5739, 224;
	add.s32 	%r5741, %r5740, -128;
	shr.u32 	%r5742, %r5741, 5;
	mul.wide.u32 	%rd2165, %r5742, 4;
	sub.s64 	%rd433, %rd2, %rd2165;
	ld.local.u32 	%r7571, [%rd433+24];
	ld.local.u32 	%r7572, [%rd433+20];
	setp.eq.s32 	%p1132, %r1910, 0;
	@%p1132 bra 	$L__BB0_1135;
	shf.l.wrap.b32 	%r7571, %r7572, %r7571, %r1910;
	ld.local.u32 	%r5743, [%rd433+16];
	shf.l.wrap.b32 	%r7572, %r5743, %r7572, %r1910;
$L__BB0_1135:
	shr.u32 	%r5744, %r7571, 30;
	shf.l.wrap.b32 	%r5745, %r7572, %r7571, 2;
	shl.b32 	%r5746, %r7572, 2;
	shr.u32 	%r5747, %r5745, 31;
	add.s32 	%r5748, %r5747, %r5744;
	neg.s32 	%r5749, %r5748;
	setp.lt.s32 	%p1133, %r1906, 0;
	selp.b32 	%r7573, %r5749, %r5748, %p1133;
	xor.b32  	%r5750, %r5745, %r1906;
	shr.s32 	%r5751, %r5745, 31;
	xor.b32  	%r5752, %r5751, %r5745;
	xor.b32  	%r5753, %r5751, %r5746;
	cvt.u64.u32 	%rd2166, %r5752;
	shl.b64 	%rd2167, %rd2166, 32;
	cvt.u64.u32 	%rd2168, %r5753;
	or.b64  	%rd2169, %rd2167, %rd2168;
	cvt.rn.f64.s64 	%fd283, %rd2169;
	mul.f64 	%fd284, %fd283, 0d3BF921FB54442D19;
	cvt.rn.f32.f64 	%f3472, %fd284;
	neg.f32 	%f3473, %f3472;
	setp.lt.s32 	%p1134, %r5750, 0;
	selp.f32 	%f4645, %f3473, %f3472, %p1134;
	bra.uni 	$L__BB0_1137;
$L__BB0_1136:
	mov.f32 	%f3474, 0f00000000;
	mul.rn.f32 	%f4645, %f702, %f3474;
	mov.b32 	%r7573, 0;
$L__BB0_1137:
	add.s32 	%r5755, %r7573, 1;
	mul.rn.f32 	%f3475, %f4645, %f4645;
	and.b32  	%r5756, %r7573, 1;
	setp.eq.b32 	%p1135, %r5756, 1;
	selp.f32 	%f3476, %f4645, 0f3F800000, %p1135;
	fma.rn.f32 	%f3477, %f3475, %f3476, 0f00000000;
	fma.rn.f32 	%f3478, %f3475, 0f37CBAC00, 0fBAB607ED;
	selp.f32 	%f3479, 0fB94D4153, %f3478, %p1135;
	selp.f32 	%f3480, 0f3C0885E4, 0f3D2AAABB, %p1135;
	fma.rn.f32 	%f3481, %f3479, %f3475, %f3480;
	selp.f32 	%f3482, 0fBE2AAAA8, 0fBEFFFFFF, %p1135;
	fma.rn.f32 	%f3483, %f3481, %f3475, %f3482;
	fma.rn.f32 	%f3484, %f3483, %f3477, %f3476;
	and.b32  	%r5757, %r5755, 2;
	setp.eq.s32 	%p1136, %r5757, 0;
	mov.f32 	%f3485, 0f00000000;
	sub.f32 	%f3486, %f3485, %f3484;
	selp.f32 	%f3487, %f3484, %f3486, %p1136;
	fma.rn.f32 	%f712, %f708, %f3487, %f702;
	mul.f32 	%f3488, %f712, 0f3F22F983;
	cvt.rni.s32.f32 	%r7581, %f3488;
	cvt.rn.f32.s32 	%f3489, %r7581;
	fma.rn.f32 	%f3490, %f3489, 0fBFC90FDA, %f712;
	fma.rn.f32 	%f3491, %f3489, 0fB3A22168, %f3490;
	fma.rn.f32 	%f4647, %f3489, 0fA7C234C5, %f3491;
	abs.f32 	%f714, %f712;
	setp.ltu.f32 	%p1137, %f714, 0f47CE4780;
	mov.u32 	%r7577, %r7581;
	mov.f32 	%f4646, %f4647;
	@%p1137 bra 	$L__BB0_1145;
	setp.eq.f32 	%p1138, %f714, 0f7F800000;
	@%p1138 bra 	$L__BB0_1144;
	mov.b32 	%r1920, %f712;
	shl.b32 	%r5759, %r1920, 8;
	or.b32  	%r1921, %r5759, -2147483648;
	mov.b64 	%rd2952, 0;
	mov.b32 	%r7574, 0;
$L__BB0_1140:
	.pragma "nounroll";
	mul.wide.u32 	%rd2171, %r7574, 4;
	mov.u64 	%rd2172, __cudart_i2opi_f;
	add.s64 	%rd2173, %rd2172, %rd2171;
	ld.global.nc.u32 	%r5760, [%rd2173];
	mad.wide.u32 	%rd2174, %r5760, %r1921, %rd2952;
	shr.u64 	%rd2952, %rd2174, 32;
	add.s64 	%rd2175, %rd3, %rd2171;
	st.local.u32 	[%rd2175], %rd2174;
	add.s32 	%r7574, %r7574, 1;
	setp.ne.s32 	%p1139, %r7574, 6;
	@%p1139 bra 	$L__BB0_1140;
	shr.u32 	%r5761, %r1920, 23;
	st.local.u32 	[%rd3+24], %rd2952;
	and.b32  	%r1924, %r5761, 31;
	and.b32  	%r5762, %r5761, 224;
	add.s32 	%r5763, %r5762, -128;
	shr.u32 	%r5764, %r5763, 5;
	mul.wide.u32 	%rd2176, %r5764, 4;
	sub.s64 	%rd436, %rd3, %rd2176;
	ld.local.u32 	%r7575, [%rd436+24];
	ld.local.u32 	%r7576, [%rd436+20];
	setp.eq.s32 	%p1140, %r1924, 0;
	@%p1140 bra 	$L__BB0_1143;
	shf.l.wrap.b32 	%r7575, %r7576, %r7575, %r1924;
	ld.local.u32 	%r5765, [%rd436+16];
	shf.l.wrap.b32 	%r7576, %r5765, %r7576, %r1924;
$L__BB0_1143:
	shr.u32 	%r5766, %r7575, 30;
	shf.l.wrap.b32 	%r5767, %r7576, %r7575, 2;
	shl.b32 	%r5768, %r7576, 2;
	shr.u32 	%r5769, %r5767, 31;
	add.s32 	%r5770, %r5769, %r5766;
	neg.s32 	%r5771, %r5770;
	setp.lt.s32 	%p1141, %r1920, 0;
	selp.b32 	%r7577, %r5771, %r5770, %p1141;
	xor.b32  	%r5772, %r5767, %r1920;
	shr.s32 	%r5773, %r5767, 31;
	xor.b32  	%r5774, %r5773, %r5767;
	xor.b32  	%r5775, %r5773, %r5768;
	cvt.u64.u32 	%rd2177, %r5774;
	shl.b64 	%rd2178, %rd2177, 32;
	cvt.u64.u32 	%rd2179, %r5775;
	or.b64  	%rd2180, %rd2178, %rd2179;
	cvt.rn.f64.s64 	%fd285, %rd2180;
	mul.f64 	%fd286, %fd285, 0d3BF921FB54442D19;
	cvt.rn.f32.f64 	%f3492, %fd286;
	neg.f32 	%f3493, %f3492;
	setp.lt.s32 	%p1142, %r5772, 0;
	selp.f32 	%f4646, %f3493, %f3492, %p1142;
	bra.uni 	$L__BB0_1145;
$L__BB0_1144:
	mov.f32 	%f3494, 0f00000000;
	mul.rn.f32 	%f4646, %f712, %f3494;
	mov.b32 	%r7577, 0;
$L__BB0_1145:
	setp.ltu.f32 	%p1143, %f714, 0f47CE4780;
	mul.rn.f32 	%f3495, %f4646, %f4646;
	and.b32  	%r5777, %r7577, 1;
	setp.eq.b32 	%p1144, %r5777, 1;
	selp.f32 	%f3496, 0f3F800000, %f4646, %p1144;
	fma.rn.f32 	%f3497, %f3495, %f3496, 0f00000000;
	fma.rn.f32 	%f3498, %f3495, 0f37CBAC00, 0fBAB607ED;
	selp.f32 	%f3499, %f3498, 0fB94D4153, %p1144;
	selp.f32 	%f3500, 0f3D2AAABB, 0f3C0885E4, %p1144;
	fma.rn.f32 	%f3501, %f3499, %f3495, %f3500;
	selp.f32 	%f3502, 0fBEFFFFFF, 0fBE2AAAA8, %p1144;
	fma.rn.f32 	%f3503, %f3501, %f3495, %f3502;
	fma.rn.f32 	%f3504, %f3503, %f3497, %f3496;
	and.b32  	%r5778, %r7577, 2;
	setp.eq.s32 	%p1145, %r5778, 0;
	mov.f32 	%f3505, 0f00000000;
	sub.f32 	%f3506, %f3505, %f3504;
	selp.f32 	%f718, %f3504, %f3506, %p1145;
	@%p1143 bra 	$L__BB0_1153;
	setp.eq.f32 	%p1146, %f714, 0f7F800000;
	@%p1146 bra 	$L__BB0_1152;
	mov.b32 	%r1933, %f712;
	shl.b32 	%r5780, %r1933, 8;
	or.b32  	%r1934, %r5780, -2147483648;
	mov.b64 	%rd2953, 0;
	mov.b32 	%r7578, 0;
$L__BB0_1148:
	.pragma "nounroll";
	mul.wide.u32 	%rd2182, %r7578, 4;
	mov.u64 	%rd2183, __cudart_i2opi_f;
	add.s64 	%rd2184, %rd2183, %rd2182;
	ld.global.nc.u32 	%r5781, [%rd2184];
	mad.wide.u32 	%rd2185, %r5781, %r1934, %rd2953;
	shr.u64 	%rd2953, %rd2185, 32;
	add.s64 	%rd2186, %rd2, %rd2182;
	st.local.u32 	[%rd2186], %rd2185;
	add.s32 	%r7578, %r7578, 1;
	setp.ne.s32 	%p1147, %r7578, 6;
	@%p1147 bra 	$L__BB0_1148;
	shr.u32 	%r5782, %r1933, 23;
	st.local.u32 	[%rd2+24], %rd2953;
	and.b32  	%r1937, %r5782, 31;
	and.b32  	%r5783, %r5782, 224;
	add.s32 	%r5784, %r5783, -128;
	shr.u32 	%r5785, %r5784, 5;
	mul.wide.u32 	%rd2187, %r5785, 4;
	sub.s64 	%rd439, %rd2, %rd2187;
	ld.local.u32 	%r7579, [%rd439+24];
	ld.local.u32 	%r7580, [%rd439+20];
	setp.eq.s32 	%p1148, %r1937, 0;
	@%p1148 bra 	$L__BB0_1151;
	shf.l.wrap.b32 	%r7579, %r7580, %r7579, %r1937;
	ld.local.u32 	%r5786, [%rd439+16];
	shf.l.wrap.b32 	%r7580, %r5786, %r7580, %r1937;
$L__BB0_1151:
	shr.u32 	%r5787, %r7579, 30;
	shf.l.wrap.b32 	%r5788, %r7580, %r7579, 2;
	shl.b32 	%r5789, %r7580, 2;
	shr.u32 	%r5790, %r5788, 31;
	add.s32 	%r5791, %r5790, %r5787;
	neg.s32 	%r5792, %r5791;
	setp.lt.s32 	%p1149, %r1933, 0;
	selp.b32 	%r7581, %r5792, %r5791, %p1149;
	xor.b32  	%r5793, %r5788, %r1933;
	shr.s32 	%r5794, %r5788, 31;
	xor.b32  	%r5795, %r5794, %r5788;
	xor.b32  	%r5796, %r5794, %r5789;
	cvt.u64.u32 	%rd2188, %r5795;
	shl.b64 	%rd2189, %rd2188, 32;
	cvt.u64.u32 	%rd2190, %r5796;
	or.b64  	%rd2191, %rd2189, %rd2190;
	cvt.rn.f64.s64 	%fd287, %rd2191;
	mul.f64 	%fd288, %fd287, 0d3BF921FB54442D19;
	cvt.rn.f32.f64 	%f3507, %fd288;
	neg.f32 	%f3508, %f3507;
	setp.lt.s32 	%p1150, %r5793, 0;
	selp.f32 	%f4647, %f3508, %f3507, %p1150;
	bra.uni 	$L__BB0_1153;
$L__BB0_1152:
	mov.f32 	%f3509, 0f00000000;
	mul.rn.f32 	%f4647, %f712, %f3509;
	mov.b32 	%r7581, 0;
$L__BB0_1153:
	add.s32 	%r5798, %r7581, 1;
	mul.rn.f32 	%f3510, %f4647, %f4647;
	and.b32  	%r5799, %r7581, 1;
	setp.eq.b32 	%p1151, %r5799, 1;
	selp.f32 	%f3511, %f4647, 0f3F800000, %p1151;
	fma.rn.f32 	%f3512, %f3510, %f3511, 0f00000000;
	fma.rn.f32 	%f3513, %f3510, 0f37CBAC00, 0fBAB607ED;
	selp.f32 	%f3514, 0fB94D4153, %f3513, %p1151;
	selp.f32 	%f3515, 0f3C0885E4, 0f3D2AAABB, %p1151;
	fma.rn.f32 	%f3516, %f3514, %f3510, %f3515;
	selp.f32 	%f3517, 0fBE2AAAA8, 0fBEFFFFFF, %p1151;
	fma.rn.f32 	%f3518, %f3516, %f3510, %f3517;
	fma.rn.f32 	%f3519, %f3518, %f3512, %f3511;
	and.b32  	%r5800, %r5798, 2;
	setp.eq.s32 	%p1152, %r5800, 0;
	mov.f32 	%f3520, 0f00000000;
	sub.f32 	%f3521, %f3520, %f3519;
	selp.f32 	%f3522, %f3519, %f3521, %p1152;
	fma.rn.f32 	%f722, %f718, %f3522, %f712;
	mul.f32 	%f3523, %f722, 0f3F22F983;
	cvt.rni.s32.f32 	%r7589, %f3523;
	cvt.rn.f32.s32 	%f3524, %r7589;
	fma.rn.f32 	%f3525, %f3524, 0fBFC90FDA, %f722;
	fma.rn.f32 	%f3526, %f3524, 0fB3A22168, %f3525;
	fma.rn.f32 	%f4649, %f3524, 0fA7C234C5, %f3526;
	abs.f32 	%f724, %f722;
	setp.ltu.f32 	%p1153, %f724, 0f47CE4780;
	mov.u32 	%r7585, %r7589;
	mov.f32 	%f4648, %f4649;
	@%p1153 bra 	$L__BB0_1161;
	setp.eq.f32 	%p1154, %f724, 0f7F800000;
	@%p1154 bra 	$L__BB0_1160;
	mov.b32 	%r1947, %f722;
	shl.b32 	%r5802, %r1947, 8;
	or.b32  	%r1948, %r5802, -2147483648;
	mov.b64 	%rd2954, 0;
	mov.b32 	%r7582, 0;
$L__BB0_1156:
	.pragma "nounroll";
	mul.wide.u32 	%rd2193, %r7582, 4;
	mov.u64 	%rd2194, __cudart_i2opi_f;
	add.s64 	%rd2195, %rd2194, %rd2193;
	ld.global.nc.u32 	%r5803, [%rd2195];
	mad.wide.u32 	%rd2196, %r5803, %r1948, %rd2954;
	shr.u64 	%rd2954, %rd2196, 32;
	add.s64 	%rd2197, %rd3, %rd2193;
	st.local.u32 	[%rd2197], %rd2196;
	add.s32 	%r7582, %r7582, 1;
	setp.ne.s32 	%p1155, %r7582, 6;
	@%p1155 bra 	$L__BB0_1156;
	shr.u32 	%r5804, %r1947, 23;
	st.local.u32 	[%rd3+24], %rd2954;
	and.b32  	%r1951, %r5804, 31;
	and.b32  	%r5805, %r5804, 224;
	add.s32 	%r5806, %r5805, -128;
	shr.u32 	%r5807, %r5806, 5;
	mul.wide.u32 	%rd2198, %r5807, 4;
	sub.s64 	%rd442, %rd3, %rd2198;
	ld.local.u32 	%r7583, [%rd442+24];
	ld.local.u32 	%r7584, [%rd442+20];
	setp.eq.s32 	%p1156, %r1951, 0;
	@%p1156 bra 	$L__BB0_1159;
	shf.l.wrap.b32 	%r7583, %r7584, %r7583, %r1951;
	ld.local.u32 	%r5808, [%rd442+16];
	shf.l.wrap.b32 	%r7584, %r5808, %r7584, %r1951;
$L__BB0_1159:
	shr.u32 	%r5809, %r7583, 30;
	shf.l.wrap.b32 	%r5810, %r7584, %r7583, 2;
	shl.b32 	%r5811, %r7584, 2;
	shr.u32 	%r5812, %r5810, 31;
	add.s32 	%r5813, %r5812, %r5809;
	neg.s32 	%r5814, %r5813;
	setp.lt.s32 	%p1157, %r1947, 0;
	selp.b32 	%r7585, %r5814, %r5813, %p1157;
	xor.b32  	%r5815, %r5810, %r1947;
	shr.s32 	%r5816, %r5810, 31;
	xor.b32  	%r5817, %r5816, %r5810;
	xor.b32  	%r5818, %r5816, %r5811;
	cvt.u64.u32 	%rd2199, %r5817;
	shl.b64 	%rd2200, %rd2199, 32;
	cvt.u64.u32 	%rd2201, %r5818;
	or.b64  	%rd2202, %rd2200, %rd2201;
	cvt.rn.f64.s64 	%fd289, %rd2202;
	mul.f64 	%fd290, %fd289, 0d3BF921FB54442D19;
	cvt.rn.f32.f64 	%f3527, %fd290;
	neg.f32 	%f3528, %f3527;
	setp.lt.s32 	%p1158, %r5815, 0;
	selp.f32 	%f4648, %f3528, %f3527, %p1158;
	bra.uni 	$L__BB0_1161;
$L__BB0_1160:
	mov.f32 	%f3529, 0f00000000;
	mul.rn.f32 	%f4648, %f722, %f3529;
	mov.b32 	%r7585, 0;
$L__BB0_1161:
	setp.ltu.f32 	%p1159, %f724, 0f47CE4780;
	mul.rn.f32 	%f3530, %f4648, %f4648;
	and.b32  	%r5820, %r7585, 1;
	setp.eq.b32 	%p1160, %r5820, 1;
	selp.f32 	%f3531, 0f3F800000, %f4648, %p1160;
	fma.rn.f32 	%f3532, %f3530, %f3531, 0f00000000;
	fma.rn.f32 	%f3533, %f3530, 0f37CBAC00, 0fBAB607ED;
	selp.f32 	%f3534, %f3533, 0fB94D4153, %p1160;
	selp.f32 	%f3535, 0f3D2AAABB, 0f3C0885E4, %p1160;
	fma.rn.f32 	%f3536, %f3534, %f3530, %f3535;
	selp.f32 	%f3537, 0fBEFFFFFF, 0fBE2AAAA8, %p1160;
	fma.rn.f32 	%f3538, %f3536, %f3530, %f3537;
	fma.rn.f32 	%f3539, %f3538, %f3532, %f3531;
	and.b32  	%r5821, %r7585, 2;
	setp.eq.s32 	%p1161, %r5821, 0;
	mov.f32 	%f3540, 0f00000000;
	sub.f32 	%f3541, %f3540, %f3539;
	selp.f32 	%f728, %f3539, %f3541, %p1161;
	@%p1159 bra 	$L__BB0_1169;
	setp.eq.f32 	%p1162, %f724, 0f7F800000;
	@%p1162 bra 	$L__BB0_1168;
	mov.b32 	%r1960, %f722;
	shl.b32 	%r5823, %r1960, 8;
	or.b32  	%r1961, %r5823, -2147483648;
	mov.b64 	%rd2955, 0;
	mov.b32 	%r7586, 0;
$L__BB0_1164:
	.pragma "nounroll";
	mul.wide.u32 	%rd2204, %r7586, 4;
	mov.u64 	%rd2205, __cudart_i2opi_f;
	add.s64 	%rd2206, %rd2205, %rd2204;
	ld.global.nc.u32 	%r5824, [%rd2206];
	mad.wide.u32 	%rd2207, %r5824, %r1961, %rd2955;
	shr.u64 	%rd2955, %rd2207, 32;
	add.s64 	%rd2208, %rd2, %rd2204;
	st.local.u32 	[%rd2208], %rd2207;
	add.s32 	%r7586, %r7586, 1;
	setp.ne.s32 	%p1163, %r7586, 6;
	@%p1163 bra 	$L__BB0_1164;
	shr.u32 	%r5825, %r1960, 23;
	st.local.u32 	[%rd2+24], %rd2955;
	and.b32  	%r1964, %r5825, 31;
	and.b32  	%r5826, %r5825, 224;
	add.s32 	%r5827, %r5826, -128;
	shr.u32 	%r5828, %r5827, 5;
	mul.wide.u32 	%rd2209, %r5828, 4;
	sub.s64 	%rd445, %rd2, %rd2209;
	ld.local.u32 	%r7587, [%rd445+24];
	ld.local.u32 	%r7588, [%rd445+20];
	setp.eq.s32 	%p1164, %r1964, 0;
	@%p1164 bra 	$L__BB0_1167;
	shf.l.wrap.b32 	%r7587, %r7588, %r7587, %r1964;
	ld.local.u32 	%r5829, [%rd445+16];
	shf.l.wrap.b32 	%r7588, %r5829, %r7588, %r1964;
$L__BB0_1167:
	shr.u32 	%r5830, %r7587, 30;
	shf.l.wrap.b32 	%r5831, %r7588, %r7587, 2;
	shl.b32 	%r5832, %r7588, 2;
	shr.u32 	%r5833, %r5831, 31;
	add.s32 	%r5834, %r5833, %r5830;
	neg.s32 	%r5835, %r5834;
	setp.lt.s32 	%p1165, %r1960, 0;
	selp.b32 	%r7589, %r5835, %r5834, %p1165;
	xor.b32  	%r5836, %r5831, %r1960;
	shr.s32 	%r5837, %r5831, 31;
	xor.b32  	%r5838, %r5837, %r5831;
	xor.b32  	%r5839, %r5837, %r5832;
	cvt.u64.u32 	%rd2210, %r5838;
	shl.b64 	%rd2211, %rd2210, 32;
	cvt.u64.u32 	%rd2212, %r5839;
	or.b64  	%rd2213, %rd2211, %rd2212;
	cvt.rn.f64.s64 	%fd291, %rd2213;
	mul.f64 	%fd292, %fd291, 0d3BF921FB54442D19;
	cvt.rn.f32.f64 	%f3542, %fd292;
	neg.f32 	%f3543, %f3542;
	setp.lt.s32 	%p1166, %r5836, 0;
	selp.f32 	%f4649, %f3543, %f3542, %p1166;
	bra.uni 	$L__BB0_1169;
$L__BB0_1168:
	mov.f32 	%f3544, 0f00000000;
	mul.rn.f32 	%f4649, %f722, %f3544;
	mov.b32 	%r7589, 0;
$L__BB0_1169:
	add.s32 	%r5841, %r7589, 1;
	mul.rn.f32 	%f3545, %f4649, %f4649;
	and.b32  	%r5842, %r7589, 1;
	setp.eq.b32 	%p1167, %r5842, 1;
	selp.f32 	%f3546, %f4649, 0f3F800000, %p1167;
	fma.rn.f32 	%f3547, %f3545, %f3546, 0f00000000;
	fma.rn.f32 	%f3548, %f3545, 0f37CBAC00, 0fBAB607ED;
	selp.f32 	%f3549, 0fB94D4153, %f3548, %p1167;
	selp.f32 	%f3550, 0f3C0885E4, 0f3D2AAABB, %p1167;
	fma.rn.f32 	%f3551, %f3549, %f3545, %f3550;
	selp.f32 	%f3552, 0fBE2AAAA8, 0fBEFFFFFF, %p1167;
	fma.rn.f32 	%f3553, %f3551, %f3545, %f3552;
	fma.rn.f32 	%f3554, %f3553, %f3547, %f3546;
	and.b32  	%r5843, %r5841, 2;
	setp.eq.s32 	%p1168, %r5843, 0;
	mov.f32 	%f3555, 0f00000000;
	sub.f32 	%f3556, %f3555, %f3554;
	selp.f32 	%f3557, %f3554, %f3556, %p1168;
	fma.rn.f32 	%f732, %f728, %f3557, %f722;
	mul.f32 	%f3558, %f732, 0f3F22F983;
	cvt.rni.s32.f32 	%r7597, %f3558;
	cvt.rn.f32.s32 	%f3559, %r7597;
	fma.rn.f32 	%f3560, %f3559, 0fBFC90FDA, %f732;
	fma.rn.f32 	%f3561, %f3559, 0fB3A22168, %f3560;
	fma.rn.f32 	%f4651, %f3559, 0fA7C234C5, %f3561;
	abs.f32 	%f734, %f732;
	setp.ltu.f32 	%p1169, %f734, 0f47CE4780;
	mov.u32 	%r7593, %r7597;
	mov.f32 	%f4650, %f4651;
	@%p1169 bra 	$L__BB0_1177;
	setp.eq.f32 	%p1170, %f734, 0f7F800000;
	@%p1170 bra 	$L__BB0_1176;
	mov.b32 	%r1974, %f732;
	shl.b32 	%r5845, %r1974, 8;
	or.b32  	%r1975, %r5845, -2147483648;
	mov.b64 	%rd2956, 0;
	mov.b32 	%r7590, 0;
$L__BB0_1172:
	.pragma "nounroll";
	mul.wide.u32 	%rd2215, %r7590, 4;
	mov.u64 	%rd2216, __cudart_i2opi_f;
	add.s64 	%rd2217, %rd2216, %rd2215;
	ld.global.nc.u32 	%r5846, [%rd2217];
	mad.wide.u32 	%rd2218, %r5846, %r1975, %rd2956;
	shr.u64 	%rd2956, %rd2218, 32;
	add.s64 	%rd2219, %rd3, %rd2215;
	st.local.u32 	[%rd2219], %rd2218;
	add.s32 	%r7590, %r7590, 1;
	setp.ne.s32 	%p1171, %r7590, 6;
	@%p1171 bra 	$L__BB0_1172;
	shr.u32 	%r5847, %r1974, 23;
	st.local.u32 	[%rd3+24], %rd2956;
	and.b32  	%r1978, %r5847, 31;
	and.b32  	%r5848, %r5847, 224;
	add.s32 	%r5849, %r5848, -128;
	shr.u32 	%r5850, %r5849, 5;
	mul.wide.u32 	%rd2220, %r5850, 4;
	sub.s64 	%rd448, %rd3, %rd2220;
	ld.local.u32 	%r7591, [%rd448+24];
	ld.local.u32 	%r7592, [%rd448+20];
	setp.eq.s32 	%p1172, %r1978, 0;
	@%p1172 bra 	$L__BB0_1175;
	shf.l.wrap.b32 	%r7591, %r7592, %r7591, %r1978;
	ld.local.u32 	%r5851, [%rd448+16];
	shf.l.wrap.b32 	%r7592, %r5851, %r7592, %r1978;
$L__BB0_1175:
	shr.u32 	%r5852, %r7591, 30;
	shf.l.wrap.b32 	%r5853, %r7592, %r7591, 2;
	shl.b32 	%r5854, %r7592, 2;
	shr.u32 	%r5855, %r5853, 31;
	add.s32 	%r5856, %r5855, %r5852;
	neg.s32 	%r5857, %r5856;
	setp.lt.s32 	%p1173, %r1974, 0;
	selp.b32 	%r7593, %r5857, %r5856, %p1173;
	xor.b32  	%r5858, %r5853, %r1974;
	shr.s32 	%r5859, %r5853, 31;
	xor.b32  	%r5860, %r5859, %r5853;
	xor.b32  	%r5861, %r5859, %r5854;
	cvt.u64.u32 	%rd2221, %r5860;
	shl.b64 	%rd2222, %rd2221, 32;
	cvt.u64.u32 	%rd2223, %r5861;
	or.b64  	%rd2224, %rd2222, %rd2223;
	cvt.rn.f64.s64 	%fd293, %rd2224;
	mul.f64 	%fd294, %fd293, 0d3BF921FB54442D19;
	cvt.rn.f32.f64 	%f3562, %fd294;
	neg.f32 	%f3563, %f3562;
	setp.lt.s32 	%p1174, %r5858, 0;
	selp.f32 	%f4650, %f3563, %f3562, %p1174;
	bra.uni 	$L__BB0_1177;
$L__BB0_1176:
	mov.f32 	%f3564, 0f00000000;
	mul.rn.f32 	%f4650, %f732, %f3564;
	mov.b32 	%r7593, 0;
$L__BB0_1177:
	setp.ltu.f32 	%p1175, %f734, 0f47CE4780;
	mul.rn.f32 	%f3565, %f4650, %f4650;
	and.b32  	%r5863, %r7593, 1;
	setp.eq.b32 	%p1176, %r5863, 1;
	selp.f32 	%f3566, 0f3F800000, %f4650, %p1176;
	fma.rn.f32 	%f3567, %f3565, %f3566, 0f00000000;
	fma.rn.f32 	%f3568, %f3565, 0f37CBAC00, 0fBAB607ED;
	selp.f32 	%f3569, %f3568, 0fB94D4153, %p1176;
	selp.f32 	%f3570, 0f3D2AAABB, 0f3C0885E4, %p1176;
	fma.rn.f32 	%f3571, %f3569, %f3565, %f3570;
	selp.f32 	%f3572, 0fBEFFFFFF, 0fBE2AAAA8, %p1176;
	fma.rn.f32 	%f3573, %f3571, %f3565, %f3572;
	fma.rn.f32 	%f3574, %f3573, %f3567, %f3566;
	and.b32  	%r5864, %r7593, 2;
	setp.eq.s32 	%p1177, %r5864, 0;
	mov.f32 	%f3575, 0f00000000;
	sub.f32 	%f3576, %f3575, %f3574;
	selp.f32 	%f738, %f3574, %f3576, %p1177;
	@%p1175 bra 	$L__BB0_1185;
	setp.eq.f32 	%p1178, %f734, 0f7F800000;
	@%p1178 bra 	$L__BB0_1184;
	mov.b32 	%r1987, %f732;
	shl.b32 	%r5866, %r1987, 8;
	or.b32  	%r1988, %r5866, -2147483648;
	mov.b64 	%rd2957, 0;
	mov.b32 	%r7594, 0;
$L__BB0_1180:
	.pragma "nounroll";
	mul.wide.u32 	%rd2226, %r7594, 4;
	mov.u64 	%rd2227, __cudart_i2opi_f;
	add.s64 	%rd2228, %rd2227, %rd2226;
	ld.global.nc.u32 	%r5867, [%rd2228];
	mad.wide.u32 	%rd2229, %r5867, %r1988, %rd2957;
	shr.u64 	%rd2957, %rd2229, 32;
	add.s64 	%rd2230, %rd2, %rd2226;
	st.local.u32 	[%rd2230], %rd2229;
	add.s32 	%r7594, %r7594, 1;
	setp.ne.s32 	%p1179, %r7594, 6;
	@%p1179 bra 	$L__BB0_1180;
	shr.u32 	%r5868, %r1987, 23;
	st.local.u32 	[%rd2+24], %rd2957;
	and.b32  	%r1991, %r5868, 31;
	and.b32  	%r5869, %r5868, 224;
	add.s32 	%r5870, %r5869, -128;
	shr.u32 	%r5871, %r5870, 5;
	mul.wide.u32 	%rd2231, %r5871, 4;
	sub.s64 	%rd451, %rd2, %rd2231;
	ld.local.u32 	%r7595, [%rd451+24];
	ld.local.u32 	%r7596, [%rd451+20];
	setp.eq.s32 	%p1180, %r1991, 0;
	@%p1180 bra 	$L__BB0_1183;
	shf.l.wrap.b32 	%r7595, %r7596, %r7595, %r1991;
	ld.local.u32 	%r5872, [%rd451+16];
	shf.l.wrap.b32 	%r7596, %r5872, %r7596, %r1991;
$L__BB0_1183:
	shr.u32 	%r5873, %r7595, 30;
	shf.l.wrap.b32 	%r5874, %r7596, %r7595, 2;
	shl.b32 	%r5875, %r7596, 2;
	shr.u32 	%r5876, %r5874, 31;
	add.s32 	%r5877, %r5876, %r5873;
	neg.s32 	%r5878, %r5877;
	setp.lt.s32 	%p1181, %r1987, 0;
	selp.b32 	%r7597, %r5878, %r5877, %p1181;
	xor.b32  	%r5879, %r5874, %r1987;
	shr.s32 	%r5880, %r5874, 31;
	xor.b32  	%r5881, %r5880, %r5874;
	xor.b32  	%r5882, %r5880, %r5875;
	cvt.u64.u32 	%rd2232, %r5881;
	shl.b64 	%rd2233, %rd2232, 32;
	cvt.u64.u32 	%rd2234, %r5882;
	or.b64  	%rd2235, %rd2233, %rd2234;
	cvt.rn.f64.s64 	%fd295, %rd2235;
	mul.f64 	%fd296, %fd295, 0d3BF921FB54442D19;
	cvt.rn.f32.f64 	%f3577, %fd296;
	neg.f32 	%f3578, %f3577;
	setp.lt.s32 	%p1182, %r5879, 0;
	selp.f32 	%f4651, %f3578, %f3577, %p1182;
	bra.uni 	$L__BB0_1185;
$L__BB0_1184:
	mov.f32 	%f3579, 0f00000000;
	mul.rn.f32 	%f4651, %f732, %f3579;
	mov.b32 	%r7597, 0;
$L__BB0_1185:
	add.s32 	%r5884, %r7597, 1;
	mul.rn.f32 	%f3580, %f4651, %f4651;
	and.b32  	%r5885, %r7597, 1;
	setp.eq.b32 	%p1183, %r5885, 1;
	selp.f32 	%f3581, %f4651, 0f3F800000, %p1183;
	fma.rn.f32 	%f3582, %f3580, %f3581, 0f00000000;
	fma.rn.f32 	%f3583, %f3580, 0f37CBAC00, 0fBAB607ED;
	selp.f32 	%f3584, 0fB94D4153, %f3583, %p1183;
	selp.f32 	%f3585, 0f3C0885E4, 0f3D2AAABB, %p1183;
	fma.rn.f32 	%f3586, %f3584, %f3580, %f3585;
	selp.f32 	%f3587, 0fBE2AAAA8, 0fBEFFFFFF, %p1183;
	fma.rn.f32 	%f3588, %f3586, %f3580, %f3587;
	fma.rn.f32 	%f3589, %f3588, %f3582, %f3581;
	and.b32  	%r5886, %r5884, 2;
	setp.eq.s32 	%p1184, %r5886, 0;
	mov.f32 	%f3590, 0f00000000;
	sub.f32 	%f3591, %f3590, %f3589;
	selp.f32 	%f3592, %f3589, %f3591, %p1184;
	fma.rn.f32 	%f742, %f738, %f3592, %f732;
	mul.f32 	%f3593, %f742, 0f3F22F983;
	cvt.rni.s32.f32 	%r7605, %f3593;
	cvt.rn.f32.s32 	%f3594, %r7605;
	fma.rn.f32 	%f3595, %f3594, 0fBFC90FDA, %f742;
	fma.rn.f32 	%f3596, %f3594, 0fB3A22168, %f3595;
	fma.rn.f32 	%f4653, %f3594, 0fA7C234C5, %f3596;
	abs.f32 	%f744, %f742;
	setp.ltu.f32 	%p1185, %f744, 0f47CE4780;
	mov.u32 	%r7601, %r7605;
	mov.f32 	%f4652, %f4653;
	@%p1185 bra 	$L__BB0_1193;
	setp.eq.f32 	%p1186, %f744, 0f7F800000;
	@%p1186 bra 	$L__BB0_1192;
	mov.b32 	%r2001, %f742;
	shl.b32 	%r5888, %r2001, 8;
	or.b32  	%r2002, %r5888, -2147483648;
	mov.b64 	%rd2958, 0;
	mov.b32 	%r7598, 0;
$L__BB0_1188:
	.pragma "nounroll";
	mul.wide.u32 	%rd2237, %r7598, 4;
	mov.u64 	%rd2238, __cudart_i2opi_f;
	add.s64 	%rd2239, %rd2238, %rd2237;
	ld.global.nc.u32 	%r5889, [%rd2239];
	mad.wide.u32 	%rd2240, %r5889, %r2002, %rd2958;
	shr.u64 	%rd2958, %rd2240, 32;
	add.s64 	%rd2241, %rd3, %rd2237;
	st.local.u32 	[%rd2241], %rd2240;
	add.s32 	%r7598, %r7598, 1;
	setp.ne.s32 	%p1187, %r7598, 6;
	@%p1187 bra 	$L__BB0_1188;
	shr.u32 	%r5890, %r2001, 23;
	st.local.u32 	[%rd3+24], %rd2958;
	and.b32  	%r2005, %r5890, 31;
	and.b32  	%r5891, %r5890, 224;
	add.s32 	%r5892, %r5891, -128;
	shr.u32 	%r5893, %r5892, 5;
	mul.wide.u32 	%rd2242, %r5893, 4;
	sub.s64 	%rd454, %rd3, %rd2242;
	ld.local.u32 	%r7599, [%rd454+24];
	ld.local.u32 	%r7600, [%rd454+20];
	setp.eq.s32 	%p1188, %r2005, 0;
	@%p1188 bra 	$L__BB0_1191;
	shf.l.wrap.b32 	%r7599, %r7600, %r7599, %r2005;
	ld.local.u32 	%r5894, [%rd454+16];
	shf.l.wrap.b32 	%r7600, %r5894, %r7600, %r2005;
$L__BB0_1191:
	shr.u32 	%r5895, %r7599, 30;
	shf.l.wrap.b32 	%r5896, %r7600, %r7599, 2;
	shl.b32 	%r5897, %r7600, 2;
	shr.u32 	%r5898, %r5896, 31;
	add.s32 	%r5899, %r5898, %r5895;
	neg.s32 	%r5900, %r5899;
	setp.lt.s32 	%p1189, %r2001, 0;
	selp.b32 	%r7601, %r5900, %r5899, %p1189;
	xor.b32  	%r5901, %r5896, %r2001;
	shr.s32 	%r5902, %r5896, 31;
	xor.b32  	%r5903, %r5902, %r5896;
	xor.b32  	%r5904, %r5902, %r5897;
	cvt.u64.u32 	%rd2243, %r5903;
	shl.b64 	%rd2244, %rd2243, 32;
	cvt.u64.u32 	%rd2245, %r5904;
	or.b64  	%rd2246, %rd2244, %rd2245;
	cvt.rn.f64.s64 	%fd297, %rd2246;
	mul.f64 	%fd298, %fd297, 0d3BF921FB54442D19;
	cvt.rn.f32.f64 	%f3597, %fd298;
	neg.f32 	%f3598, %f3597;
	setp.lt.s32 	%p1190, %r5901, 0;
	selp.f32 	%f4652, %f3598, %f3597, %p1190;
	bra.uni 	$L__BB0_1193;
$L__BB0_1192:
	mov.f32 	%f3599, 0f00000000;
	mul.rn.f32 	%f4652, %f742, %f3599;
	mov.b32 	%r7601, 0;
$L__BB0_1193:
	setp.ltu.f32 	%p1191, %f744, 0f47CE4780;
	mul.rn.f32 	%f3600, %f4652, %f4652;
	and.b32  	%r5906, %r7601, 1;
	setp.eq.b32 	%p1192, %r5906, 1;
	selp.f32 	%f3601, 0f3F800000, %f4652, %p1192;
	fma.rn.f32 	%f3602, %f3600, %f3601, 0f00000000;
	fma.rn.f32 	%f3603, %f3600, 0f37CBAC00, 0fBAB607ED;
	selp.f32 	%f3604, %f3603, 0fB94D4153, %p1192;
	selp.f32 	%f3605, 0f3D2AAABB, 0f3C0885E4, %p1192;
	fma.rn.f32 	%f3606, %f3604, %f3600, %f3605;
	selp.f32 	%f3607, 0fBEFFFFFF, 0fBE2AAAA8, %p1192;
	fma.rn.f32 	%f3608, %f3606, %f3600, %f3607;
	fma.rn.f32 	%f3609, %f3608, %f3602, %f3601;
	and.b32  	%r5907, %r7601, 2;
	setp.eq.s32 	%p1193, %r5907, 0;
	mov.f32 	%f3610, 0f00000000;
	sub.f32 	%f3611, %f3610, %f3609;
	selp.f32 	%f748, %f3609, %f3611, %p1193;
	@%p1191 bra 	$L__BB0_1201;
	setp.eq.f32 	%p1194, %f744, 0f7F800000;
	@%p1194 bra 	$L__BB0_1200;
	mov.b32 	%r2014, %f742;
	shl.b32 	%r5909, %r2014, 8;
	or.b32  	%r2015, %r5909, -2147483648;
	mov.b64 	%rd2959, 0;
	mov.b32 	%r7602, 0;
$L__BB0_1196:
	.pragma "nounroll";
	mul.wide.u32 	%rd2248, %r7602, 4;
	mov.u64 	%rd2249, __cudart_i2opi_f;
	add.s64 	%rd2250, %rd2249, %rd2248;
	ld.global.nc.u32 	%r5910, [%rd2250];
	mad.wide.u32 	%rd2251, %r5910, %r2015, %rd2959;
	shr.u64 	%rd2959, %rd2251, 32;
	add.s64 	%rd2252, %rd2, %rd2248;
	st.local.u32 	[%rd2252], %rd2251;
	add.s32 	%r7602, %r7602, 1;
	setp.ne.s32 	%p1195, %r7602, 6;
	@%p1195 bra 	$L__BB0_1196;
	shr.u32 	%r5911, %r2014, 23;
	st.local.u32 	[%rd2+24], %rd2959;
	and.b32  	%r2018, %r5911, 31;
	and.b32  	%r5912, %r5911, 224;
	add.s32 	%r5913, %r5912, -128;
	shr.u32 	%r5914, %r5913, 5;
	mul.wide.u32 	%rd2253, %r5914, 4;
	sub.s64 	%rd457, %rd2, %rd2253;
	ld.local.u32 	%r7603, [%rd457+24];
	ld.local.u32 	%r7604, [%rd457+20];
	setp.eq.s32 	%p1196, %r2018, 0;
	@%p1196 bra 	$L__BB0_1199;
	shf.l.wrap.b32 	%r7603, %r7604, %r7603, %r2018;
	ld.local.u32 	%r5915, [%rd457+16];
	shf.l.wrap.b32 	%r7604, %r5915, %r7604, %r2018;
$L__BB0_1199:
	shr.u32 	%r5916, %r7603, 30;
	shf.l.wrap.b32 	%r5917, %r7604, %r7603, 2;
	shl.b32 	%r5918, %r7604, 2;
	shr.u32 	%r5919, %r5917, 31;
	add.s32 	%r5920, %r5919, %r5916;
	neg.s32 	%r5921, %r5920;
	setp.lt.s32 	%p1197, %r2014, 0;
	selp.b32 	%r7605, %r5921, %r5920, %p1197;
	xor.b32  	%r5922, %r5917, %r2014;
	shr.s32 	%r5923, %r5917, 31;
	xor.b32  	%r5924, %r5923, %r5917;
	xor.b32  	%r5925, %r5923, %r5918;
	cvt.u64.u32 	%rd2254, %r5924;
	shl.b64 	%rd2255, %rd2254, 32;
	cvt.u64.u32 	%rd2256, %r5925;
	or.b64  	%rd2257, %rd2255, %rd2256;
	cvt.rn.f64.s64 	%fd299, %rd2257;
	mul.f64 	%fd300, %fd299, 0d3BF921FB54442D19;
	cvt.rn.f32.f64 	%f3612, %fd300;
	neg.f32 	%f3613, %f3612;
	setp.lt.s32 	%p1198, %r5922, 0;
	selp.f32 	%f4653, %f3613, %f3612, %p1198;
	bra.uni 	$L__BB0_1201;
$L__BB0_1200:
	mov.f32 	%f3614, 0f00000000;
	mul.rn.f32 	%f4653, %f742, %f3614;
	mov.b32 	%r7605, 0;
$L__BB0_1201:
	add.s32 	%r5927, %r7605, 1;
	mul.rn.f32 	%f3615, %f4653, %f4653;
	and.b32  	%r5928, %r7605, 1;
	setp.eq.b32 	%p1199, %r5928, 1;
	selp.f32 	%f3616, %f4653, 0f3F800000, %p1199;
	fma.rn.f32 	%f3617, %f3615, %f3616, 0f00000000;
	fma.rn.f32 	%f3618, %f3615, 0f37CBAC00, 0fBAB607ED;
	selp.f32 	%f3619, 0fB94D4153, %f3618, %p1199;
	selp.f32 	%f3620, 0f3C0885E4, 0f3D2AAABB, %p1199;
	fma.rn.f32 	%f3621, %f3619, %f3615, %f3620;
	selp.f32 	%f3622, 0fBE2AAAA8, 0fBEFFFFFF, %p1199;
	fma.rn.f32 	%f3623, %f3621, %f3615, %f3622;
	fma.rn.f32 	%f3624, %f3623, %f3617, %f3616;
	and.b32  	%r5929, %r5927, 2;
	setp.eq.s32 	%p1200, %r5929, 0;
	mov.f32 	%f3625, 0f00000000;
	sub.f32 	%f3626, %f3625, %f3624;
	selp.f32 	%f3627, %f3624, %f3626, %p1200;
	fma.rn.f32 	%f752, %f748, %f3627, %f742;
	mul.f32 	%f3628, %f752, 0f3F22F983;
	cvt.rni.s32.f32 	%r7613, %f3628;
	cvt.rn.f32.s32 	%f3629, %r7613;
	fma.rn.f32 	%f3630, %f3629, 0fBFC90FDA, %f752;
	fma.rn.f32 	%f3631, %f3629, 0fB3A22168, %f3630;
	fma.rn.f32 	%f4655, %f3629, 0fA7C234C5, %f3631;
	abs.f32 	%f754, %f752;
	setp.ltu.f32 	%p1201, %f754, 0f47CE4780;
	mov.u32 	%r7609, %r7613;
	mov.f32 	%f4654, %f4655;
	@%p1201 bra 	$L__BB0_1209;
	setp.eq.f32 	%p1202, %f754, 0f7F800000;
	@%p1202 bra 	$L__BB0_1208;
	mov.b32 	%r2028, %f752;
	shl.b32 	%r5931, %r2028, 8;
	or.b32  	%r2029, %r5931, -2147483648;
	mov.b64 	%rd2960, 0;
	mov.b32 	%r7606, 0;
$L__BB0_1204:
	.pragma "nounroll";
	mul.wide.u32 	%rd2259, %r7606, 4;
	mov.u64 	%rd2260, __cudart_i2opi_f;
	add.s64 	%rd2261, %rd2260, %rd2259;
	ld.global.nc.u32 	%r5932, [%rd2261];
	mad.wide.u32 	%rd2262, %r5932, %r2029, %rd2960;
	shr.u64 	%rd2960, %rd2262, 32;
	add.s64 	%rd2263, %rd3, %rd2259;
	st.local.u32 	[%rd2263], %rd2262;
	add.s32 	%r7606, %r7606, 1;
	setp.ne.s32 	%p1203, %r7606, 6;
	@%p1203 bra 	$L__BB0_1204;
	shr.u32 	%r5933, %r2028, 23;
	st.local.u32 	[%rd3+24], %rd2960;
	and.b32  	%r2032, %r5933, 31;
	and.b32  	%r5934, %r5933, 224;
	add.s32 	%r5935, %r5934, -128;
	shr.u32 	%r5936, %r5935, 5;
	mul.wide.u32 	%rd2264, %r5936, 4;
	sub.s64 	%rd460, %rd3, %rd2264;
	ld.local.u32 	%r7607, [%rd460+24];
	ld.local.u32 	%r7608, [%rd460+20];
	setp.eq.s32 	%p1204, %r2032, 0;
	@%p1204 bra 	$L__BB0_1207;
	shf.l.wrap.b32 	%r7607, %r7608, %r7607, %r2032;
	ld.local.u32 	%r5937, [%rd460+16];
	shf.l.wrap.b32 	%r7608, %r5937, %r7608, %r2032;
$L__BB0_1207:
	shr.u32 	%r5938, %r7607, 30;
	shf.l.wrap.b32 	%r5939, %r7608, %r7607, 2;
	shl.b32 	%r5940, %r7608, 2;
	shr.u32 	%r5941, %r5939, 31;
	add.s32 	%r5942, %r5941, %r5938;
	neg.s32 	%r5943, %r5942;
	setp.lt.s32 	%p1205, %r2028, 0;
	selp.b32 	%r7609, %r5943, %r5942, %p1205;
	xor.b32  	%r5944, %r5939, %r2028;
	shr.s32 	%r5945, %r5939, 31;
	xor.b32  	%r5946, %r5945, %r5939;
	xor.b32  	%r5947, %r5945, %r5940;
	cvt.u64.u32 	%rd2265, %r5946;
	shl.b64 	%rd2266, %rd2265, 32;
	cvt.u64.u32 	%rd2267, %r5947;
	or.b64  	%rd2268, %rd2266, %rd2267;
	cvt.rn.f64.s64 	%fd301, %rd2268;
	mul.f64 	%fd302, %fd301, 0d3BF921FB54442D19;
	cvt.rn.f32.f64 	%f3632, %fd302;
	neg.f32 	%f3633, %f3632;
	setp.lt.s32 	%p1206, %r5944, 0;
	selp.f32 	%f4654, %f3633, %f3632, %p1206;
	bra.uni 	$L__BB0_1209;
$L__BB0_1208:
	mov.f32 	%f3634, 0f00000000;
	mul.rn.f32 	%f4654, %f752, %f3634;
	mov.b32 	%r7609, 0;
$L__BB0_1209:
	setp.ltu.f32 	%p1207, %f754, 0f47CE4780;
	mul.rn.f32 	%f3635, %f4654, %f4654;
	and.b32  	%r5949, %r7609, 1;
	setp.eq.b32 	%p1208, %r5949, 1;
	selp.f32 	%f3636, 0f3F800000, %f4654, %p1208;
	fma.rn.f32 	%f3637, %f3635, %f3636, 0f00000000;
	fma.rn.f32 	%f3638, %f3635, 0f37CBAC00, 0fBAB607ED;
	selp.f32 	%f3639, %f3638, 0fB94D4153, %p1208;
	selp.f32 	%f3640, 0f3D2AAABB, 0f3C0885E4, %p1208;
	fma.rn.f32 	%f3641, %f3639, %f3635, %f3640;
	selp.f32 	%f3642, 0fBEFFFFFF, 0fBE2AAAA8, %p1208;
	fma.rn.f32 	%f3643, %f3641, %f3635, %f3642;
	fma.rn.f32 	%f3644, %f3643, %f3637, %f3636;
	and.b32  	%r5950, %r7609, 2;
	setp.eq.s32 	%p1209, %r5950, 0;
	mov.f32 	%f3645, 0f00000000;
	sub.f32 	%f3646, %f3645, %f3644;
	selp.f32 	%f758, %f3644, %f3646, %p1209;
	@%p1207 bra 	$L__BB0_1217;
	setp.eq.f32 	%p1210, %f754, 0f7F800000;
	@%p1210 bra 	$L__BB0_1216;
	mov.b32 	%r2041, %f752;
	shl.b32 	%r5952, %r2041, 8;
	or.b32  	%r2042, %r5952, -2147483648;
	mov.b64 	%rd2961, 0;
	mov.b32 	%r7610, 0;
$L__BB0_1212:
	.pragma "nounroll";
	mul.wide.u32 	%rd2270, %r7610, 4;
	mov.u64 	%rd2271, __cudart_i2opi_f;
	add.s64 	%rd2272, %rd2271, %rd2270;
	ld.global.nc.u32 	%r5953, [%rd2272];
	mad.wide.u32 	%rd2273, %r5953, %r2042, %rd2961;
	shr.u64 	%rd2961, %rd2273, 32;
	add.s64 	%rd2274, %rd2, %rd2270;
	st.local.u32 	[%rd2274], %rd2273;
	add.s32 	%r7610, %r7610, 1;
	setp.ne.s32 	%p1211, %r7610, 6;
	@%p1211 bra 	$L__BB0_1212;
	shr.u32 	%r5954, %r2041, 23;
	st.local.u32 	[%rd2+24], %rd2961;
	and.b32  	%r2045, %r5954, 31;
	and.b32  	%r5955, %r5954, 224;
	add.s32 	%r5956, %r5955, -128;
	shr.u32 	%r5957, %r5956, 5;
	mul.wide.u32 	%rd2275, %r5957, 4;
	sub.s64 	%rd463, %rd2, %rd2275;
	ld.local.u32 	%r7611, [%rd463+24];
	ld.local.u32 	%r7612, [%rd463+20];
	setp.eq.s32 	%p1212, %r2045, 0;
	@%p1212 bra 	$L__BB0_1215;
	shf.l.wrap.b32 	%r7611, %r7612, %r7611, %r2045;
	ld.local.u32 	%r5958, [%rd463+16];
	shf.l.wrap.b32 	%r7612, %r5958, %r7612, %r2045;
$L__BB0_1215:
	shr.u32 	%r5959, %r7611, 30;
	shf.l.wrap.b32 	%r5960, %r7612, %r7611, 2;
	shl.b32 	%r5961, %r7612, 2;
	shr.u32 	%r5962, %r5960, 31;
	add.s32 	%r5963, %r5962, %r5959;
	neg.s32 	%r5964, %r5963;
	setp.lt.s32 	%p1213, %r2041, 0;
	selp.b32 	%r7613, %r5964, %r5963, %p1213;
	xor.b32  	%r5965, %r5960, %r2041;
	shr.s32 	%r5966, %r5960, 31;
	xor.b32  	%r5967, %r5966, %r5960;
	xor.b32  	%r5968, %r5966, %r5961;
	cvt.u64.u32 	%rd2276, %r5967;
	shl.b64 	%rd2277, %rd2276, 32;
	cvt.u64.u32 	%rd2278, %r5968;
	or.b64  	%rd2279, %rd2277, %rd2278;
	cvt.rn.f64.s64 	%fd303, %rd2279;
	mul.f64 	%fd304, %fd303, 0d3BF921FB54442D19;
	cvt.rn.f32.f64 	%f3647, %fd304;
	neg.f32 	%f3648, %f3647;
	setp.lt.s32 	%p1214, %r5965, 0;
	selp.f32 	%f4655, %f3648, %f3647, %p1214;
	bra.uni 	$L__BB0_1217;
$L__BB0_1216:
	mov.f32 	%f3649, 0f00000000;
	mul.rn.f32 	%f4655, %f752, %f3649;
	mov.b32 	%r7613, 0;
$L__BB0_1217:
	add.s32 	%r5970, %r7613, 1;
	mul.rn.f32 	%f3650, %f4655, %f4655;
	and.b32  	%r5971, %r7613, 1;
	setp.eq.b32 	%p1215, %r5971, 1;
	selp.f32 	%f3651, %f4655, 0f3F800000, %p1215;
	fma.rn.f32 	%f3652, %f3650, %f3651, 0f00000000;
	fma.rn.f32 	%f3653, %f3650, 0f37CBAC00, 0fBAB607ED;
	selp.f32 	%f3654, 0fB94D4153, %f3653, %p1215;
	selp.f32 	%f3655, 0f3C0885E4, 0f3D2AAABB, %p1215;
	fma.rn.f32 	%f3656, %f3654, %f3650, %f3655;
	selp.f32 	%f3657, 0fBE2AAAA8, 0fBEFFFFFF, %p1215;
	fma.rn.f32 	%f3658, %f3656, %f3650, %f3657;
	fma.rn.f32 	%f3659, %f3658, %f3652, %f3651;
	and.b32  	%r5972, %r5970, 2;
	setp.eq.s32 	%p1216, %r5972, 0;
	mov.f32 	%f3660, 0f00000000;
	sub.f32 	%f3661, %f3660, %f3659;
	selp.f32 	%f3662, %f3659, %f3661, %p1216;
	fma.rn.f32 	%f762, %f758, %f3662, %f752;
	mul.f32 	%f3663, %f762, 0f3F22F983;
	cvt.rni.s32.f32 	%r7621, %f3663;
	cvt.rn.f32.s32 	%f3664, %r7621;
	fma.rn.f32 	%f3665, %f3664, 0fBFC90FDA, %f762;
	fma.rn.f32 	%f3666, %f3664, 0fB3A22168, %f3665;
	fma.rn.f32 	%f4657, %f3664, 0fA7C234C5, %f3666;
	abs.f32 	%f764, %f762;
	setp.ltu.f32 	%p1217, %f764, 0f47CE4780;
	mov.u32 	%r7617, %r7621;
	mov.f32 	%f4656, %f4657;
	@%p1217 bra 	$L__BB0_1225;
	setp.eq.f32 	%p1218, %f764, 0f7F800000;
	@%p1218 bra 	$L__BB0_1224;
	mov.b32 	%r2055, %f762;
	shl.b32 	%r5974, %r2055, 8;
	or.b32  	%r2056, %r5974, -2147483648;
	mov.b64 	%rd2962, 0;
	mov.b32 	%r7614, 0;
$L__BB0_1220:
	.pragma "nounroll";
	mul.wide.u32 	%rd2281, %r7614, 4;
	mov.u64 	%rd2282, __cudart_i2opi_f;
	add.s64 	%rd2283, %rd2282, %rd2281;
	ld.global.nc.u32 	%r5975, [%rd2283];
	mad.wide.u32 	%rd2284, %r5975, %r2056, %rd2962;
	shr.u64 	%rd2962, %rd2284, 32;
	add.s64 	%rd2285, %rd3, %rd2281;
	st.local.u32 	[%rd2285], %rd2284;
	add.s32 	%r7614, %r7614, 1;
	setp.ne.s32 	%p1219, %r7614, 6;
	@%p1219 bra 	$L__BB0_1220;
	shr.u32 	%r5976, %r2055, 23;
	st.local.u32 	[%rd3+24], %rd2962;
	and.b32  	%r2059, %r5976, 31;
	and.b32  	%r5977, %r5976, 224;
	add.s32 	%r5978, %r5977, -128;
	shr.u32 	%r5979, %r5978, 5;
	mul.wide.u32 	%rd2286, %r5979, 4;
	sub.s64 	%rd466, %rd3, %rd2286;
	ld.local.u32 	%r7615, [%rd466+24];
	ld.local.u32 	%r7616, [%rd466+20];
	setp.eq.s32 	%p1220, %r2059, 0;
	@%p1220 bra 	$L__BB0_1223;
	shf.l.wrap.b32 	%r7615, %r7616, %r7615, %r2059;
	ld.local.u32 	%r5980, [%rd466+16];
	shf.l.wrap.b32 	%r7616, %r5980, %r7616, %r2059;
$L__BB0_1223:
	shr.u32 	%r5981, %r7615, 30;
	shf.l.wrap.b32 	%r5982, %r7616, %r7615, 2;
	shl.b32 	%r5983, %r7616, 2;
	shr.u32 	%r5984, %r5982, 31;
	add.s32 	%r5985, %r5984, %r5981;
	neg.s32 	%r5986, %r5985;
	setp.lt.s32 	%p1221, %r2055, 0;
	selp.b32 	%r7617, %r5986, %r5985, %p1221;
	xor.b32  	%r5987, %r5982, %r2055;
	shr.s32 	%r5988, %r5982, 31;
	xor.b32  	%r5989, %r5988, %r5982;
	xor.b32  	%r5990, %r5988, %r5983;
	cvt.u64.u32 	%rd2287, %r5989;
	shl.b64 	%rd2288, %rd2287, 32;
	cvt.u64.u32 	%rd2289, %r5990;
	or.b64  	%rd2290, %rd2288, %rd2289;
	cvt.rn.f64.s64 	%fd305, %rd2290;
	mul.f64 	%fd306, %fd305, 0d3BF921FB54442D19;
	cvt.rn.f32.f64 	%f3667, %fd306;
	neg.f32 	%f3668, %f3667;
	setp.lt.s32 	%p1222, %r5987, 0;
	selp.f32 	%f4656, %f3668, %f3667, %p1222;
	bra.uni 	$L__BB0_1225;
$L__BB0_1224:
	mov.f32 	%f3669, 0f00000000;
	mul.rn.f32 	%f4656, %f762, %f3669;
	mov.b32 	%r7617, 0;
$L__BB0_1225:
	setp.ltu.f32 	%p1223, %f764, 0f47CE4780;
	mul.rn.f32 	%f3670, %f4656, %f4656;
	and.b32  	%r5992, %r7617, 1;
	setp.eq.b32 	%p1224, %r5992, 1;
	selp.f32 	%f3671, 0f3F800000, %f4656, %p1224;
	fma.rn.f32 	%f3672, %f3670, %f3671, 0f00000000;
	fma.rn.f32 	%f3673, %f3670, 0f37CBAC00, 0fBAB607ED;
	selp.f32 	%f3674, %f3673, 0fB94D4153, %p1224;
	selp.f32 	%f3675, 0f3D2AAABB, 0f3C0885E4, %p1224;
	fma.rn.f32 	%f3676, %f3674, %f3670, %f3675;
	selp.f32 	%f3677, 0fBEFFFFFF, 0fBE2AAAA8, %p1224;
	fma.rn.f32 	%f3678, %f3676, %f3670, %f3677;
	fma.rn.f32 	%f3679, %f3678, %f3672, %f3671;
	and.b32  	%r5993, %r7617, 2;
	setp.eq.s32 	%p1225, %r5993, 0;
	mov.f32 	%f3680, 0f00000000;
	sub.f32 	%f3681, %f3680, %f3679;
	selp.f32 	%f768, %f3679, %f3681, %p1225;
	@%p1223 bra 	$L__BB0_1233;
	setp.eq.f32 	%p1226, %f764, 0f7F800000;
	@%p1226 bra 	$L__BB0_1232;
	mov.b32 	%r2068, %f762;
	shl.b32 	%r5995, %r2068, 8;
	or.b32  	%r2069, %r5995, -2147483648;
	mov.b64 	%rd2963, 0;
	mov.b32 	%r7618, 0;
$L__BB0_1228:
	.pragma "nounroll";
	mul.wide.u32 	%rd2292, %r7618, 4;
	mov.u64 	%rd2293, __cudart_i2opi_f;
	add.s64 	%rd2294, %rd2293, %rd2292;
	ld.global.nc.u32 	%r5996, [%rd2294];
	mad.wide.u32 	%rd2295, %r5996, %r2069, %rd2963;
	shr.u64 	%rd2963, %rd2295, 32;
	add.s64 	%rd2296, %rd2, %rd2292;
	st.local.u32 	[%rd2296], %rd2295;
	add.s32 	%r7618, %r7618, 1;
	setp.ne.s32 	%p1227, %r7618, 6;
	@%p1227 bra 	$L__BB0_1228;
	shr.u32 	%r5997, %r2068, 23;
	st.local.u32 	[%rd2+24], %rd2963;
	and.b32  	%r2072, %r5997, 31;
	and.b32  	%r5998, %r5997, 224;
	add.s32 	%r5999, %r5998, -128;
	shr.u32 	%r6000, %r5999, 5;
	mul.wide.u32 	%rd2297, %r6000, 4;
	sub.s64 	%rd469, %rd2, %rd2297;
	ld.local.u32 	%r7619, [%rd469+24];
	ld.local.u32 	%r7620, [%rd469+20];
	setp.eq.s32 	%p1228, %r2072, 0;
	@%p1228 bra 	$L__BB0_1231;
	shf.l.wrap.b32 	%r7619, %r7620, %r7619, %r2072;
	ld.local.u32 	%r6001, [%rd469+16];
	shf.l.wrap.b32 	%r7620, %r6001, %r7620, %r2072;
$L__BB0_1231:
	shr.u32 	%r6002, %r7619, 30;
	shf.l.wrap.b32 	%r6003, %r7620, %r7619, 2;
	shl.b32 	%r6004, %r7620, 2;
	shr.u32 	%r6005, %r6003, 31;
	add.s32 	%r6006, %r6005, %r6002;
	neg.s32 	%r6007, %r6006;
	setp.lt.s32 	%p1229, %r2068, 0;
	selp.b32 	%r7621, %r6007, %r6006, %p1229;
	xor.b32  	%r6008, %r6003, %r2068;
	shr.s32 	%r6009, %r6003, 31;
	xor.b32  	%r6010, %r6009, %r6003;
	xor.b32  	%r6011, %r6009, %r6004;
	cvt.u64.u32 	%rd2298, %r6010;
	shl.b64 	%rd2299, %rd2298, 32;
	cvt.u64.u32 	%rd2300, %r6011;
	or.b64  	%rd2301, %rd2299, %rd2300;
	cvt.rn.f64.s64 	%fd307, %rd2301;
	mul.f64 	%fd308, %fd307, 0d3BF921FB54442D19;
	cvt.rn.f32.f64 	%f3682, %fd308;
	neg.f32 	%f3683, %f3682;
	setp.lt.s32 	%p1230, %r6008, 0;
	selp.f32 	%f4657, %f3683, %f3682, %p1230;
	bra.uni 	$L__BB0_1233;
$L__BB0_1232:
	mov.f32 	%f3684, 0f00000000;
	mul.rn.f32 	%f4657, %f762, %f3684;
	mov.b32 	%r7621, 0;
$L__BB0_1233:
	add.s32 	%r6013, %r7621, 1;
	mul.rn.f32 	%f3685, %f4657, %f4657;
	and.b32  	%r6014, %r7621, 1;
	setp.eq.b32 	%p1231, %r6014, 1;
	selp.f32 	%f3686, %f4657, 0f3F800000, %p1231;
	fma.rn.f32 	%f3687, %f3685, %f3686, 0f00000000;
	fma.rn.f32 	%f3688, %f3685, 0f37CBAC00, 0fBAB607ED;
	selp.f32 	%f3689, 0fB94D4153, %f3688, %p1231;
	selp.f32 	%f3690, 0f3C0885E4, 0f3D2AAABB, %p1231;
	fma.rn.f32 	%f3691, %f3689, %f3685, %f3690;
	selp.f32 	%f3692, 0fBE2AAAA8, 0fBEFFFFFF, %p1231;
	fma.rn.f32 	%f3693, %f3691, %f3685, %f3692;
	fma.rn.f32 	%f3694, %f3693, %f3687, %f3686;
	and.b32  	%r6015, %r6013, 2;
	setp.eq.s32 	%p1232, %r6015, 0;
	mov.f32 	%f3695, 0f00000000;
	sub.f32 	%f3696, %f3695, %f3694;
	selp.f32 	%f3697, %f3694, %f3696, %p1232;
	fma.rn.f32 	%f772, %f768, %f3697, %f762;
	mul.f32 	%f3698, %f772, 0f3F22F983;
	cvt.rni.s32.f32 	%r7629, %f3698;
	cvt.rn.f32.s32 	%f3699, %r7629;
	fma.rn.f32 	%f3700, %f3699, 0fBFC90FDA, %f772;
	fma.rn.f32 	%f3701, %f3699, 0fB3A22168, %f3700;
	fma.rn.f32 	%f4659, %f3699, 0fA7C234C5, %f3701;
	abs.f32 	%f774, %f772;
	setp.ltu.f32 	%p1233, %f774, 0f47CE4780;
	mov.u32 	%r7625, %r7629;
	mov.f32 	%f4658, %f4659;
	@%p1233 bra 	$L__BB0_1241;
	setp.eq.f32 	%p1234, %f774, 0f7F800000;
	@%p1234 bra 	$L__BB0_1240;
	mov.b32 	%r2082, %f772;
	shl.b32 	%r6017, %r2082, 8;
	or.b32  	%r2083, %r6017, -2147483648;
	mov.b64 	%rd2964, 0;
	mov.b32 	%r7622, 0;
$L__BB0_1236:
	.pragma "nounroll";
	mul.wide.u32 	%rd2303, %r7622, 4;
	mov.u64 	%rd2304, __cudart_i2opi_f;
	add.s64 	%rd2305, %rd2304, %rd2303;
	ld.global.nc.u32 	%r6018, [%rd2305];
	mad.wide.u32 	%rd2306, %r6018, %r2083, %rd2964;
	shr.u64 	%rd2964, %rd2306, 32;
	add.s64 	%rd2307, %rd3, %rd2303;
	st.local.u32 	[%rd2307], %rd2306;
	add.s32 	%r7622, %r7622, 1;
	setp.ne.s32 	%p1235, %r7622, 6;
	@%p1235 bra 	$L__BB0_1236;
	shr.u32 	%r6019, %r2082, 23;
	st.local.u32 	[%rd3+24], %rd2964;
	and.b32  	%r2086, %r6019, 31;
	and.b32  	%r6020, %r6019, 224;
	add.s32 	%r6021, %r6020, -128;
	shr.u32 	%r6022, %r6021, 5;
	mul.wide.u32 	%rd2308, %r6022, 4;
	sub.s64 	%rd472, %rd3, %rd2308;
	ld.local.u32 	%r7623, [%rd472+24];
	ld.local.u32 	%r7624, [%rd472+20];
	setp.eq.s32 	%p1236, %r2086, 0;
	@%p1236 bra 	$L__BB0_1239;
	shf.l.wrap.b32 	%r7623, %r7624, %r7623, %r2086;
	ld.local.u32 	%r6023, [%rd472+16];
	shf.l.wrap.b32 	%r7624, %r6023, %r7624, %r2086;
$L__BB0_1239:
	shr.u32 	%r6024, %r7623, 30;
	shf.l.wrap.b32 	%r6025, %r7624, %r7623, 2;
	shl.b32 	%r6026, %r7624, 2;
	shr.u32 	%r6027, %r6025, 31;
	add.s32 	%r6028, %r6027, %r6024;
	neg.s32 	%r6029, %r6028;
	setp.lt.s32 	%p1237, %r2082, 0;
	selp.b32 	%r7625, %r6029, %r6028, %p1237;
	xor.b32  	%r6030, %r6025, %r2082;
	shr.s32 	%r6031, %r6025, 31;
	xor.b32  	%r6032, %r6031, %r6025;
	xor.b32  	%r6033, %r6031, %r6026;
	cvt.u64.u32 	%rd2309, %r6032;
	shl.b64 	%rd2310, %rd2309, 32;
	cvt.u64.u32 	%rd2311, %r6033;
	or.b64  	%rd2312, %rd2310, %rd2311;
	cvt.rn.f64.s64 	%fd309, %rd2312;
	mul.f64 	%fd310, %fd309, 0d3BF921FB54442D19;
	cvt.rn.f32.f64 	%f3702, %fd310;
	neg.f32 	%f3703, %f3702;
	setp.lt.s32 	%p1238, %r6030, 0;
	selp.f32 	%f4658, %f3703, %f3702, %p1238;
	bra.uni 	$L__BB0_1241;
$L__BB0_1240:
	mov.f32 	%f3704, 0f00000000;
	mul.rn.f32 	%f4658, %f772, %f3704;
	mov.b32 	%r7625, 0;
$L__BB0_1241:
	setp.ltu.f32 	%p1239, %f774, 0f47CE4780;
	mul.rn.f32 	%f3705, %f4658, %f4658;
	and.b32  	%r6035, %r7625, 1;
	setp.eq.b32 	%p1240, %r6035, 1;
	selp.f32 	%f3706, 0f3F800000, %f4658, %p1240;
	fma.rn.f32 	%f3707, %f3705, %f3706, 0f00000000;
	fma.rn.f32 	%f3708, %f3705, 0f37CBAC00, 0fBAB607ED;
	selp.f32 	%f3709, %f3708, 0fB94D4153, %p1240;
	selp.f32 	%f3710, 0f3D2AAABB, 0f3C0885E4, %p1240;
	fma.rn.f32 	%f3711, %f3709, %f3705, %f3710;
	selp.f32 	%f3712, 0fBEFFFFFF, 0fBE2AAAA8, %p1240;
	fma.rn.f32 	%f3713, %f3711, %f3705, %f3712;
	fma.rn.f32 	%f3714, %f3713, %f3707, %f3706;
	and.b32  	%r6036, %r7625, 2;
	setp.eq.s32 	%p1241, %r6036, 0;
	mov.f32 	%f3715, 0f00000000;
	sub.f32 	%f3716, %f3715, %f3714;
	selp.f32 	%f778, %f3714, %f3716, %p1241;
	@%p1239 bra 	$L__BB0_1249;
	setp.eq.f32 	%p1242, %f774, 0f7F800000;
	@%p1242 bra 	$L__BB0_1248;
	mov.b32 	%r2095, %f772;
	shl.b32 	%r6038, %r2095, 8;
	or.b32  	%r2096, %r6038, -2147483648;
	mov.b64 	%rd2965, 0;
	mov.b32 	%r7626, 0;
$L__BB0_1244:
	.pragma "nounroll";
	mul.wide.u32 	%rd2314, %r7626, 4;
	mov.u64 	%rd2315, __cudart_i2opi_f;
	add.s64 	%rd2316, %rd2315, %rd2314;
	ld.global.nc.u32 	%r6039, [%rd2316];
	mad.wide.u32 	%rd2317, %r6039, %r2096, %rd2965;
	shr.u64 	%rd2965, %rd2317, 32;
	add.s64 	%rd2318, %rd2, %rd2314;
	st.local.u32 	[%rd2318], %rd2317;
	add.s32 	%r7626, %r7626, 1;
	setp.ne.s32 	%p1243, %r7626, 6;
	@%p1243 bra 	$L__BB0_1244;
	shr.u32 	%r6040, %r2095, 23;
	st.local.u32 	[%rd2+24], %rd2965;
	and.b32  	%r2099, %r6040, 31;
	and.b32  	%r6041, %r6040, 224;
	add.s32 	%r6042, %r6041, -128;
	shr.u32 	%r6043, %r6042, 5;
	mul.wide.u32 	%rd2319, %r6043, 4;
	sub.s64 	%rd475, %rd2, %rd2319;
	ld.local.u32 	%r7627, [%rd475+24];
	ld.local.u32 	%r7628, [%rd475+20];
	setp.eq.s32 	%p1244, %r2099, 0;
	@%p1244 bra 	$L__BB0_1247;
	shf.l.wrap.b32 	%r7627, %r7628, %r7627, %r2099;
	ld.local.u32 	%r6044, [%rd475+16];
	shf.l.wrap.b32 	%r7628, %r6044, %r7628, %r2099;
$L__BB0_1247:
	shr.u32 	%r6045, %r7627, 30;
	shf.l.wrap.b32 	%r6046, %r7628, %r7627, 2;
	shl.b32 	%r6047, %r7628, 2;
	shr.u32 	%r6048, %r6046, 31;
	add.s32 	%r6049, %r6048, %r6045;
	neg.s32 	%r6050, %r6049;
	setp.lt.s32 	%p1245, %r2095, 0;
	selp.b32 	%r7629, %r6050, %r6049, %p1245;
	xor.b32  	%r6051, %r6046, %r2095;
	shr.s32 	%r6052, %r6046, 31;
	xor.b32  	%r6053, %r6052, %r6046;
	xor.b32  	%r6054, %r6052, %r6047;
	cvt.u64.u32 	%rd2320, %r6053;
	shl.b64 	%rd2321, %rd2320, 32;
	cvt.u64.u32 	%rd2322, %r6054;
	or.b64  	%rd2323, %rd2321, %rd2322;
	cvt.rn.f64.s64 	%fd311, %rd2323;
	mul.f64 	%fd312, %fd311, 0d3BF921FB54442D19;
	cvt.rn.f32.f64 	%f3717, %fd312;
	neg.f32 	%f3718, %f3717;
	setp.lt.s32 	%p1246, %r6051, 0;
	selp.f32 	%f4659, %f3718, %f3717, %p1246;
	bra.uni 	$L__BB0_1249;
$L__BB0_1248:
	mov.f32 	%f3719, 0f00000000;
	mul.rn.f32 	%f4659, %f772, %f3719;
	mov.b32 	%r7629, 0;
$L__BB0_1249:
	add.s32 	%r6056, %r7629, 1;
	mul.rn.f32 	%f3720, %f4659, %f4659;
	and.b32  	%r6057, %r7629, 1;
	setp.eq.b32 	%p1247, %r6057, 1;
	selp.f32 	%f3721, %f4659, 0f3F800000, %p1247;
	fma.rn.f32 	%f3722, %f3720, %f3721, 0f00000000;
	fma.rn.f32 	%f3723, %f3720, 0f37CBAC00, 0fBAB607ED;
	selp.f32 	%f3724, 0fB94D4153, %f3723, %p1247;
	selp.f32 	%f3725, 0f3C0885E4, 0f3D2AAABB, %p1247;
	fma.rn.f32 	%f3726, %f3724, %f3720, %f3725;
	selp.f32 	%f3727, 0fBE2AAAA8, 0fBEFFFFFF, %p1247;
	fma.rn.f32 	%f3728, %f3726, %f3720, %f3727;
	fma.rn.f32 	%f3729, %f3728, %f3722, %f3721;
	and.b32  	%r6058, %r6056, 2;
	setp.eq.s32 	%p1248, %r6058, 0;
	mov.f32 	%f3730, 0f00000000;
	sub.f32 	%f3731, %f3730, %f3729;
	selp.f32 	%f3732, %f3729, %f3731, %p1248;
	fma.rn.f32 	%f782, %f778, %f3732, %f772;
	mul.f32 	%f3733, %f782, 0f3F22F983;
	cvt.rni.s32.f32 	%r7637, %f3733;
	cvt.rn.f32.s32 	%f3734, %r7637;
	fma.rn.f32 	%f3735, %f3734, 0fBFC90FDA, %f782;
	fma.rn.f32 	%f3736, %f3734, 0fB3A22168, %f3735;
	fma.rn.f32 	%f4661, %f3734, 0fA7C234C5, %f3736;
	abs.f32 	%f784, %f782;
	setp.ltu.f32 	%p1249, %f784, 0f47CE4780;
	mov.u32 	%r7633, %r7637;
	mov.f32 	%f4660, %f4661;
	@%p1249 bra 	$L__BB0_1257;
	setp.eq.f32 	%p1250, %f784, 0f7F800000;
	@%p1250 bra 	$L__BB0_1256;
	mov.b32 	%r2109, %f782;
	shl.b32 	%r6060, %r2109, 8;
	or.b32  	%r2110, %r6060, -2147483648;
	mov.b64 	%rd2966, 0;
	mov.b32 	%r7630, 0;
$L__BB0_1252:
	.pragma "nounroll";
	mul.wide.u32 	%rd2325, %r7630, 4;
	mov.u64 	%rd2326, __cudart_i2opi_f;
	add.s64 	%rd2327, %rd2326, %rd2325;
	ld.global.nc.u32 	%r6061, [%rd2327];
	mad.wide.u32 	%rd2328, %r6061, %r2110, %rd2966;
	shr.u64 	%rd2966, %rd2328, 32;
	add.s64 	%rd2329, %rd3, %rd2325;
	st.local.u32 	[%rd2329], %rd2328;
	add.s32 	%r7630, %r7630, 1;
	setp.ne.s32 	%p1251, %r7630, 6;
	@%p1251 bra 	$L__BB0_1252;
	shr.u32 	%r6062, %r2109, 23;
	st.local.u32 	[%rd3+24], %rd2966;
	and.b32  	%r2113, %r6062, 31;
	and.b32  	%r6063, %r6062, 224;
	add.s32 	%r6064, %r6063, -128;
	shr.u32 	%r6065, %r6064, 5;
	mul.wide.u32 	%rd2330, %r6065, 4;
	sub.s64 	%rd478, %rd3, %rd2330;
	ld.local.u32 	%r7631, [%rd478+24];
	ld.local.u32 	%r7632, [%rd478+20];
	setp.eq.s32 	%p1252, %r2113, 0;
	@%p1252 bra 	$L__BB0_1255;
	shf.l.wrap.b32 	%r7631, %r7632, %r7631, %r2113;
	ld.local.u32 	%r6066, [%rd478+16];
	shf.l.wrap.b32 	%r7632, %r6066, %r7632, %r2113;
$L__BB0_1255:
	shr.u32 	%r6067, %r7631, 30;
	shf.l.wrap.b32 	%r6068, %r7632, %r7631, 2;
	shl.b32 	%r6069, %r7632, 2;
	shr.u32 	%r6070, %r6068, 31;
	add.s32 	%r6071, %r6070, %r6067;
	neg.s32 	%r6072, %r6071;
	setp.lt.s32 	%p1253, %r2109, 0;
	selp.b32 	%r7633, %r6072, %r6071, %p1253;
	xor.b32  	%r6073, %r6068, %r2109;
	shr.s32 	%r6074, %r6068, 31;
	xor.b32  	%r6075, %r6074, %r6068;
	xor.b32  	%r6076, %r6074, %r6069;
	cvt.u64.u32 	%rd2331, %r6075;
	shl.b64 	%rd2332, %rd2331, 32;
	cvt.u64.u32 	%rd2333, %r6076;
	or.b64  	%rd2334, %rd2332, %rd2333;
	cvt.rn.f64.s64 	%fd313, %rd2334;
	mul.f64 	%fd314, %fd313, 0d3BF921FB54442D19;
	cvt.rn.f32.f64 	%f3737, %fd314;
	neg.f32 	%f3738, %f3737;
	setp.lt.s32 	%p1254, %r6073, 0;
	selp.f32 	%f4660, %f3738, %f3737, %p1254;
	bra.uni 	$L__BB0_1257;
$L__BB0_1256:
	mov.f32 	%f3739, 0f00000000;
	mul.rn.f32 	%f4660, %f782, %f3739;
	mov.b32 	%r7633, 0;
$L__BB0_1257:
	setp.ltu.f32 	%p1255, %f784, 0f47CE4780;
	mul.rn.f32 	%f3740, %f4660, %f4660;
	and.b32  	%r6078, %r7633, 1;
	setp.eq.b32 	%p1256, %r6078, 1;
	selp.f32 	%f3741, 0f3F800000, %f4660, %p1256;
	fma.rn.f32 	%f3742, %f3740, %f3741, 0f00000000;
	fma.rn.f32 	%f3743, %f3740, 0f37CBAC00, 0fBAB607ED;
	selp.f32 	%f3744, %f3743, 0fB94D4153, %p1256;
	selp.f32 	%f3745, 0f3D2AAABB, 0f3C0885E4, %p1256;
	fma.rn.f32 	%f3746, %f3744, %f3740, %f3745;
	selp.f32 	%f3747, 0fBEFFFFFF, 0fBE2AAAA8, %p1256;
	fma.rn.f32 	%f3748, %f3746, %f3740, %f3747;
	fma.rn.f32 	%f3749, %f3748, %f3742, %f3741;
	and.b32  	%r6079, %r7633, 2;
	setp.eq.s32 	%p1257, %r6079, 0;
	mov.f32 	%f3750, 0f00000000;
	sub.f32 	%f3751, %f3750, %f3749;
	selp.f32 	%f788, %f3749, %f3751, %p1257;
	@%p1255 bra 	$L__BB0_1265;
	setp.eq.f32 	%p1258, %f784, 0f7F800000;
	@%p1258 bra 	$L__BB0_1264;
	mov.b32 	%r2122, %f782;
	shl.b32 	%r6081, %r2122, 8;
	or.b32  	%r2123, %r6081, -2147483648;
	mov.b64 	%rd2967, 0;
	mov.b32 	%r7634, 0;
$L__BB0_1260:
	.pragma "nounroll";
	mul.wide.u32 	%rd2336, %r7634, 4;
	mov.u64 	%rd2337, __cudart_i2opi_f;
	add.s64 	%rd2338, %rd2337, %rd2336;
	ld.global.nc.u32 	%r6082, [%rd2338];
	mad.wide.u32 	%rd2339, %r6082, %r2123, %rd2967;
	shr.u64 	%rd2967, %rd2339, 32;
	add.s64 	%rd2340, %rd2, %rd2336;
	st.local.u32 	[%rd2340], %rd2339;
	add.s32 	%r7634, %r7634, 1;
	setp.ne.s32 	%p1259, %r7634, 6;
	@%p1259 bra 	$L__BB0_1260;
	shr.u32 	%r6083, %r2122, 23;
	st.local.u32 	[%rd2+24], %rd2967;
	and.b32  	%r2126, %r6083, 31;
	and.b32  	%r6084, %r6083, 224;
	add.s32 	%r6085, %r6084, -128;
	shr.u32 	%r6086, %r6085, 5;
	mul.wide.u32 	%rd2341, %r6086, 4;
	sub.s64 	%rd481, %rd2, %rd2341;
	ld.local.u32 	%r7635, [%rd481+24];
	ld.local.u32 	%r7636, [%rd481+20];
	setp.eq.s32 	%p1260, %r2126, 0;
	@%p1260 bra 	$L__BB0_1263;
	shf.l.wrap.b32 	%r7635, %r7636, %r7635, %r2126;
	ld.local.u32 	%r6087, [%rd481+16];
	shf.l.wrap.b32 	%r7636, %r6087, %r7636, %r2126;
$L__BB0_1263:
	shr.u32 	%r6088, %r7635, 30;
	shf.l.wrap.b32 	%r6089, %r7636, %r7635, 2;
	shl.b32 	%r6090, %r7636, 2;
	shr.u32 	%r6091, %r6089, 31;
	add.s32 	%r6092, %r6091, %r6088;
	neg.s32 	%r6093, %r6092;
	setp.lt.s32 	%p1261, %r2122, 0;
	selp.b32 	%r7637, %r6093, %r6092, %p1261;
	xor.b32  	%r6094, %r6089, %r2122;
	shr.s32 	%r6095, %r6089, 31;
	xor.b32  	%r6096, %r6095, %r6089;
	xor.b32  	%r6097, %r6095, %r6090;
	cvt.u64.u32 	%rd2342, %r6096;
	shl.b64 	%rd2343, %rd2342, 32;
	cvt.u64.u32 	%rd2344, %r6097;
	or.b64  	%rd2345, %rd2343, %rd2344;
	cvt.rn.f64.s64 	%fd315, %rd2345;
	mul.f64 	%fd316, %fd315, 0d3BF921FB54442D19;
	cvt.rn.f32.f64 	%f3752, %fd316;
	neg.f32 	%f3753, %f3752;
	setp.lt.s32 	%p1262, %r6094, 0;
	selp.f32 	%f4661, %f3753, %f3752, %p1262;
	bra.uni 	$L__BB0_1265;
$L__BB0_1264:
	mov.f32 	%f3754, 0f00000000;
	mul.rn.f32 	%f4661, %f782, %f3754;
	mov.b32 	%r7637, 0;
$L__BB0_1265:
	add.s32 	%r6099, %r7637, 1;
	mul.rn.f32 	%f3755, %f4661, %f4661;
	and.b32  	%r6100, %r7637, 1;
	setp.eq.b32 	%p1263, %r6100, 1;
	selp.f32 	%f3756, %f4661, 0f3F800000, %p1263;
	fma.rn.f32 	%f3757, %f3755, %f3756, 0f00000000;
	fma.rn.f32 	%f3758, %f3755, 0f37CBAC00, 0fBAB607ED;
	selp.f32 	%f3759, 0fB94D4153, %f3758, %p1263;
	selp.f32 	%f3760, 0f3C0885E4, 0f3D2AAABB, %p1263;
	fma.rn.f32 	%f3761, %f3759, %f3755, %f3760;
	selp.f32 	%f3762, 0fBE2AAAA8, 0fBEFFFFFF, %p1263;
	fma.rn.f32 	%f3763, %f3761, %f3755, %f3762;
	fma.rn.f32 	%f3764, %f3763, %f3757, %f3756;
	and.b32  	%r6101, %r6099, 2;
	setp.eq.s32 	%p1264, %r6101, 0;
	mov.f32 	%f3765, 0f00000000;
	sub.f32 	%f3766, %f3765, %f3764;
	selp.f32 	%f3767, %f3764, %f3766, %p1264;
	fma.rn.f32 	%f792, %f788, %f3767, %f782;
	mul.f32 	%f3768, %f792, 0f3F22F983;
	cvt.rni.s32.f32 	%r7645, %f3768;
	cvt.rn.f32.s32 	%f3769, %r7645;
	fma.rn.f32 	%f3770, %f3769, 0fBFC90FDA, %f792;
	fma.rn.f32 	%f3771, %f3769, 0fB3A22168, %f3770;
	fma.rn.f32 	%f4663, %f3769, 0fA7C234C5, %f3771;
	abs.f32 	%f794, %f792;
	setp.ltu.f32 	%p1265, %f794, 0f47CE4780;
	mov.u32 	%r7641, %r7645;
	mov.f32 	%f4662, %f4663;
	@%p1265 bra 	$L__BB0_1273;
	setp.eq.f32 	%p1266, %f794, 0f7F800000;
	@%p1266 bra 	$L__BB0_1272;
	mov.b32 	%r2136, %f792;
	shl.b32 	%r6103, %r2136, 8;
	or.b32  	%r2137, %r6103, -2147483648;
	mov.b64 	%rd2968, 0;
	mov.b32 	%r7638, 0;
$L__BB0_1268:
	.pragma "nounroll";
	mul.wide.u32 	%rd2347, %r7638, 4;
	mov.u64 	%rd2348, __cudart_i2opi_f;
	add.s64 	%rd2349, %rd2348, %rd2347;
	ld.global.nc.u32 	%r6104, [%rd2349];
	mad.wide.u32 	%rd2350, %r6104, %r2137, %rd2968;
	shr.u64 	%rd2968, %rd2350, 32;
	add.s64 	%rd2351, %rd3, %rd2347;
	st.local.u32 	[%rd2351], %rd2350;
	add.s32 	%r7638, %r7638, 1;
	setp.ne.s32 	%p1267, %r7638, 6;
	@%p1267 bra 	$L__BB0_1268;
	shr.u32 	%r6105, %r2136, 23;
	st.local.u32 	[%rd3+24], %rd2968;
	and.b32  	%r2140, %r6105, 31;
	and.b32  	%r6106, %r6105, 224;
	add.s32 	%r6107, %r6106, -128;
	shr.u32 	%r6108, %r6107, 5;
	mul.wide.u32 	%rd2352, %r6108, 4;
	sub.s64 	%rd484, %rd3, %rd2352;
	ld.local.u32 	%r7639, [%rd484+24];
	ld.local.u32 	%r7640, [%rd484+20];
	setp.eq.s32 	%p1268, %r2140, 0;
	@%p1268 bra 	$L__BB0_1271;
	shf.l.wrap.b32 	%r7639, %r7640, %r7639, %r2140;
	ld.local.u32 	%r6109, [%rd484+16];
	shf.l.wrap.b32 	%r7640, %r6109, %r7640, %r2140;
$L__BB0_1271:
	shr.u32 	%r6110, %r7639, 30;
	shf.l.wrap.b32 	%r6111, %r7640, %r7639, 2;
	shl.b32 	%r6112, %r7640, 2;
	shr.u32 	%r6113, %r6111, 31;
	add.s32 	%r6114, %r6113, %r6110;
	neg.s32 	%r6115, %r6114;
	setp.lt.s32 	%p1269, %r2136, 0;
	selp.b32 	%r7641, %r6115, %r6114, %p1269;
	xor.b32  	%r6116, %r6111, %r2136;
	shr.s32 	%r6117, %r6111, 31;
	xor.b32  	%r6118, %r6117, %r6111;
	xor.b32  	%r6119, %r6117, %r6112;
	cvt.u64.u32 	%rd2353, %r6118;
	shl.b64 	%rd2354, %rd2353, 32;
	cvt.u64.u32 	%rd2355, %r6119;
	or.b64  	%rd2356, %rd2354, %rd2355;
	cvt.rn.f64.s64 	%fd317, %rd2356;
	mul.f64 	%fd318, %fd317, 0d3BF921FB54442D19;
	cvt.rn.f32.f64 	%f3772, %fd318;
	neg.f32 	%f3773, %f3772;
	setp.lt.s32 	%p1270, %r6116, 0;
	selp.f32 	%f4662, %f3773, %f3772, %p1270;
	bra.uni 	$L__BB0_1273;
$L__BB0_1272:
	mov.f32 	%f3774, 0f00000000;
	mul.rn.f32 	%f4662, %f792, %f3774;
	mov.b32 	%r7641, 0;
$L__BB0_1273:
	setp.ltu.f32 	%p1271, %f794, 0f47CE4780;
	mul.rn.f32 	%f3775, %f4662, %f4662;
	and.b32  	%r6121, %r7641, 1;
	setp.eq.b32 	%p1272, %r6121, 1;
	selp.f32 	%f3776, 0f3F800000, %f4662, %p1272;
	fma.rn.f32 	%f3777, %f3775, %f3776, 0f00000000;
	fma.rn.f32 	%f3778, %f3775, 0f37CBAC00, 0fBAB607ED;
	selp.f32 	%f3779, %f3778, 0fB94D4153, %p1272;
	selp.f32 	%f3780, 0f3D2AAABB, 0f3C0885E4, %p1272;
	fma.rn.f32 	%f3781, %f3779, %f3775, %f3780;
	selp.f32 	%f3782, 0fBEFFFFFF, 0fBE2AAAA8, %p1272;
	fma.rn.f32 	%f3783, %f3781, %f3775, %f3782;
	fma.rn.f32 	%f3784, %f3783, %f3777, %f3776;
	and.b32  	%r6122, %r7641, 2;
	setp.eq.s32 	%p1273, %r6122, 0;
	mov.f32 	%f3785, 0f00000000;
	sub.f32 	%f3786, %f3785, %f3784;
	selp.f32 	%f798, %f3784, %f3786, %p1273;
	@%p1271 bra 	$L__BB0_1281;
	setp.eq.f32 	%p1274, %f794, 0f7F800000;
	@%p1274 bra 	$L__BB0_1280;
	mov.b32 	%r2149, %f792;
	shl.b32 	%r6124, %r2149, 8;
	or.b32  	%r2150, %r6124, -2147483648;
	mov.b64 	%rd2969, 0;
	mov.b32 	%r7642, 0;
$L__BB0_1276:
	.pragma "nounroll";
	mul.wide.u32 	%rd2358, %r7642, 4;
	mov.u64 	%rd2359, __cudart_i2opi_f;
	add.s64 	%rd2360, %rd2359, %rd2358;
	ld.global.nc.u32 	%r6125, [%rd2360];
	mad.wide.u32 	%rd2361, %r6125, %r2150, %rd2969;
	shr.u64 	%rd2969, %rd2361, 32;
	add.s64 	%rd2362, %rd2, %rd2358;
	st.local.u32 	[%rd2362], %rd2361;
	add.s32 	%r7642, %r7642, 1;
	setp.ne.s32 	%p1275, %r7642, 6;
	@%p1275 bra 	$L__BB0_1276;
	shr.u32 	%r6126, %r2149, 23;
	st.local.u32 	[%rd2+24], %rd2969;
	and.b32  	%r2153, %r6126, 31;
	and.b32  	%r6127, %r6126, 224;
	add.s32 	%r6128, %r6127, -128;
	shr.u32 	%r6129, %r6128, 5;
	mul.wide.u32 	%rd2363, %r6129, 4;
	sub.s64 	%rd487, %rd2, %rd2363;
	ld.local.u32 	%r7643, [%rd487+24];
	ld.local.u32 	%r7644, [%rd487+20];
	setp.eq.s32 	%p1276, %r2153, 0;
	@%p1276 bra 	$L__BB0_1279;
	shf.l.wrap.b32 	%r7643, %r7644, %r7643, %r2153;
	ld.local.u32 	%r6130, [%rd487+16];
	shf.l.wrap.b32 	%r7644, %r6130, %r7644, %r2153;
$L__BB0_1279:
	shr.u32 	%r6131, %r7643, 30;
	shf.l.wrap.b32 	%r6132, %r7644, %r7643, 2;
	shl.b32 	%r6133, %r7644, 2;
	shr.u32 	%r6134, %r6132, 31;
	add.s32 	%r6135, %r6134, %r6131;
	neg.s32 	%r6136, %r6135;
	setp.lt.s32 	%p1277, %r2149, 0;
	selp.b32 	%r7645, %r6136, %r6135, %p1277;
	xor.b32  	%r6137, %r6132, %r2149;
	shr.s32 	%r6138, %r6132, 31;
	xor.b32  	%r6139, %r6138, %r6132;
	xor.b32  	%r6140, %r6138, %r6133;
	cvt.u64.u32 	%rd2364, %r6139;
	shl.b64 	%rd2365, %rd2364, 32;
	cvt.u64.u32 	%rd2366, %r6140;
	or.b64  	%rd2367, %rd2365, %rd2366;
	cvt.rn.f64.s64 	%fd319, %rd2367;
	mul.f64 	%fd320, %fd319, 0d3BF921FB54442D19;
	cvt.rn.f32.f64 	%f3787, %fd320;
	neg.f32 	%f3788, %f3787;
	setp.lt.s32 	%p1278, %r6137, 0;
	selp.f32 	%f4663, %f3788, %f3787, %p1278;
	bra.uni 	$L__BB0_1281;
$L__BB0_1280:
	mov.f32 	%f3789, 0f00000000;
	mul.rn.f32 	%f4663, %f792, %f3789;
	mov.b32 	%r7645, 0;
$L__BB0_1281:
	add.s32 	%r6142, %r7645, 1;
	mul.rn.f32 	%f3790, %f4663, %f4663;
	and.b32  	%r6143, %r7645, 1;
	setp.eq.b32 	%p1279, %r6143, 1;
	selp.f32 	%f3791, %f4663, 0f3F800000, %p1279;
	fma.rn.f32 	%f3792, %f3790, %f3791, 0f00000000;
	fma.rn.f32 	%f3793, %f3790, 0f37CBAC00, 0fBAB607ED;
	selp.f32 	%f3794, 0fB94D4153, %f3793, %p1279;
	selp.f32 	%f3795, 0f3C0885E4, 0f3D2AAABB, %p1279;
	fma.rn.f32 	%f3796, %f3794, %f3790, %f3795;
	selp.f32 	%f3797, 0fBE2AAAA8, 0fBEFFFFFF, %p1279;
	fma.rn.f32 	%f3798, %f3796, %f3790, %f3797;
	fma.rn.f32 	%f3799, %f3798, %f3792, %f3791;
	and.b32  	%r6144, %r6142, 2;
	setp.eq.s32 	%p1280, %r6144, 0;
	mov.f32 	%f3800, 0f00000000;
	sub.f32 	%f3801, %f3800, %f3799;
	selp.f32 	%f3802, %f3799, %f3801, %p1280;
	fma.rn.f32 	%f802, %f798, %f3802, %f792;
	mul.f32 	%f3803, %f802, 0f3F22F983;
	cvt.rni.s32.f32 	%r7653, %f3803;
	cvt.rn.f32.s32 	%f3804, %r7653;
	fma.rn.f32 	%f3805, %f3804, 0fBFC90FDA, %f802;
	fma.rn.f32 	%f3806, %f3804, 0fB3A22168, %f3805;
	fma.rn.f32 	%f4665, %f3804, 0fA7C234C5, %f3806;
	abs.f32 	%f804, %f802;
	setp.ltu.f32 	%p1281, %f804, 0f47CE4780;
	mov.u32 	%r7649, %r7653;
	mov.f32 	%f4664, %f4665;
	@%p1281 bra 	$L__BB0_1289;
	setp.eq.f32 	%p1282, %f804, 0f7F800000;
	@%p1282 bra 	$L__BB0_1288;
	mov.b32 	%r2163, %f802;
	shl.b32 	%r6146, %r2163, 8;
	or.b32  	%r2164, %r6146, -2147483648;
	mov.b64 	%rd2970, 0;
	mov.b32 	%r7646, 0;
$L__BB0_1284:
	.pragma "nounroll";
	mul.wide.u32 	%rd2369, %r7646, 4;
	mov.u64 	%rd2370, __cudart_i2opi_f;
	add.s64 	%rd2371, %rd2370, %rd2369;
	ld.global.nc.u32 	%r6147, [%rd2371];
	mad.wide.u32 	%rd2372, %r6147, %r2164, %rd2970;
	shr.u64 	%rd2970, %rd2372, 32;
	add.s64 	%rd2373, %rd3, %rd2369;
	st.local.u32 	[%rd2373], %rd2372;
	add.s32 	%r7646, %r7646, 1;
	setp.ne.s32 	%p1283, %r7646, 6;
	@%p1283 bra 	$L__BB0_1284;
	shr.u32 	%r6148, %r2163, 23;
	st.local.u32 	[%rd3+24], %rd2970;
	and.b32  	%r2167, %r6148, 31;
	and.b32  	%r6149, %r6148, 224;
	add.s32 	%r6150, %r6149, -128;
	shr.u32 	%r6151, %r6150, 5;
	mul.wide.u32 	%rd2374, %r6151, 4;
	sub.s64 	%rd490, %rd3, %rd2374;
	ld.local.u32 	%r7647, [%rd490+24];
	ld.local.u32 	%r7648, [%rd490+20];
	setp.eq.s32 	%p1284, %r2167, 0;
	@%p1284 bra 	$L__BB0_1287;
	shf.l.wrap.b32 	%r7647, %r7648, %r7647, %r2167;
	ld.local.u32 	%r6152, [%rd490+16];
	shf.l.wrap.b32 	%r7648, %r6152, %r7648, %r2167;
$L__BB0_1287:
	shr.u32 	%r6153, %r7647, 30;
	shf.l.wrap.b32 	%r6154, %r7648, %r7647, 2;
	shl.b32 	%r6155, %r7648, 2;
	shr.u32 	%r6156, %r6154, 31;
	add.s32 	%r6157, %r6156, %r6153;
	neg.s32 	%r6158, %r6157;
	setp.lt.s32 	%p1285, %r2163, 0;
	selp.b32 	%r7649, %r6158, %r6157, %p1285;
	xor.b32  	%r6159, %r6154, %r2163;
	shr.s32 	%r6160, %r6154, 31;
	xor.b32  	%r6161, %r6160, %r6154;
	xor.b32  	%r6162, %r6160, %r6155;
	cvt.u64.u32 	%rd2375, %r6161;
	shl.b64 	%rd2376, %rd2375, 32;
	cvt.u64.u32 	%rd2377, %r6162;
	or.b64  	%rd2378, %rd2376, %rd2377;
	cvt.rn.f64.s64 	%fd321, %rd2378;
	mul.f64 	%fd322, %fd321, 0d3BF921FB54442D19;
	cvt.rn.f32.f64 	%f3807, %fd322;
	neg.f32 	%f3808, %f3807;
	setp.lt.s32 	%p1286, %r6159, 0;
	selp.f32 	%f4664, %f3808, %f3807, %p1286;
	bra.uni 	$L__BB0_1289;
$L__BB0_1288:
	mov.f32 	%f3809, 0f00000000;
	mul.rn.f32 	%f4664, %f802, %f3809;
	mov.b32 	%r7649, 0;
$L__BB0_1289:
	setp.ltu.f32 	%p1287, %f804, 0f47CE4780;
	mul.rn.f32 	%f3810, %f4664, %f4664;
	and.b32  	%r6164, %r7649, 1;
	setp.eq.b32 	%p1288, %r6164, 1;
	selp.f32 	%f3811, 0f3F800000, %f4664, %p1288;
	fma.rn.f32 	%f3812, %f3810, %f3811, 0f00000000;
	fma.rn.f32 	%f3813, %f3810, 0f37CBAC00, 0fBAB607ED;
	selp.f32 	%f3814, %f3813, 0fB94D4153, %p1288;
	selp.f32 	%f3815, 0f3D2AAABB, 0f3C0885E4, %p1288;
	fma.rn.f32 	%f3816, %f3814, %f3810, %f3815;
	selp.f32 	%f3817, 0fBEFFFFFF, 0fBE2AAAA8, %p1288;
	fma.rn.f32 	%f3818, %f3816, %f3810, %f3817;
	fma.rn.f32 	%f3819, %f3818, %f3812, %f3811;
	and.b32  	%r6165, %r7649, 2;
	setp.eq.s32 	%p1289, %r6165, 0;
	mov.f32 	%f3820, 0f00000000;
	sub.f32 	%f3821, %f3820, %f3819;
	selp.f32 	%f808, %f3819, %f3821, %p1289;
	@%p1287 bra 	$L__BB0_1297;
	setp.eq.f32 	%p1290, %f804, 0f7F800000;
	@%p1290 bra 	$L__BB0_1296;
	mov.b32 	%r2176, %f802;
	shl.b32 	%r6167, %r2176, 8;
	or.b32  	%r2177, %r6167, -2147483648;
	mov.b64 	%rd2971, 0;
	mov.b32 	%r7650, 0;
$L__BB0_1292:
	.pragma "nounroll";
	mul.wide.u32 	%rd2380, %r7650, 4;
	mov.u64 	%rd2381, __cudart_i2opi_f;
	add.s64 	%rd2382, %rd2381, %rd2380;
	ld.global.nc.u32 	%r6168, [%rd2382];
	mad.wide.u32 	%rd2383, %r6168, %r2177, %rd2971;
	shr.u64 	%rd2971, %rd2383, 32;
	add.s64 	%rd2384, %rd2, %rd2380;
	st.local.u32 	[%rd2384], %rd2383;
	add.s32 	%r7650, %r7650, 1;
	setp.ne.s32 	%p1291, %r7650, 6;
	@%p1291 bra 	$L__BB0_1292;
	shr.u32 	%r6169, %r2176, 23;
	st.local.u32 	[%rd2+24], %rd2971;
	and.b32  	%r2180, %r6169, 31;
	and.b32  	%r6170, %r6169, 224;
	add.s32 	%r6171, %r6170, -128;
	shr.u32 	%r6172, %r6171, 5;
	mul.wide.u32 	%rd2385, %r6172, 4;
	sub.s64 	%rd493, %rd2, %rd2385;
	ld.local.u32 	%r7651, [%rd493+24];
	ld.local.u32 	%r7652, [%rd493+20];
	setp.eq.s32 	%p1292, %r2180, 0;
	@%p1292 bra 	$L__BB0_1295;
	shf.l.wrap.b32 	%r7651, %r7652, %r7651, %r2180;
	ld.local.u32 	%r6173, [%rd493+16];
	shf.l.wrap.b32 	%r7652, %r6173, %r7652, %r2180;
$L__BB0_1295:
	shr.u32 	%r6174, %r7651, 30;
	shf.l.wrap.b32 	%r6175, %r7652, %r7651, 2;
	shl.b32 	%r6176, %r7652, 2;
	shr.u32 	%r6177, %r6175, 31;
	add.s32 	%r6178, %r6177, %r6174;
	neg.s32 	%r6179, %r6178;
	setp.lt.s32 	%p1293, %r2176, 0;
	selp.b32 	%r7653, %r6179, %r6178, %p1293;
	xor.b32  	%r6180, %r6175, %r2176;
	shr.s32 	%r6181, %r6175, 31;
	xor.b32  	%r6182, %r6181, %r6175;
	xor.b32  	%r6183, %r6181, %r6176;
	cvt.u64.u32 	%rd2386, %r6182;
	shl.b64 	%rd2387, %rd2386, 32;
	cvt.u64.u32 	%rd2388, %r6183;
	or.b64  	%rd2389, %rd2387, %rd2388;
	cvt.rn.f64.s64 	%fd323, %rd2389;
	mul.f64 	%fd324, %fd323, 0d3BF921FB54442D19;
	cvt.rn.f32.f64 	%f3822, %fd324;
	neg.f32 	%f3823, %f3822;
	setp.lt.s32 	%p1294, %r6180, 0;
	selp.f32 	%f4665, %f3823, %f3822, %p1294;
	bra.uni 	$L__BB0_1297;
$L__BB0_1296:
	mov.f32 	%f3824, 0f00000000;
	mul.rn.f32 	%f4665, %f802, %f3824;
	mov.b32 	%r7653, 0;
$L__BB0_1297:
	add.s32 	%r6185, %r7653, 1;
	mul.rn.f32 	%f3825, %f4665, %f4665;
	and.b32  	%r6186, %r7653, 1;
	setp.eq.b32 	%p1295, %r6186, 1;
	selp.f32 	%f3826, %f4665, 0f3F800000, %p1295;
	fma.rn.f32 	%f3827, %f3825, %f3826, 0f00000000;
	fma.rn.f32 	%f3828, %f3825, 0f37CBAC00, 0fBAB607ED;
	selp.f32 	%f3829, 0fB94D4153, %f3828, %p1295;
	selp.f32 	%f3830, 0f3C0885E4, 0f3D2AAABB, %p1295;
	fma.rn.f32 	%f3831, %f3829, %f3825, %f3830;
	selp.f32 	%f3832, 0fBE2AAAA8, 0fBEFFFFFF, %p1295;
	fma.rn.f32 	%f3833, %f3831, %f3825, %f3832;
	fma.rn.f32 	%f3834, %f3833, %f3827, %f3826;
	and.b32  	%r6187, %r6185, 2;
	setp.eq.s32 	%p1296, %r6187, 0;
	mov.f32 	%f3835, 0f00000000;
	sub.f32 	%f3836, %f3835, %f3834;
	selp.f32 	%f3837, %f3834, %f3836, %p1296;
	fma.rn.f32 	%f812, %f808, %f3837, %f802;
	mul.f32 	%f3838, %f812, 0f3F22F983;
	cvt.rni.s32.f32 	%r7661, %f3838;
	cvt.rn.f32.s32 	%f3839, %r7661;
	fma.rn.f32 	%f3840, %f3839, 0fBFC90FDA, %f812;
	fma.rn.f32 	%f3841, %f3839, 0fB3A22168, %f3840;
	fma.rn.f32 	%f4667, %f3839, 0fA7C234C5, %f3841;
	abs.f32 	%f814, %f812;
	setp.ltu.f32 	%p1297, %f814, 0f47CE4780;
	mov.u32 	%r7657, %r7661;
	mov.f32 	%f4666, %f4667;
	@%p1297 bra 	$L__BB0_1305;
	setp.eq.f32 	%p1298, %f814, 0f7F800000;
	@%p1298 bra 	$L__BB0_1304;
	mov.b32 	%r2190, %f812;
	shl.b32 	%r6189, %r2190, 8;
	or.b32  	%r2191, %r6189, -2147483648;
	mov.b64 	%rd2972, 0;
	mov.b32 	%r7654, 0;
$L__BB0_1300:
	.pragma "nounroll";
	mul.wide.u32 	%rd2391, %r7654, 4;
	mov.u64 	%rd2392, __cudart_i2opi_f;
	add.s64 	%rd2393, %rd2392, %rd2391;
	ld.global.nc.u32 	%r6190, [%rd2393];
	mad.wide.u32 	%rd2394, %r6190, %r2191, %rd2972;
	shr.u64 	%rd2972, %rd2394, 32;
	add.s64 	%rd2395, %rd3, %rd2391;
	st.local.u32 	[%rd2395], %rd2394;
	add.s32 	%r7654, %r7654, 1;
	setp.ne.s32 	%p1299, %r7654, 6;
	@%p1299 bra 	$L__BB0_1300;
	shr.u32 	%r6191, %r2190, 23;
	st.local.u32 	[%rd3+24], %rd2972;
	and.b32  	%r2194, %r6191, 31;
	and.b32  	%r6192, %r6191, 224;
	add.s32 	%r6193, %r6192, -128;
	shr.u32 	%r6194, %r6193, 5;
	mul.wide.u32 	%rd2396, %r6194, 4;
	sub.s64 	%rd496, %rd3, %rd2396;
	ld.local.u32 	%r7655, [%rd496+24];
	ld.local.u32 	%r7656, [%rd496+20];
	setp.eq.s32 	%p1300, %r2194, 0;
	@%p1300 bra 	$L__BB0_1303;
	shf.l.wrap.b32 	%r7655, %r7656, %r7655, %r2194;
	ld.local.u32 	%r6195, [%rd496+16];
	shf.l.wrap.b32 	%r7656, %r6195, %r7656, %r2194;
$L__BB0_1303:
	shr.u32 	%r6196, %r7655, 30;
	shf.l.wrap.b32 	%r6197, %r7656, %r7655, 2;
	shl.b32 	%r6198, %r7656, 2;
	shr.u32 	%r6199, %r6197, 31;
	add.s32 	%r6200, %r6199, %r6196;
	neg.s32 	%r6201, %r6200;
	setp.lt.s32 	%p1301, %r2190, 0;
	selp.b32 	%r7657, %r6201, %r6200, %p1301;
	xor.b32  	%r6202, %r6197, %r2190;
	shr.s32 	%r6203, %r6197, 31;
	xor.b32  	%r6204, %r6203, %r6197;
	xor.b32  	%r6205, %r6203, %r6198;
	cvt.u64.u32 	%rd2397, %r6204;
	shl.b64 	%rd2398, %rd2397, 32;
	cvt.u64.u32 	%rd2399, %r6205;
	or.b64  	%rd2400, %rd2398, %rd2399;
	cvt.rn.f64.s64 	%fd325, %rd2400;
	mul.f64 	%fd326, %fd325, 0d3BF921FB54442D19;
	cvt.rn.f32.f64 	%f3842, %fd326;
	neg.f32 	%f3843, %f3842;
	setp.lt.s32 	%p1302, %r6202, 0;
	selp.f32 	%f4666, %f3843, %f3842, %p1302;
	bra.uni 	$L__BB0_1305;
$L__BB0_1304:
	mov.f32 	%f3844, 0f00000000;
	mul.rn.f32 	%f4666, %f812, %f3844;
	mov.b32 	%r7657, 0;
$L__BB0_1305:
	setp.ltu.f32 	%p1303, %f814, 0f47CE4780;
	mul.rn.f32 	%f3845, %f4666, %f4666;
	and.b32  	%r6207, %r7657, 1;
	setp.eq.b32 	%p1304, %r6207, 1;
	selp.f32 	%f3846, 0f3F800000, %f4666, %p1304;
	fma.rn.f32 	%f3847, %f3845, %f3846, 0f00000000;
	fma.rn.f32 	%f3848, %f3845, 0f37CBAC00, 0fBAB607ED;
	selp.f32 	%f3849, %f3848, 0fB94D4153, %p1304;
	selp.f32 	%f3850, 0f3D2AAABB, 0f3C0885E4, %p1304;
	fma.rn.f32 	%f3851, %f3849, %f3845, %f3850;
	selp.f32 	%f3852, 0fBEFFFFFF, 0fBE2AAAA8, %p1304;
	fma.rn.f32 	%f3853, %f3851, %f3845, %f3852;
	fma.rn.f32 	%f3854, %f3853, %f3847, %f3846;
	and.b32  	%r6208, %r7657, 2;
	setp.eq.s32 	%p1305, %r6208, 0;
	mov.f32 	%f3855, 0f00000000;
	sub.f32 	%f3856, %f3855, %f3854;
	selp.f32 	%f818, %f3854, %f3856, %p1305;
	@%p1303 bra 	$L__BB0_1313;
	setp.eq.f32 	%p1306, %f814, 0f7F800000;
	@%p1306 bra 	$L__BB0_1312;
	mov.b32 	%r2203, %f812;
	shl.b32 	%r6210, %r2203, 8;
	or.b32  	%r2204, %r6210, -2147483648;
	mov.b64 	%rd2973, 0;
	mov.b32 	%r7658, 0;
$L__BB0_1308:
	.pragma "nounroll";
	mul.wide.u32 	%rd2402, %r7658, 4;
	mov.u64 	%rd2403, __cudart_i2opi_f;
	add.s64 	%rd2404, %rd2403, %rd2402;
	ld.global.nc.u32 	%r6211, [%rd2404];
	mad.wide.u32 	%rd2405, %r6211, %r2204, %rd2973;
	shr.u64 	%rd2973, %rd2405, 32;
	add.s64 	%rd2406, %rd2, %rd2402;
	st.local.u32 	[%rd2406], %rd2405;
	add.s32 	%r7658, %r7658, 1;
	setp.ne.s32 	%p1307, %r7658, 6;
	@%p1307 bra 	$L__BB0_1308;
	shr.u32 	%r6212, %r2203, 23;
	st.local.u32 	[%rd2+24], %rd2973;
	and.b32  	%r2207, %r6212, 31;
	and.b32  	%r6213, %r6212, 224;
	add.s32 	%r6214, %r6213, -128;
	shr.u32 	%r6215, %r6214, 5;
	mul.wide.u32 	%rd2407, %r6215, 4;
	sub.s64 	%rd499, %rd2, %rd2407;
	ld.local.u32 	%r7659, [%rd499+24];
	ld.local.u32 	%r7660, [%rd499+20];
	setp.eq.s32 	%p1308, %r2207, 0;
	@%p1308 bra 	$L__BB0_1311;
	shf.l.wrap.b32 	%r7659, %r7660, %r7659, %r2207;
	ld.local.u32 	%r6216, [%rd499+16];
	shf.l.wrap.b32 	%r7660, %r6216, %r7660, %r2207;
$L__BB0_1311:
	shr.u32 	%r6217, %r7659, 30;
	shf.l.wrap.b32 	%r6218, %r7660, %r7659, 2;
	shl.b32 	%r6219, %r7660, 2;
	shr.u32 	%r6220, %r6218, 31;
	add.s32 	%r6221, %r6220, %r6217;
	neg.s32 	%r6222, %r6221;
	setp.lt.s32 	%p1309, %r2203, 0;
	selp.b32 	%r7661, %r6222, %r6221, %p1309;
	xor.b32  	%r6223, %r6218, %r2203;
	shr.s32 	%r6224, %r6218, 31;
	xor.b32  	%r6225, %r6224, %r6218;
	xor.b32  	%r6226, %r6224, %r6219;
	cvt.u64.u32 	%rd2408, %r6225;
	shl.b64 	%rd2409, %rd2408, 32;
	cvt.u64.u32 	%rd2410, %r6226;
	or.b64  	%rd2411, %rd2409, %rd2410;
	cvt.rn.f64.s64 	%fd327, %rd2411;
	mul.f64 	%fd328, %fd327, 0d3BF921FB54442D19;
	cvt.rn.f32.f64 	%f3857, %fd328;
	neg.f32 	%f3858, %f3857;
	setp.lt.s32 	%p1310, %r6223, 0;
	selp.f32 	%f4667, %f3858, %f3857, %p1310;
	bra.uni 	$L__BB0_1313;
$L__BB0_1312:
	mov.f32 	%f3859, 0f00000000;
	mul.rn.f32 	%f4667, %f812, %f3859;
	mov.b32 	%r7661, 0;
$L__BB0_1313:
	add.s32 	%r6228, %r7661, 1;
	mul.rn.f32 	%f3860, %f4667, %f4667;
	and.b32  	%r6229, %r7661, 1;
	setp.eq.b32 	%p1311, %r6229, 1;
	selp.f32 	%f3861, %f4667, 0f3F800000, %p1311;
	fma.rn.f32 	%f3862, %f3860, %f3861, 0f00000000;
	fma.rn.f32 	%f3863, %f3860, 0f37CBAC00, 0fBAB607ED;
	selp.f32 	%f3864, 0fB94D4153, %f3863, %p1311;
	selp.f32 	%f3865, 0f3C0885E4, 0f3D2AAABB, %p1311;
	fma.rn.f32 	%f3866, %f3864, %f3860, %f3865;
	selp.f32 	%f3867, 0fBE2AAAA8, 0fBEFFFFFF, %p1311;
	fma.rn.f32 	%f3868, %f3866, %f3860, %f3867;
	fma.rn.f32 	%f3869, %f3868, %f3862, %f3861;
	and.b32  	%r6230, %r6228, 2;
	setp.eq.s32 	%p1312, %r6230, 0;
	mov.f32 	%f3870, 0f00000000;
	sub.f32 	%f3871, %f3870, %f3869;
	selp.f32 	%f3872, %f3869, %f3871, %p1312;
	fma.rn.f32 	%f822, %f818, %f3872, %f812;
	mul.f32 	%f3873, %f822, 0f3F22F983;
	cvt.rni.s32.f32 	%r7669, %f3873;
	cvt.rn.f32.s32 	%f3874, %r7669;
	fma.rn.f32 	%f3875, %f3874, 0fBFC90FDA, %f822;
	fma.rn.f32 	%f3876, %f3874, 0fB3A22168, %f3875;
	fma.rn.f32 	%f4669, %f3874, 0fA7C234C5, %f3876;
	abs.f32 	%f824, %f822;
	setp.ltu.f32 	%p1313, %f824, 0f47CE4780;
	mov.u32 	%r7665, %r7669;
	mov.f32 	%f4668, %f4669;
	@%p1313 bra 	$L__BB0_1321;
	setp.eq.f32 	%p1314, %f824, 0f7F800000;
	@%p1314 bra 	$L__BB0_1320;
	mov.b32 	%r2217, %f822;
	shl.b32 	%r6232, %r2217, 8;
	or.b32  	%r2218, %r6232, -2147483648;
	mov.b64 	%rd2974, 0;
	mov.b32 	%r7662, 0;
$L__BB0_1316:
	.pragma "nounroll";
	mul.wide.u32 	%rd2413, %r7662, 4;
	mov.u64 	%rd2414, __cudart_i2opi_f;
	add.s64 	%rd2415, %rd2414, %rd2413;
	ld.global.nc.u32 	%r6233, [%rd2415];
	mad.wide.u32 	%rd2416, %r6233, %r2218, %rd2974;
	shr.u64 	%rd2974, %rd2416, 32;
	add.s64 	%rd2417, %rd3, %rd2413;
	st.local.u32 	[%rd2417], %rd2416;
	add.s32 	%r7662, %r7662, 1;
	setp.ne.s32 	%p1315, %r7662, 6;
	@%p1315 bra 	$L__BB0_1316;
	shr.u32 	%r6234, %r2217, 23;
	st.local.u32 	[%rd3+24], %rd2974;
	and.b32  	%r2221, %r6234, 31;
	and.b32  	%r6235, %r6234, 224;
	add.s32 	%r6236, %r6235, -128;
	shr.u32 	%r6237, %r6236, 5;
	mul.wide.u32 	%rd2418, %r6237, 4;
	sub.s64 	%rd502, %rd3, %rd2418;
	ld.local.u32 	%r7663, [%rd502+24];
	ld.local.u32 	%r7664, [%rd502+20];
	setp.eq.s32 	%p1316, %r2221, 0;
	@%p1316 bra 	$L__BB0_1319;
	shf.l.wrap.b32 	%r7663, %r7664, %r7663, %r2221;
	ld.local.u32 	%r6238, [%rd502+16];
	shf.l.wrap.b32 	%r7664, %r6238, %r7664, %r2221;
$L__BB0_1319:
	shr.u32 	%r6239, %r7663, 30;
	shf.l.wrap.b32 	%r6240, %r7664, %r7663, 2;
	shl.b32 	%r6241, %r7664, 2;
	shr.u32 	%r6242, %r6240, 31;
	add.s32 	%r6243, %r6242, %r6239;
	neg.s32 	%r6244, %r6243;
	setp.lt.s32 	%p1317, %r2217, 0;
	selp.b32 	%r7665, %r6244, %r6243, %p1317;
	xor.b32  	%r6245, %r6240, %r2217;
	shr.s32 	%r6246, %r6240, 31;
	xor.b32  	%r6247, %r6246, %r6240;
	xor.b32  	%r6248, %r6246, %r6241;
	cvt.u64.u32 	%rd2419, %r6247;
	shl.b64 	%rd2420, %rd2419, 32;
	cvt.u64.u32 	%rd2421, %r6248;
	or.b64  	%rd2422, %rd2420, %rd2421;
	cvt.rn.f64.s64 	%fd329, %rd2422;
	mul.f64 	%fd330, %fd329, 0d3BF921FB54442D19;
	cvt.rn.f32.f64 	%f3877, %fd330;
	neg.f32 	%f3878, %f3877;
	setp.lt.s32 	%p1318, %r6245, 0;
	selp.f32 	%f4668, %f3878, %f3877, %p1318;
	bra.uni 	$L__BB0_1321;
$L__BB0_1320:
	mov.f32 	%f3879, 0f00000000;
	mul.rn.f32 	%f4668, %f822, %f3879;
	mov.b32 	%r7665, 0;
$L__BB0_1321:
	setp.ltu.f32 	%p1319, %f824, 0f47CE4780;
	mul.rn.f32 	%f3880, %f4668, %f4668;
	and.b32  	%r6250, %r7665, 1;
	setp.eq.b32 	%p1320, %r6250, 1;
	selp.f32 	%f3881, 0f3F800000, %f4668, %p1320;
	fma.rn.f32 	%f3882, %f3880, %f3881, 0f00000000;
	fma.rn.f32 	%f3883, %f3880, 0f37CBAC00, 0fBAB607ED;
	selp.f32 	%f3884, %f3883, 0fB94D4153, %p1320;
	selp.f32 	%f3885, 0f3D2AAABB, 0f3C0885E4, %p1320;
	fma.rn.f32 	%f3886, %f3884, %f3880, %f3885;
	selp.f32 	%f3887, 0fBEFFFFFF, 0fBE2AAAA8, %p1320;
	fma.rn.f32 	%f3888, %f3886, %f3880, %f3887;
	fma.rn.f32 	%f3889, %f3888, %f3882, %f3881;
	and.b32  	%r6251, %r7665, 2;
	setp.eq.s32 	%p1321, %r6251, 0;
	mov.f32 	%f3890, 0f00000000;
	sub.f32 	%f3891, %f3890, %f3889;
	selp.f32 	%f828, %f3889, %f3891, %p1321;
	@%p1319 bra 	$L__BB0_1329;
	setp.eq.f32 	%p1322, %f824, 0f7F800000;
	@%p1322 bra 	$L__BB0_1328;
	mov.b32 	%r2230, %f822;
	shl.b32 	%r6253, %r2230, 8;
	or.b32  	%r2231, %r6253, -2147483648;
	mov.b64 	%rd2975, 0;
	mov.b32 	%r7666, 0;
$L__BB0_1324:
	.pragma "nounroll";
	mul.wide.u32 	%rd2424, %r7666, 4;
	mov.u64 	%rd2425, __cudart_i2opi_f;
	add.s64 	%rd2426, %rd2425, %rd2424;
	ld.global.nc.u32 	%r6254, [%rd2426];
	mad.wide.u32 	%rd2427, %r6254, %r2231, %rd2975;
	shr.u64 	%rd2975, %rd2427, 32;
	add.s64 	%rd2428, %rd2, %rd2424;
	st.local.u32 	[%rd2428], %rd2427;
	add.s32 	%r7666, %r7666, 1;
	setp.ne.s32 	%p1323, %r7666, 6;
	@%p1323 bra 	$L__BB0_1324;
	shr.u32 	%r6255, %r2230, 23;
	st.local.u32 	[%rd2+24], %rd2975;
	and.b32  	%r2234, %r6255, 31;
	and.b32  	%r6256, %r6255, 224;
	add.s32 	%r6257, %r6256, -128;
	shr.u32 	%r6258, %r6257, 5;
	mul.wide.u32 	%rd2429, %r6258, 4;
	sub.s64 	%rd505, %rd2, %rd2429;
	ld.local.u32 	%r7667, [%rd505+24];
	ld.local.u32 	%r7668, [%rd505+20];
	setp.eq.s32 	%p1324, %r2234, 0;
	@%p1324 bra 	$L__BB0_1327;
	shf.l.wrap.b32 	%r7667, %r7668, %r7667, %r2234;
	ld.local.u32 	%r6259, [%rd505+16];
	shf.l.wrap.b32 	%r7668, %r6259, %r7668, %r2234;
$L__BB0_1327:
	shr.u32 	%r6260, %r7667, 30;
	shf.l.wrap.b32 	%r6261, %r7668, %r7667, 2;
	shl.b32 	%r6262, %r7668, 2;
	shr.u32 	%r6263, %r6261, 31;
	add.s32 	%r6264, %r6263, %r6260;
	neg.s32 	%r6265, %r6264;
	setp.lt.s32 	%p1325, %r2230, 0;
	selp.b32 	%r7669, %r6265, %r6264, %p1325;
	xor.b32  	%r6266, %r6261, %r2230;
	shr.s32 	%r6267, %r6261, 31;
	xor.b32  	%r6268, %r6267, %r6261;
	xor.b32  	%r6269, %r6267, %r6262;
	cvt.u64.u32 	%rd2430, %r6268;
	shl.b64 	%rd2431, %rd2430, 32;
	cvt.u64.u32 	%rd2432, %r6269;
	or.b64  	%rd2433, %rd2431, %rd2432;
	cvt.rn.f64.s64 	%fd331, %rd2433;
	mul.f64 	%fd332, %fd331, 0d3BF921FB54442D19;
	cvt.rn.f32.f64 	%f3892, %fd332;
	neg.f32 	%f3893, %f3892;
	setp.lt.s32 	%p1326, %r6266, 0;
	selp.f32 	%f4669, %f3893, %f3892, %p1326;
	bra.uni 	$L__BB0_1329;
$L__BB0_1328:
	mov.f32 	%f3894, 0f00000000;
	mul.rn.f32 	%f4669, %f822, %f3894;
	mov.b32 	%r7669, 0;
$L__BB0_1329:
	add.s32 	%r6271, %r7669, 1;
	mul.rn.f32 	%f3895, %f4669, %f4669;
	and.b32  	%r6272, %r7669, 1;
	setp.eq.b32 	%p1327, %r6272, 1;
	selp.f32 	%f3896, %f4669, 0f3F800000, %p1327;
	fma.rn.f32 	%f3897, %f3895, %f3896, 0f00000000;
	fma.rn.f32 	%f3898, %f3895, 0f37CBAC00, 0fBAB607ED;
	selp.f32 	%f3899, 0fB94D4153, %f3898, %p1327;
	selp.f32 	%f3900, 0f3C0885E4, 0f3D2AAABB, %p1327;
	fma.rn.f32 	%f3901, %f3899, %f3895, %f3900;
	selp.f32 	%f3902, 0fBE2AAAA8, 0fBEFFFFFF, %p1327;
	fma.rn.f32 	%f3903, %f3901, %f3895, %f3902;
	fma.rn.f32 	%f3904, %f3903, %f3897, %f3896;
	and.b32  	%r6273, %r6271, 2;
	setp.eq.s32 	%p1328, %r6273, 0;
	mov.f32 	%f3905, 0f00000000;
	sub.f32 	%f3906, %f3905, %f3904;
	selp.f32 	%f3907, %f3904, %f3906, %p1328;
	fma.rn.f32 	%f832, %f828, %f3907, %f822;
	mul.f32 	%f3908, %f832, 0f3F22F983;
	cvt.rni.s32.f32 	%r7677, %f3908;
	cvt.rn.f32.s32 	%f3909, %r7677;
	fma.rn.f32 	%f3910, %f3909, 0fBFC90FDA, %f832;
	fma.rn.f32 	%f3911, %f3909, 0fB3A22168, %f3910;
	fma.rn.f32 	%f4671, %f3909, 0fA7C234C5, %f3911;
	abs.f32 	%f834, %f832;
	setp.ltu.f32 	%p1329, %f834, 0f47CE4780;
	mov.u32 	%r7673, %r7677;
	mov.f32 	%f4670, %f4671;
	@%p1329 bra 	$L__BB0_1337;
	setp.eq.f32 	%p1330, %f834, 0f7F800000;
	@%p1330 bra 	$L__BB0_1336;
	mov.b32 	%r2244, %f832;
	shl.b32 	%r6275, %r2244, 8;
	or.b32  	%r2245, %r6275, -2147483648;
	mov.b64 	%rd2976, 0;
	mov.b32 	%r7670, 0;
$L__BB0_1332:
	.pragma "nounroll";
	mul.wide.u32 	%rd2435, %r7670, 4;
	mov.u64 	%rd2436, __cudart_i2opi_f;
	add.s64 	%rd2437, %rd2436, %rd2435;
	ld.global.nc.u32 	%r6276, [%rd2437];
	mad.wide.u32 	%rd2438, %r6276, %r2245, %rd2976;
	shr.u64 	%rd2976, %rd2438, 32;
	add.s64 	%rd2439, %rd3, %rd2435;
	st.local.u32 	[%rd2439], %rd2438;
	add.s32 	%r7670, %r7670, 1;
	setp.ne.s32 	%p1331, %r7670, 6;
	@%p1331 bra 	$L__BB0_1332;
	shr.u32 	%r6277, %r2244, 23;
	st.local.u32 	[%rd3+24], %rd2976;
	and.b32  	%r2248, %r6277, 31;
	and.b32  	%r6278, %r6277, 224;
	add.s32 	%r6279, %r6278, -128;
	shr.u32 	%r6280, %r6279, 5;
	mul.wide.u32 	%rd2440, %r6280, 4;
	sub.s64 	%rd508, %rd3, %rd2440;
	ld.local.u32 	%r7671, [%rd508+24];
	ld.local.u32 	%r7672, [%rd508+20];
	setp.eq.s32 	%p1332, %r2248, 0;
	@%p1332 bra 	$L__BB0_1335;
	shf.l.wrap.b32 	%r7671, %r7672, %r7671, %r2248;
	ld.local.u32 	%r6281, [%rd508+16];
	shf.l.wrap.b32 	%r7672, %r6281, %r7672, %r2248;
$L__BB0_1335:
	shr.u32 	%r6282, %r7671, 30;
	shf.l.wrap.b32 	%r6283, %r7672, %r7671, 2;
	shl.b32 	%r6284, %r7672, 2;
	shr.u32 	%r6285, %r6283, 31;
	add.s32 	%r6286, %r6285, %r6282;
	neg.s32 	%r6287, %r6286;
	setp.lt.s32 	%p1333, %r2244, 0;
	selp.b32 	%r7673, %r6287, %r6286, %p1333;
	xor.b32  	%r6288, %r6283, %r2244;
	shr.s32 	%r6289, %r6283, 31;
	xor.b32  	%r6290, %r6289, %r6283;
	xor.b32  	%r6291, %r6289, %r6284;
	cvt.u64.u32 	%rd2441, %r6290;
	shl.b64 	%rd2442, %rd2441, 32;
	cvt.u64.u32 	%rd2443, %r6291;
	or.b64  	%rd2444, %rd2442, %rd2443;
	cvt.rn.f64.s64 	%fd333, %rd2444;
	mul.f64 	%fd334, %fd333, 0d3BF921FB54442D19;
	cvt.rn.f32.f64 	%f3912, %fd334;
	neg.f32 	%f3913, %f3912;
	setp.lt.s32 	%p1334, %r6288, 0;
	selp.f32 	%f4670, %f3913, %f3912, %p1334;
	bra.uni 	$L__BB0_1337;
$L__BB0_1336:
	mov.f32 	%f3914, 0f00000000;
	mul.rn.f32 	%f4670, %f832, %f3914;
	mov.b32 	%r7673, 0;
$L__BB0_1337:
	setp.ltu.f32 	%p1335, %f834, 0f47CE4780;
	mul.rn.f32 	%f3915, %f4670, %f4670;
	and.b32  	%r6293, %r7673, 1;
	setp.eq.b32 	%p1336, %r6293, 1;
	selp.f32 	%f3916, 0f3F800000, %f4670, %p1336;
	fma.rn.f32 	%f3917, %f3915, %f3916, 0f00000000;
	fma.rn.f32 	%f3918, %f3915, 0f37CBAC00, 0fBAB607ED;
	selp.f32 	%f3919, %f3918, 0fB94D4153, %p1336;
	selp.f32 	%f3920, 0f3D2AAABB, 0f3C0885E4, %p1336;
	fma.rn.f32 	%f3921, %f3919, %f3915, %f3920;
	selp.f32 	%f3922, 0fBEFFFFFF, 0fBE2AAAA8, %p1336;
	fma.rn.f32 	%f3923, %f3921, %f3915, %f3922;
	fma.rn.f32 	%f3924, %f3923, %f3917, %f3916;
	and.b32  	%r6294, %r7673, 2;
	setp.eq.s32 	%p1337, %r6294, 0;
	mov.f32 	%f3925, 0f00000000;
	sub.f32 	%f3926, %f3925, %f3924;
	selp.f32 	%f838, %f3924, %f3926, %p1337;
	@%p1335 bra 	$L__BB0_1345;
	setp.eq.f32 	%p1338, %f834, 0f7F800000;
	@%p1338 bra 	$L__BB0_1344;
	mov.b32 	%r2257, %f832;
	shl.b32 	%r6296, %r2257, 8;
	or.b32  	%r2258, %r6296, -2147483648;
	mov.b64 	%rd2977, 0;
	mov.b32 	%r7674, 0;
$L__BB0_1340:
	.pragma "nounroll";
	mul.wide.u32 	%rd2446, %r7674, 4;
	mov.u64 	%rd2447, __cudart_i2opi_f;
	add.s64 	%rd2448, %rd2447, %rd2446;
	ld.global.nc.u32 	%r6297, [%rd2448];
	mad.wide.u32 	%rd2449, %r6297, %r2258, %rd2977;
	shr.u64 	%rd2977, %rd2449, 32;
	add.s64 	%rd2450, %rd2, %rd2446;
	st.local.u32 	[%rd2450], %rd2449;
	add.s32 	%r7674, %r7674, 1;
	setp.ne.s32 	%p1339, %r7674, 6;
	@%p1339 bra 	$L__BB0_1340;
	shr.u32 	%r6298, %r2257, 23;
	st.local.u32 	[%rd2+24], %rd2977;
	and.b32  	%r2261, %r6298, 31;
	and.b32  	%r6299, %r6298, 224;
	add.s32 	%r6300, %r6299, -128;
	shr.u32 	%r6301, %r6300, 5;
	mul.wide.u32 	%rd2451, %r6301, 4;
	sub.s64 	%rd511, %rd2, %rd2451;
	ld.local.u32 	%r7675, [%rd511+24];
	ld.local.u32 	%r7676, [%rd511+20];
	setp.eq.s32 	%p1340, %r2261, 0;
	@%p1340 bra 	$L__BB0_1343;
	shf.l.wrap.b32 	%r7675, %r7676, %r7675, %r2261;
	ld.local.u32 	%r6302, [%rd511+16];
	shf.l.wrap.b32 	%r7676, %r6302, %r7676, %r2261;
$L__BB0_1343:
	shr.u32 	%r6303, %r7675, 30;
	shf.l.wrap.b32 	%r6304, %r7676, %r7675, 2;
	shl.b32 	%r6305, %r7676, 2;
	shr.u32 	%r6306, %r6304, 31;
	add.s32 	%r6307, %r6306, %r6303;
	neg.s32 	%r6308, %r6307;
	setp.lt.s32 	%p1341, %r2257, 0;
	selp.b32 	%r7677, %r6308, %r6307, %p1341;
	xor.b32  	%r6309, %r6304, %r2257;
	shr.s32 	%r6310, %r6304, 31;
	xor.b32  	%r6311, %r6310, %r6304;
	xor.b32  	%r6312, %r6310, %r6305;
	cvt.u64.u32 	%rd2452, %r6311;
	shl.b64 	%rd2453, %rd2452, 32;
	cvt.u64.u32 	%rd2454, %r6312;
	or.b64  	%rd2455, %rd2453, %rd2454;
	cvt.rn.f64.s64 	%fd335, %rd2455;
	mul.f64 	%fd336, %fd335, 0d3BF921FB54442D19;
	cvt.rn.f32.f64 	%f3927, %fd336;
	neg.f32 	%f3928, %f3927;
	setp.lt.s32 	%p1342, %r6309, 0;
	selp.f32 	%f4671, %f3928, %f3927, %p1342;
	bra.uni 	$L__BB0_1345;
$L__BB0_1344:
	mov.f32 	%f3929, 0f00000000;
	mul.rn.f32 	%f4671, %f832, %f3929;
	mov.b32 	%r7677, 0;
$L__BB0_1345:
	add.s32 	%r6314, %r7677, 1;
	mul.rn.f32 	%f3930, %f4671, %f4671;
	and.b32  	%r6315, %r7677, 1;
	setp.eq.b32 	%p1343, %r6315, 1;
	selp.f32 	%f3931, %f4671, 0f3F800000, %p1343;
	fma.rn.f32 	%f3932, %f3930, %f3931, 0f00000000;
	fma.rn.f32 	%f3933, %f3930, 0f37CBAC00, 0fBAB607ED;
	selp.f32 	%f3934, 0fB94D4153, %f3933, %p1343;
	selp.f32 	%f3935, 0f3C0885E4, 0f3D2AAABB, %p1343;
	fma.rn.f32 	%f3936, %f3934, %f3930, %f3935;
	selp.f32 	%f3937, 0fBE2AAAA8, 0fBEFFFFFF, %p1343;
	fma.rn.f32 	%f3938, %f3936, %f3930, %f3937;
	fma.rn.f32 	%f3939, %f3938, %f3932, %f3931;
	and.b32  	%r6316, %r6314, 2;
	setp.eq.s32 	%p1344, %r6316, 0;
	mov.f32 	%f3940, 0f00000000;
	sub.f32 	%f3941, %f3940, %f3939;
	selp.f32 	%f3942, %f3939, %f3941, %p1344;
	fma.rn.f32 	%f842, %f838, %f3942, %f832;
	mul.f32 	%f3943, %f842, 0f3F22F983;
	cvt.rni.s32.f32 	%r7685, %f3943;
	cvt.rn.f32.s32 	%f3944, %r7685;
	fma.rn.f32 	%f3945, %f3944, 0fBFC90FDA, %f842;
	fma.rn.f32 	%f3946, %f3944, 0fB3A22168, %f3945;
	fma.rn.f32 	%f4673, %f3944, 0fA7C234C5, %f3946;
	abs.f32 	%f844, %f842;
	setp.ltu.f32 	%p1345, %f844, 0f47CE4780;
	mov.u32 	%r7681, %r7685;
	mov.f32 	%f4672, %f4673;
	@%p1345 bra 	$L__BB0_1353;
	setp.eq.f32 	%p1346, %f844, 0f7F800000;
	@%p1346 bra 	$L__BB0_1352;
	mov.b32 	%r2271, %f842;
	shl.b32 	%r6318, %r2271, 8;
	or.b32  	%r2272, %r6318, -2147483648;
	mov.b64 	%rd2978, 0;
	mov.b32 	%r7678, 0;
$L__BB0_1348:
	.pragma "nounroll";
	mul.wide.u32 	%rd2457, %r7678, 4;
	mov.u64 	%rd2458, __cudart_i2opi_f;
	add.s64 	%rd2459, %rd2458, %rd2457;
	ld.global.nc.u32 	%r6319, [%rd2459];
	mad.wide.u32 	%rd2460, %r6319, %r2272, %rd2978;
	shr.u64 	%rd2978, %rd2460, 32;
	add.s64 	%rd2461, %rd3, %rd2457;
	st.local.u32 	[%rd2461], %rd2460;
	add.s32 	%r7678, %r7678, 1;
	setp.ne.s32 	%p1347, %r7678, 6;
	@%p1347 bra 	$L__BB0_1348;
	shr.u32 	%r6320, %r2271, 23;
	st.local.u32 	[%rd3+24], %rd2978;
	and.b32  	%r2275, %r6320, 31;
	and.b32  	%r6321, %r6320, 224;
	add.s32 	%r6322, %r6321, -128;
	shr.u32 	%r6323, %r6322, 5;
	mul.wide.u32 	%rd2462, %r6323, 4;
	sub.s64 	%rd514, %rd3, %rd2462;
	ld.local.u32 	%r7679, [%rd514+24];
	ld.local.u32 	%r7680, [%rd514+20];
	setp.eq.s32 	%p1348, %r2275, 0;
	@%p1348 bra 	$L__BB0_1351;
	shf.l.wrap.b32 	%r7679, %r7680, %r7679, %r2275;
	ld.local.u32 	%r6324, [%rd514+16];
	shf.l.wrap.b32 	%r7680, %r6324, %r7680, %r2275;
$L__BB0_1351:
	shr.u32 	%r6325, %r7679, 30;
	shf.l.wrap.b32 	%r6326, %r7680, %r7679, 2;
	shl.b32 	%r6327, %r7680, 2;
	shr.u32 	%r6328, %r6326, 31;
	add.s32 	%r6329, %r6328, %r6325;
	neg.s32 	%r6330, %r6329;
	setp.lt.s32 	%p1349, %r2271, 0;
	selp.b32 	%r7681, %r6330, %r6329, %p1349;
	xor.b32  	%r6331, %r6326, %r2271;
	shr.s32 	%r6332, %r6326, 31;
	xor.b32  	%r6333, %r6332, %r6326;
	xor.b32  	%r6334, %r6332, %r6327;
	cvt.u64.u32 	%rd2463, %r6333;
	shl.b64 	%rd2464, %rd2463, 32;
	cvt.u64.u32 	%rd2465, %r6334;
	or.b64  	%rd2466, %rd2464, %rd2465;
	cvt.rn.f64.s64 	%fd337, %rd2466;
	mul.f64 	%fd338, %fd337, 0d3BF921FB54442D19;
	cvt.rn.f32.f64 	%f3947, %fd338;
	neg.f32 	%f3948, %f3947;
	setp.lt.s32 	%p1350, %r6331, 0;
	selp.f32 	%f4672, %f3948, %f3947, %p1350;
	bra.uni 	$L__BB0_1353;
$L__BB0_1352:
	mov.f32 	%f3949, 0f00000000;
	mul.rn.f32 	%f4672, %f842, %f3949;
	mov.b32 	%r7681, 0;
$L__BB0_1353:
	setp.ltu.f32 	%p1351, %f844, 0f47CE4780;
	mul.rn.f32 	%f3950, %f4672, %f4672;
	and.b32  	%r6336, %r7681, 1;
	setp.eq.b32 	%p1352, %r6336, 1;
	selp.f32 	%f3951, 0f3F800000, %f4672, %p1352;
	fma.rn.f32 	%f3952, %f3950, %f3951, 0f00000000;
	fma.rn.f32 	%f3953, %f3950, 0f37CBAC00, 0fBAB607ED;
	selp.f32 	%f3954, %f3953, 0fB94D4153, %p1352;
	selp.f32 	%f3955, 0f3D2AAABB, 0f3C0885E4, %p1352;
	fma.rn.f32 	%f3956, %f3954, %f3950, %f3955;
	selp.f32 	%f3957, 0fBEFFFFFF, 0fBE2AAAA8, %p1352;
	fma.rn.f32 	%f3958, %f3956, %f3950, %f3957;
	fma.rn.f32 	%f3959, %f3958, %f3952, %f3951;
	and.b32  	%r6337, %r7681, 2;
	setp.eq.s32 	%p1353, %r6337, 0;
	mov.f32 	%f3960, 0f00000000;
	sub.f32 	%f3961, %f3960, %f3959;
	selp.f32 	%f848, %f3959, %f3961, %p1353;
	@%p1351 bra 	$L__BB0_1361;
	setp.eq.f32 	%p1354, %f844, 0f7F800000;
	@%p1354 bra 	$L__BB0_1360;
	mov.b32 	%r2284, %f842;
	shl.b32 	%r6339, %r2284, 8;
	or.b32  	%r2285, %r6339, -2147483648;
	mov.b64 	%rd2979, 0;
	mov.b32 	%r7682, 0;
$L__BB0_1356:
	.pragma "nounroll";
	mul.wide.u32 	%rd2468, %r7682, 4;
	mov.u64 	%rd2469, __cudart_i2opi_f;
	add.s64 	%rd2470, %rd2469, %rd2468;
	ld.global.nc.u32 	%r6340, [%rd2470];
	mad.wide.u32 	%rd2471, %r6340, %r2285, %rd2979;
	shr.u64 	%rd2979, %rd2471, 32;
	add.s64 	%rd2472, %rd2, %rd2468;
	st.local.u32 	[%rd2472], %rd2471;
	add.s32 	%r7682, %r7682, 1;
	setp.ne.s32 	%p1355, %r7682, 6;
	@%p1355 bra 	$L__BB0_1356;
	shr.u32 	%r6341, %r2284, 23;
	st.local.u32 	[%rd2+24], %rd2979;
	and.b32  	%r2288, %r6341, 31;
	and.b32  	%r6342, %r6341, 224;
	add.s32 	%r6343, %r6342, -128;
	shr.u32 	%r6344, %r6343, 5;
	mul.wide.u32 	%rd2473, %r6344, 4;
	sub.s64 	%rd517, %rd2, %rd2473;
	ld.local.u32 	%r7683, [%rd517+24];
	ld.local.u32 	%r7684, [%rd517+20];
	setp.eq.s32 	%p1356, %r2288, 0;
	@%p1356 bra 	$L__BB0_1359;
	shf.l.wrap.b32 	%r7683, %r7684, %r7683, %r2288;
	ld.local.u32 	%r6345, [%rd517+16];
	shf.l.wrap.b32 	%r7684, %r6345, %r7684, %r2288;
$L__BB0_1359:
	shr.u32 	%r6346, %r7683, 30;
	shf.l.wrap.b32 	%r6347, %r7684, %r7683, 2;
	shl.b32 	%r6348, %r7684, 2;
	shr.u32 	%r6349, %r6347, 31;
	add.s32 	%r6350, %r6349, %r6346;
	neg.s32 	%r6351, %r6350;
	setp.lt.s32 	%p1357, %r2284, 0;
	selp.b32 	%r7685, %r6351, %r6350, %p1357;
	xor.b32  	%r6352, %r6347, %r2284;
	shr.s32 	%r6353, %r6347, 31;
	xor.b32  	%r6354, %r6353, %r6347;
	xor.b32  	%r6355, %r6353, %r6348;
	cvt.u64.u32 	%rd2474, %r6354;
	shl.b64 	%rd2475, %rd2474, 32;
	cvt.u64.u32 	%rd2476, %r6355;
	or.b64  	%rd2477, %rd2475, %rd2476;
	cvt.rn.f64.s64 	%fd339, %rd2477;
	mul.f64 	%fd340, %fd339, 0d3BF921FB54442D19;
	cvt.rn.f32.f64 	%f3962, %fd340;
	neg.f32 	%f3963, %f3962;
	setp.lt.s32 	%p1358, %r6352, 0;
	selp.f32 	%f4673, %f3963, %f3962, %p1358;
	bra.uni 	$L__BB0_1361;
$L__BB0_1360:
	mov.f32 	%f3964, 0f00000000;
	mul.rn.f32 	%f4673, %f842, %f3964;
	mov.b32 	%r7685, 0;
$L__BB0_1361:
	add.s32 	%r6357, %r7685, 1;
	mul.rn.f32 	%f3965, %f4673, %f4673;
	and.b32  	%r6358, %r7685, 1;
	setp.eq.b32 	%p1359, %r6358, 1;
	selp.f32 	%f3966, %f4673, 0f3F800000, %p1359;
	fma.rn.f32 	%f3967, %f3965, %f3966, 0f00000000;
	fma.rn.f32 	%f3968, %f3965, 0f37CBAC00, 0fBAB607ED;
	selp.f32 	%f3969, 0fB94D4153, %f3968, %p1359;
	selp.f32 	%f3970, 0f3C0885E4, 0f3D2AAABB, %p1359;
	fma.rn.f32 	%f3971, %f3969, %f3965, %f3970;
	selp.f32 	%f3972, 0fBE2AAAA8, 0fBEFFFFFF, %p1359;
	fma.rn.f32 	%f3973, %f3971, %f3965, %f3972;
	fma.rn.f32 	%f3974, %f3973, %f3967, %f3966;
	and.b32  	%r6359, %r6357, 2;
	setp.eq.s32 	%p1360, %r6359, 0;
	mov.f32 	%f3975, 0f00000000;
	sub.f32 	%f3976, %f3975, %f3974;
	selp.f32 	%f3977, %f3974, %f3976, %p1360;
	fma.rn.f32 	%f852, %f848, %f3977, %f842;
	mul.f32 	%f3978, %f852, 0f3F22F983;
	cvt.rni.s32.f32 	%r7693, %f3978;
	cvt.rn.f32.s32 	%f3979, %r7693;
	fma.rn.f32 	%f3980, %f3979, 0fBFC90FDA, %f852;
	fma.rn.f32 	%f3981, %f3979, 0fB3A22168, %f3980;
	fma.rn.f32 	%f4675, %f3979, 0fA7C234C5, %f3981;
	abs.f32 	%f854, %f852;
	setp.ltu.f32 	%p1361, %f854, 0f47CE4780;
	mov.u32 	%r7689, %r7693;
	mov.f32 	%f4674, %f4675;
	@%p1361 bra 	$L__BB0_1369;
	setp.eq.f32 	%p1362, %f854, 0f7F800000;
	@%p1362 bra 	$L__BB0_1368;
	mov.b32 	%r2298, %f852;
	shl.b32 	%r6361, %r2298, 8;
	or.b32  	%r2299, %r6361, -2147483648;
	mov.b64 	%rd2980, 0;
	mov.b32 	%r7686, 0;
$L__BB0_1364:
	.pragma "nounroll";
	mul.wide.u32 	%rd2479, %r7686, 4;
	mov.u64 	%rd2480, __cudart_i2opi_f;
	add.s64 	%rd2481, %rd2480, %rd2479;
	ld.global.nc.u32 	%r6362, [%rd2481];
	mad.wide.u32 	%rd2482, %r6362, %r2299, %rd2980;
	shr.u64 	%rd2980, %rd2482, 32;
	add.s64 	%rd2483, %rd3, %rd2479;
	st.local.u32 	[%rd2483], %rd2482;
	add.s32 	%r7686, %r7686, 1;
	setp.ne.s32 	%p1363, %r7686, 6;
	@%p1363 bra 	$L__BB0_1364;
	shr.u32 	%r6363, %r2298, 23;
	st.local.u32 	[%rd3+24], %rd2980;
	and.b32  	%r2302, %r6363, 31;
	and.b32  	%r6364, %r6363, 224;
	add.s32 	%r6365, %r6364, -128;
	shr.u32 	%r6366, %r6365, 5;
	mul.wide.u32 	%rd2484, %r6366, 4;
	sub.s64 	%rd520, %rd3, %rd2484;
	ld.local.u32 	%r7687, [%rd520+24];
	ld.local.u32 	%r7688, [%rd520+20];
	setp.eq.s32 	%p1364, %r2302, 0;
	@%p1364 bra 	$L__BB0_1367;
	shf.l.wrap.b32 	%r7687, %r7688, %r7687, %r2302;
	ld.local.u32 	%r6367, [%rd520+16];
	shf.l.wrap.b32 	%r7688, %r6367, %r7688, %r2302;
$L__BB0_1367:
	shr.u32 	%r6368, %r7687, 30;
	shf.l.wrap.b32 	%r6369, %r7688, %r7687, 2;
	shl.b32 	%r6370, %r7688, 2;
	shr.u32 	%r6371, %r6369, 31;
	add.s32 	%r6372, %r6371, %r6368;
	neg.s32 	%r6373, %r6372;
	setp.lt.s32 	%p1365, %r2298, 0;
	selp.b32 	%r7689, %r6373, %r6372, %p1365;
	xor.b32  	%r6374, %r6369, %r2298;
	shr.s32 	%r6375, %r6369, 31;
	xor.b32  	%r6376, %r6375, %r6369;
	xor.b32  	%r6377, %r6375, %r6370;
	cvt.u64.u32 	%rd2485, %r6376;
	shl.b64 	%rd2486, %rd2485, 32;
	cvt.u64.u32 	%rd2487, %r6377;
	or.b64  	%rd2488, %rd2486, %rd2487;
	cvt.rn.f64.s64 	%fd341, %rd2488;
	mul.f64 	%fd342, %fd341, 0d3BF921FB54442D19;
	cvt.rn.f32.f64 	%f3982, %fd342;
	neg.f32 	%f3983, %f3982;
	setp.lt.s32 	%p1366, %r6374, 0;
	selp.f32 	%f4674, %f3983, %f3982, %p1366;
	bra.uni 	$L__BB0_1369;
$L__BB0_1368:
	mov.f32 	%f3984, 0f00000000;
	mul.rn.f32 	%f4674, %f852, %f3984;
	mov.b32 	%r7689, 0;
$L__BB0_1369:
	setp.ltu.f32 	%p1367, %f854, 0f47CE4780;
	mul.rn.f32 	%f3985, %f4674, %f4674;
	and.b32  	%r6379, %r7689, 1;
	setp.eq.b32 	%p1368, %r6379, 1;
	selp.f32 	%f3986, 0f3F800000, %f4674, %p1368;
	fma.rn.f32 	%f3987, %f3985, %f3986, 0f00000000;
	fma.rn.f32 	%f3988, %f3985, 0f37CBAC00, 0fBAB607ED;
	selp.f32 	%f3989, %f3988, 0fB94D4153, %p1368;
	selp.f32 	%f3990, 0f3D2AAABB, 0f3C0885E4, %p1368;
	fma.rn.f32 	%f3991, %f3989, %f3985, %f3990;
	selp.f32 	%f3992, 0fBEFFFFFF, 0fBE2AAAA8, %p1368;
	fma.rn.f32 	%f3993, %f3991, %f3985, %f3992;
	fma.rn.f32 	%f3994, %f3993, %f3987, %f3986;
	and.b32  	%r6380, %r7689, 2;
	setp.eq.s32 	%p1369, %r6380, 0;
	mov.f32 	%f3995, 0f00000000;
	sub.f32 	%f3996, %f3995, %f3994;
	selp.f32 	%f858, %f3994, %f3996, %p1369;
	@%p1367 bra 	$L__BB0_1377;
	setp.eq.f32 	%p1370, %f854, 0f7F800000;
	@%p1370 bra 	$L__BB0_1376;
	mov.b32 	%r2311, %f852;
	shl.b32 	%r6382, %r2311, 8;
	or.b32  	%r2312, %r6382, -2147483648;
	mov.b64 	%rd2981, 0;
	mov.b32 	%r7690, 0;
$L__BB0_1372:
	.pragma "nounroll";
	mul.wide.u32 	%rd2490, %r7690, 4;
	mov.u64 	%rd2491, __cudart_i2opi_f;
	add.s64 	%rd2492, %rd2491, %rd2490;
	ld.global.nc.u32 	%r6383, [%rd2492];
	mad.wide.u32 	%rd2493, %r6383, %r2312, %rd2981;
	shr.u64 	%rd2981, %rd2493, 32;
	add.s64 	%rd2494, %rd2, %rd2490;
	st.local.u32 	[%rd2494], %rd2493;
	add.s32 	%r7690, %r7690, 1;
	setp.ne.s32 	%p1371, %r7690, 6;
	@%p1371 bra 	$L__BB0_1372;
	shr.u32 	%r6384, %r2311, 23;
	st.local.u32 	[%rd2+24], %rd2981;
	and.b32  	%r2315, %r6384, 31;
	and.b32  	%r6385, %r6384, 224;
	add.s32 	%r6386, %r6385, -128;
	shr.u32 	%r6387, %r6386, 5;
	mul.wide.u32 	%rd2495, %r6387, 4;
	sub.s64 	%rd523, %rd2, %rd2495;
	ld.local.u32 	%r7691, [%rd523+24];
	ld.local.u32 	%r7692, [%rd523+20];
	setp.eq.s32 	%p1372, %r2315, 0;
	@%p1372 bra 	$L__BB0_1375;
	shf.l.wrap.b32 	%r7691, %r7692, %r7691, %r2315;
	ld.local.u32 	%r6388, [%rd523+16];
	shf.l.wrap.b32 	%r7692, %r6388, %r7692, %r2315;
$L__BB0_1375:
	shr.u32 	%r6389, %r7691, 30;
	shf.l.wrap.b32 	%r6390, %r7692, %r7691, 2;
	shl.b32 	%r6391, %r7692, 2;
	shr.u32 	%r6392, %r6390, 31;
	add.s32 	%r6393, %r6392, %r6389;
	neg.s32 	%r6394, %r6393;
	setp.lt.s32 	%p1373, %r2311, 0;
	selp.b32 	%r7693, %r6394, %r6393, %p1373;
	xor.b32  	%r6395, %r6390, %r2311;
	shr.s32 	%r6396, %r6390, 31;
	xor.b32  	%r6397, %r6396, %r6390;
	xor.b32  	%r6398, %r6396, %r6391;
	cvt.u64.u32 	%rd2496, %r6397;
	shl.b64 	%rd2497, %rd2496, 32;
	cvt.u64.u32 	%rd2498, %r6398;
	or.b64  	%rd2499, %rd2497, %rd2498;
	cvt.rn.f64.s64 	%fd343, %rd2499;
	mul.f64 	%fd344, %fd343, 0d3BF921FB54442D19;
	cvt.rn.f32.f64 	%f3997, %fd344;
	neg.f32 	%f3998, %f3997;
	setp.lt.s32 	%p1374, %r6395, 0;
	selp.f32 	%f4675, %f3998, %f3997, %p1374;
	bra.uni 	$L__BB0_1377;
$L__BB0_1376:
	mov.f32 	%f3999, 0f00000000;
	mul.rn.f32 	%f4675, %f852, %f3999;
	mov.b32 	%r7693, 0;
$L__BB0_1377:
	add.s32 	%r6400, %r7693, 1;
	mul.rn.f32 	%f4000, %f4675, %f4675;
	and.b32  	%r6401, %r7693, 1;
	setp.eq.b32 	%p1375, %r6401, 1;
	selp.f32 	%f4001, %f4675, 0f3F800000, %p1375;
	fma.rn.f32 	%f4002, %f4000, %f4001, 0f00000000;
	fma.rn.f32 	%f4003, %f4000, 0f37CBAC00, 0fBAB607ED;
	selp.f32 	%f4004, 0fB94D4153, %f4003, %p1375;
	selp.f32 	%f4005, 0f3C0885E4, 0f3D2AAABB, %p1375;
	fma.rn.f32 	%f4006, %f4004, %f4000, %f4005;
	selp.f32 	%f4007, 0fBE2AAAA8, 0fBEFFFFFF, %p1375;
	fma.rn.f32 	%f4008, %f4006, %f4000, %f4007;
	fma.rn.f32 	%f4009, %f4008, %f4002, %f4001;
	and.b32  	%r6402, %r6400, 2;
	setp.eq.s32 	%p1376, %r6402, 0;
	mov.f32 	%f4010, 0f00000000;
	sub.f32 	%f4011, %f4010, %f4009;
	selp.f32 	%f4012, %f4009, %f4011, %p1376;
	fma.rn.f32 	%f862, %f858, %f4012, %f852;
	mul.f32 	%f4013, %f862, 0f3F22F983;
	cvt.rni.s32.f32 	%r7701, %f4013;
	cvt.rn.f32.s32 	%f4014, %r7701;
	fma.rn.f32 	%f4015, %f4014, 0fBFC90FDA, %f862;
	fma.rn.f32 	%f4016, %f4014, 0fB3A22168, %f4015;
	fma.rn.f32 	%f4677, %f4014, 0fA7C234C5, %f4016;
	abs.f32 	%f864, %f862;
	setp.ltu.f32 	%p1377, %f864, 0f47CE4780;
	mov.u32 	%r7697, %r7701;
	mov.f32 	%f4676, %f4677;
	@%p1377 bra 	$L__BB0_1385;
	setp.eq.f32 	%p1378, %f864, 0f7F800000;
	@%p1378 bra 	$L__BB0_1384;
	mov.b32 	%r2325, %f862;
	shl.b32 	%r6404, %r2325, 8;
	or.b32  	%r2326, %r6404, -2147483648;
	mov.b64 	%rd2982, 0;
	mov.b32 	%r7694, 0;
$L__BB0_1380:
	.pragma "nounroll";
	mul.wide.u32 	%rd2501, %r7694, 4;
	mov.u64 	%rd2502, __cudart_i2opi_f;
	add.s64 	%rd2503, %rd2502, %rd2501;
	ld.global.nc.u32 	%r6405, [%rd2503];
	mad.wide.u32 	%rd2504, %r6405, %r2326, %rd2982;
	shr.u64 	%rd2982, %rd2504, 32;
	add.s64 	%rd2505, %rd3, %rd2501;
	st.local.u32 	[%rd2505], %rd2504;
	add.s32 	%r7694, %r7694, 1;
	setp.ne.s32 	%p1379, %r7694, 6;
	@%p1379 bra 	$L__BB0_1380;
	shr.u32 	%r6406, %r2325, 23;
	st.local.u32 	[%rd3+24], %rd2982;
	and.b32  	%r2329, %r6406, 31;
	and.b32  	%r6407, %r6406, 224;
	add.s32 	%r6408, %r6407, -128;
	shr.u32 	%r6409, %r6408, 5;
	mul.wide.u32 	%rd2506, %r6409, 4;
	sub.s64 	%rd526, %rd3, %rd2506;
	ld.local.u32 	%r7695, [%rd526+24];
	ld.local.u32 	%r7696, [%rd526+20];
	setp.eq.s32 	%p1380, %r2329, 0;
	@%p1380 bra 	$L__BB0_1383;
	shf.l.wrap.b32 	%r7695, %r7696, %r7695, %r2329;
	ld.local.u32 	%r6410, [%rd526+16];
	shf.l.wrap.b32 	%r7696, %r6410, %r7696, %r2329;
$L__BB0_1383:
	shr.u32 	%r6411, %r7695, 30;
	shf.l.wrap.b32 	%r6412, %r7696, %r7695, 2;
	shl.b32 	%r6413, %r7696, 2;
	shr.u32 	%r6414, %r6412, 31;
	add.s32 	%r6415, %r6414, %r6411;
	neg.s32 	%r6416, %r6415;
	setp.lt.s32 	%p1381, %r2325, 0;
	selp.b32 	%r7697, %r6416, %r6415, %p1381;
	xor.b32  	%r6417, %r6412, %r2325;
	shr.s32 	%r6418, %r6412, 31;
	xor.b32  	%r6419, %r6418, %r6412;
	xor.b32  	%r6420, %r6418, %r6413;
	cvt.u64.u32 	%rd2507, %r6419;
	shl.b64 	%rd2508, %rd2507, 32;
	cvt.u64.u32 	%rd2509, %r6420;
	or.b64  	%rd2510, %rd2508, %rd2509;
	cvt.rn.f64.s64 	%fd345, %rd2510;
	mul.f64 	%fd346, %fd345, 0d3BF921FB54442D19;
	cvt.rn.f32.f64 	%f4017, %fd346;
	neg.f32 	%f4018, %f4017;
	setp.lt.s32 	%p1382, %r6417, 0;
	selp.f32 	%f4676, %f4018, %f4017, %p1382;
	bra.uni 	$L__BB0_1385;
$L__BB0_1384:
	mov.f32 	%f4019, 0f00000000;
	mul.rn.f32 	%f4676, %f862, %f4019;
	mov.b32 	%r7697, 0;
$L__BB0_1385:
	setp.ltu.f32 	%p1383, %f864, 0f47CE4780;
	mul.rn.f32 	%f4020, %f4676, %f4676;
	and.b32  	%r6422, %r7697, 1;
	setp.eq.b32 	%p1384, %r6422, 1;
	selp.f32 	%f4021, 0f3F800000, %f4676, %p1384;
	fma.rn.f32 	%f4022, %f4020, %f4021, 0f00000000;
	fma.rn.f32 	%f4023, %f4020, 0f37CBAC00, 0fBAB607ED;
	selp.f32 	%f4024, %f4023, 0fB94D4153, %p1384;
	selp.f32 	%f4025, 0f3D2AAABB, 0f3C0885E4, %p1384;
	fma.rn.f32 	%f4026, %f4024, %f4020, %f4025;
	selp.f32 	%f4027, 0fBEFFFFFF, 0fBE2AAAA8, %p1384;
	fma.rn.f32 	%f4028, %f4026, %f4020, %f4027;
	fma.rn.f32 	%f4029, %f4028, %f4022, %f4021;
	and.b32  	%r6423, %r7697, 2;
	setp.eq.s32 	%p1385, %r6423, 0;
	mov.f32 	%f4030, 0f00000000;
	sub.f32 	%f4031, %f4030, %f4029;
	selp.f32 	%f868, %f4029, %f4031, %p1385;
	@%p1383 bra 	$L__BB0_1393;
	setp.eq.f32 	%p1386, %f864, 0f7F800000;
	@%p1386 bra 	$L__BB0_1392;
	mov.b32 	%r2338, %f862;
	shl.b32 	%r6425, %r2338, 8;
	or.b32  	%r2339, %r6425, -2147483648;
	mov.b64 	%rd2983, 0;
	mov.b32 	%r7698, 0;
$L__BB0_1388:
	.pragma "nounroll";
	mul.wide.u32 	%rd2512, %r7698, 4;
	mov.u64 	%rd2513, __cudart_i2opi_f;
	add.s64 	%rd2514, %rd2513, %rd2512;
	ld.global.nc.u32 	%r6426, [%rd2514];
	mad.wide.u32 	%rd2515, %r6426, %r2339, %rd2983;
	shr.u64 	%rd2983, %rd2515, 32;
	add.s64 	%rd2516, %rd2, %rd2512;
	st.local.u32 	[%rd2516], %rd2515;
	add.s32 	%r7698, %r7698, 1;
	setp.ne.s32 	%p1387, %r7698, 6;
	@%p1387 bra 	$L__BB0_1388;
	shr.u32 	%r6427, %r2338, 23;
	st.local.u32 	[%rd2+24], %rd2983;
	and.b32  	%r2342, %r6427, 31;
	and.b32  	%r6428, %r6427, 224;
	add.s32 	%r6429, %r6428, -128;
	shr.u32 	%r6430, %r6429, 5;
	mul.wide.u32 	%rd2517, %r6430, 4;
	sub.s64 	%rd529, %rd2, %rd2517;
	ld.local.u32 	%r7699, [%rd529+24];
	ld.local.u32 	%r7700, [%rd529+20];
	setp.eq.s32 	%p1388, %r2342, 0;
	@%p1388 bra 	$L__BB0_1391;
	shf.l.wrap.b32 	%r7699, %r7700, %r7699, %r2342;
	ld.local.u32 	%r6431, [%rd529+16];
	shf.l.wrap.b32 	%r7700, %r6431, %r7700, %r2342;
$L__BB0_1391:
	shr.u32 	%r6432, %r7699, 30;
	shf.l.wrap.b32 	%r6433, %r7700, %r7699, 2;
	shl.b32 	%r6434, %r7700, 2;
	shr.u32 	%r6435, %r6433, 31;
	add.s32 	%r6436, %r6435, %r6432;
	neg.s32 	%r6437, %r6436;
	setp.lt.s32 	%p1389, %r2338, 0;
	selp.b32 	%r7701, %r6437, %r6436, %p1389;
	xor.b32  	%r6438, %r6433, %r2338;
	shr.s32 	%r6439, %r6433, 31;
	xor.b32  	%r6440, %r6439, %r6433;
	xor.b32  	%r6441, %r6439, %r6434;
	cvt.u64.u32 	%rd2518, %r6440;
	shl.b64 	%rd2519, %rd2518, 32;
	cvt.u64.u32 	%rd2520, %r6441;
	or.b64  	%rd2521, %rd2519, %rd2520;
	cvt.rn.f64.s64 	%fd347, %rd2521;
	mul.f64 	%fd348, %fd347, 0d3BF921FB54442D19;
	cvt.rn.f32.f64 	%f4032, %fd348;
	neg.f32 	%f4033, %f4032;
	setp.lt.s32 	%p1390, %r6438, 0;
	selp.f32 	%f4677, %f4033, %f4032, %p1390;
	bra.uni 	$L__BB0_1393;
$L__BB0_1392:
	mov.f32 	%f4034, 0f00000000;
	mul.rn.f32 	%f4677, %f862, %f4034;
	mov.b32 	%r7701, 0;
$L__BB0_1393:
	add.s32 	%r6443, %r7701, 1;
	mul.rn.f32 	%f4035, %f4677, %f4677;
	and.b32  	%r6444, %r7701, 1;
	setp.eq.b32 	%p1391, %r6444, 1;
	selp.f32 	%f4036, %f4677, 0f3F800000, %p1391;
	fma.rn.f32 	%f4037, %f4035, %f4036, 0f00000000;
	fma.rn.f32 	%f4038, %f4035, 0f37CBAC00, 0fBAB607ED;
	selp.f32 	%f4039, 0fB94D4153, %f4038, %p1391;
	selp.f32 	%f4040, 0f3C0885E4, 0f3D2AAABB, %p1391;
	fma.rn.f32 	%f4041, %f4039, %f4035, %f4040;
	selp.f32 	%f4042, 0fBE2AAAA8, 0fBEFFFFFF, %p1391;
	fma.rn.f32 	%f4043, %f4041, %f4035, %f4042;
	fma.rn.f32 	%f4044, %f4043, %f4037, %f4036;
	and.b32  	%r6445, %r6443, 2;
	setp.eq.s32 	%p1392, %r6445, 0;
	mov.f32 	%f4045, 0f00000000;
	sub.f32 	%f4046, %f4045, %f4044;
	selp.f32 	%f4047, %f4044, %f4046, %p1392;
	fma.rn.f32 	%f872, %f868, %f4047, %f862;
	mul.f32 	%f4048, %f872, 0f3F22F983;
	cvt.rni.s32.f32 	%r7709, %f4048;
	cvt.rn.f32.s32 	%f4049, %r7709;
	fma.rn.f32 	%f4050, %f4049, 0fBFC90FDA, %f872;
	fma.rn.f32 	%f4051, %f4049, 0fB3A22168, %f4050;
	fma.rn.f32 	%f4679, %f4049, 0fA7C234C5, %f4051;
	abs.f32 	%f874, %f872;
	setp.ltu.f32 	%p1393, %f874, 0f47CE4780;
	mov.u32 	%r7705, %r7709;
	mov.f32 	%f4678, %f4679;
	@%p1393 bra 	$L__BB0_1401;
	setp.eq.f32 	%p1394, %f874, 0f7F800000;
	@%p1394 bra 	$L__BB0_1400;
	mov.b32 	%r2352, %f872;
	shl.b32 	%r6447, %r2352, 8;
	or.b32  	%r2353, %r6447, -2147483648;
	mov.b64 	%rd2984, 0;
	mov.b32 	%r7702, 0;
$L__BB0_1396:
	.pragma "nounroll";
	mul.wide.u32 	%rd2523, %r7702, 4;
	mov.u64 	%rd2524, __cudart_i2opi_f;
	add.s64 	%rd2525, %rd2524, %rd2523;
	ld.global.nc.u32 	%r6448, [%rd2525];
	mad.wide.u32 	%rd2526, %r6448, %r2353, %rd2984;
	shr.u64 	%rd2984, %rd2526, 32;
	add.s64 	%rd2527, %rd3, %rd2523;
	st.local.u32 	[%rd2527], %rd2526;
	add.s32 	%r7702, %r7702, 1;
	setp.ne.s32 	%p1395, %r7702, 6;
	@%p1395 bra 	$L__BB0_1396;
	shr.u32 	%r6449, %r2352, 23;
	st.local.u32 	[%rd3+24], %rd2984;
	and.b32  	%r2356, %r6449, 31;
	and.b32  	%r6450, %r6449, 224;
	add.s32 	%r6451, %r6450, -128;
	shr.u32 	%r6452, %r6451, 5;
	mul.wide.u32 	%rd2528, %r6452, 4;
	sub.s64 	%rd532, %rd3, %rd2528;
	ld.local.u32 	%r7703, [%rd532+24];
	ld.local.u32 	%r7704, [%rd532+20];
	setp.eq.s32 	%p1396, %r2356, 0;
	@%p1396 bra 	$L__BB0_1399;
	shf.l.wrap.b32 	%r7703, %r7704, %r7703, %r2356;
	ld.local.u32 	%r6453, [%rd532+16];
	shf.l.wrap.b32 	%r7704, %r6453, %r7704, %r2356;
$L__BB0_1399:
	shr.u32 	%r6454, %r7703, 30;
	shf.l.wrap.b32 	%r6455, %r7704, %r7703, 2;
	shl.b32 	%r6456, %r7704, 2;
	shr.u32 	%r6457, %r6455, 31;
	add.s32 	%r6458, %r6457, %r6454;
	neg.s32 	%r6459, %r6458;
	setp.lt.s32 	%p1397, %r2352, 0;
	selp.b32 	%r7705, %r6459, %r6458, %p1397;
	xor.b32  	%r6460, %r6455, %r2352;
	shr.s32 	%r6461, %r6455, 31;
	xor.b32  	%r6462, %r6461, %r6455;
	xor.b32  	%r6463, %r6461, %r6456;
	cvt.u64.u32 	%rd2529, %r6462;
	shl.b64 	%rd2530, %rd2529, 32;
	cvt.u64.u32 	%rd2531, %r6463;
	or.b64  	%rd2532, %rd2530, %rd2531;
	cvt.rn.f64.s64 	%fd349, %rd2532;
	mul.f64 	%fd350, %fd349, 0d3BF921FB54442D19;
	cvt.rn.f32.f64 	%f4052, %fd350;
	neg.f32 	%f4053, %f4052;
	setp.lt.s32 	%p1398, %r6460, 0;
	selp.f32 	%f4678, %f4053, %f4052, %p1398;
	bra.uni 	$L__BB0_1401;
$L__BB0_1400:
	mov.f32 	%f4054, 0f00000000;
	mul.rn.f32 	%f4678, %f872, %f4054;
	mov.b32 	%r7705, 0;
$L__BB0_1401:
	setp.ltu.f32 	%p1399, %f874, 0f47CE4780;
	mul.rn.f32 	%f4055, %f4678, %f4678;
	and.b32  	%r6465, %r7705, 1;
	setp.eq.b32 	%p1400, %r6465, 1;
	selp.f32 	%f4056, 0f3F800000, %f4678, %p1400;
	fma.rn.f32 	%f4057, %f4055, %f4056, 0f00000000;
	fma.rn.f32 	%f4058, %f4055, 0f37CBAC00, 0fBAB607ED;
	selp.f32 	%f4059, %f4058, 0fB94D4153, %p1400;
	selp.f32 	%f4060, 0f3D2AAABB, 0f3C0885E4, %p1400;
	fma.rn.f32 	%f4061, %f4059, %f4055, %f4060;
	selp.f32 	%f4062, 0fBEFFFFFF, 0fBE2AAAA8, %p1400;
	fma.rn.f32 	%f4063, %f4061, %f4055, %f4062;
	fma.rn.f32 	%f4064, %f4063, %f4057, %f4056;
	and.b32  	%r6466, %r7705, 2;
	setp.eq.s32 	%p1401, %r6466, 0;
	mov.f32 	%f4065, 0f00000000;
	sub.f32 	%f4066, %f4065, %f4064;
	selp.f32 	%f878, %f4064, %f4066, %p1401;
	@%p1399 bra 	$L__BB0_1409;
	setp.eq.f32 	%p1402, %f874, 0f7F800000;
	@%p1402 bra 	$L__BB0_1408;
	mov.b32 	%r2365, %f872;
	shl.b32 	%r6468, %r2365, 8;
	or.b32  	%r2366, %r6468, -2147483648;
	mov.b64 	%rd2985, 0;
	mov.b32 	%r7706, 0;
$L__BB0_1404:
	.pragma "nounroll";
	mul.wide.u32 	%rd2534, %r7706, 4;
	mov.u64 	%rd2535, __cudart_i2opi_f;
	add.s64 	%rd2536, %rd2535, %rd2534;
	ld.global.nc.u32 	%r6469, [%rd2536];
	mad.wide.u32 	%rd2537, %r6469, %r2366, %rd2985;
	shr.u64 	%rd2985, %rd2537, 32;
	add.s64 	%rd2538, %rd2, %rd2534;
	st.local.u32 	[%rd2538], %rd2537;
	add.s32 	%r7706, %r7706, 1;
	setp.ne.s32 	%p1403, %r7706, 6;
	@%p1403 bra 	$L__BB0_1404;
	shr.u32 	%r6470, %r2365, 23;
	st.local.u32 	[%rd2+24], %rd2985;
	and.b32  	%r2369, %r6470, 31;
	and.b32  	%r6471, %r6470, 224;
	add.s32 	%r6472, %r6471, -128;
	shr.u32 	%r6473, %r6472, 5;
	mul.wide.u32 	%rd2539, %r6473, 4;
	sub.s64 	%rd535, %rd2, %rd2539;
	ld.local.u32 	%r7707, [%rd535+24];
	ld.local.u32 	%r7708, [%rd535+20];
	setp.eq.s32 	%p1404, %r2369, 0;
	@%p1404 bra 	$L__BB0_1407;
	shf.l.wrap.b32 	%r7707, %r7708, %r7707, %r2369;
	ld.local.u32 	%r6474, [%rd535+16];
	shf.l.wrap.b32 	%r7708, %r6474, %r7708, %r2369;
$L__BB0_1407:
	shr.u32 	%r6475, %r7707, 30;
	shf.l.wrap.b32 	%r6476, %r7708, %r7707, 2;
	shl.b32 	%r6477, %r7708, 2;
	shr.u32 	%r6478, %r6476, 31;
	add.s32 	%r6479, %r6478, %r6475;
	neg.s32 	%r6480, %r6479;
	setp.lt.s32 	%p1405, %r2365, 0;
	selp.b32 	%r7709, %r6480, %r6479, %p1405;
	xor.b32  	%r6481, %r6476, %r2365;
	shr.s32 	%r6482, %r6476, 31;
	xor.b32  	%r6483, %r6482, %r6476;
	xor.b32  	%r6484, %r6482, %r6477;
	cvt.u64.u32 	%rd2540, %r6483;
	shl.b64 	%rd2541, %rd2540, 32;
	cvt.u64.u32 	%rd2542, %r6484;
	or.b64  	%rd2543, %rd2541, %rd2542;
	cvt.rn.f64.s64 	%fd351, %rd2543;
	mul.f64 	%fd352, %fd351, 0d3BF921FB54442D19;
	cvt.rn.f32.f64 	%f4067, %fd352;
	neg.f32 	%f4068, %f4067;
	setp.lt.s32 	%p1406, %r6481, 0;
	selp.f32 	%f4679, %f4068, %f4067, %p1406;
	bra.uni 	$L__BB0_1409;
$L__BB0_1408:
	mov.f32 	%f4069, 0f00000000;
	mul.rn.f32 	%f4679, %f872, %f4069;
	mov.b32 	%r7709, 0;
$L__BB0_1409:
	add.s32 	%r6486, %r7709, 1;
	mul.rn.f32 	%f4070, %f4679, %f4679;
	and.b32  	%r6487, %r7709, 1;
	setp.eq.b32 	%p1407, %r6487, 1;
	selp.f32 	%f4071, %f4679, 0f3F800000, %p1407;
	fma.rn.f32 	%f4072, %f4070, %f4071, 0f00000000;
	fma.rn.f32 	%f4073, %f4070, 0f37CBAC00, 0fBAB607ED;
	selp.f32 	%f4074, 0fB94D4153, %f4073, %p1407;
	selp.f32 	%f4075, 0f3C0885E4, 0f3D2AAABB, %p1407;
	fma.rn.f32 	%f4076, %f4074, %f4070, %f4075;
	selp.f32 	%f4077, 0fBE2AAAA8, 0fBEFFFFFF, %p1407;
	fma.rn.f32 	%f4078, %f4076, %f4070, %f4077;
	fma.rn.f32 	%f4079, %f4078, %f4072, %f4071;
	and.b32  	%r6488, %r6486, 2;
	setp.eq.s32 	%p1408, %r6488, 0;
	mov.f32 	%f4080, 0f00000000;
	sub.f32 	%f4081, %f4080, %f4079;
	selp.f32 	%f4082, %f4079, %f4081, %p1408;
	fma.rn.f32 	%f882, %f878, %f4082, %f872;
	mul.f32 	%f4083, %f882, 0f3F22F983;
	cvt.rni.s32.f32 	%r7717, %f4083;
	cvt.rn.f32.s32 	%f4084, %r7717;
	fma.rn.f32 	%f4085, %f4084, 0fBFC90FDA, %f882;
	fma.rn.f32 	%f4086, %f4084, 0fB3A22168, %f4085;
	fma.rn.f32 	%f4681, %f4084, 0fA7C234C5, %f4086;
	abs.f32 	%f884, %f882;
	setp.ltu.f32 	%p1409, %f884, 0f47CE4780;
	mov.u32 	%r7713, %r7717;
	mov.f32 	%f4680, %f4681;
	@%p1409 bra 	$L__BB0_1417;
	setp.eq.f32 	%p1410, %f884, 0f7F800000;
	@%p1410 bra 	$L__BB0_1416;
	mov.b32 	%r2379, %f882;
	shl.b32 	%r6490, %r2379, 8;
	or.b32  	%r2380, %r6490, -2147483648;
	mov.b64 	%rd2986, 0;
	mov.b32 	%r7710, 0;
$L__BB0_1412:
	.pragma "nounroll";
	mul.wide.u32 	%rd2545, %r7710, 4;
	mov.u64 	%rd2546, __cudart_i2opi_f;
	add.s64 	%rd2547, %rd2546, %rd2545;
	ld.global.nc.u32 	%r6491, [%rd2547];
	mad.wide.u32 	%rd2548, %r6491, %r2380, %rd2986;
	shr.u64 	%rd2986, %rd2548, 32;
	add.s64 	%rd2549, %rd3, %rd2545;
	st.local.u32 	[%rd2549], %rd2548;
	add.s32 	%r7710, %r7710, 1;
	setp.ne.s32 	%p1411, %r7710, 6;
	@%p1411 bra 	$L__BB0_1412;
	shr.u32 	%r6492, %r2379, 23;
	st.local.u32 	[%rd3+24], %rd2986;
	and.b32  	%r2383, %r6492, 31;
	and.b32  	%r6493, %r6492, 224;
	add.s32 	%r6494, %r6493, -128;
	shr.u32 	%r6495, %r6494, 5;
	mul.wide.u32 	%rd2550, %r6495, 4;
	sub.s64 	%rd538, %rd3, %rd2550;
	ld.local.u32 	%r7711, [%rd538+24];
	ld.local.u32 	%r7712, [%rd538+20];
	setp.eq.s32 	%p1412, %r2383, 0;
	@%p1412 bra 	$L__BB0_1415;
	shf.l.wrap.b32 	%r7711, %r7712, %r7711, %r2383;
	ld.local.u32 	%r6496, [%rd538+16];
	shf.l.wrap.b32 	%r7712, %r6496, %r7712, %r2383;
$L__BB0_1415:
	shr.u32 	%r6497, %r7711, 30;
	shf.l.wrap.b32 	%r6498, %r7712, %r7711, 2;
	shl.b32 	%r6499, %r7712, 2;
	shr.u32 	%r6500, %r6498, 31;
	add.s32 	%r6501, %r6500, %r6497;
	neg.s32 	%r6502, %r6501;
	setp.lt.s32 	%p1413, %r2379, 0;
	selp.b32 	%r7713, %r6502, %r6501, %p1413;
	xor.b32  	%r6503, %r6498, %r2379;
	shr.s32 	%r6504, %r6498, 31;
	xor.b32  	%r6505, %r6504, %r6498;
	xor.b32  	%r6506, %r6504, %r6499;
	cvt.u64.u32 	%rd2551, %r6505;
	shl.b64 	%rd2552, %rd2551, 32;
	cvt.u64.u32 	%rd2553, %r6506;
	or.b64  	%rd2554, %rd2552, %rd2553;
	cvt.rn.f64.s64 	%fd353, %rd2554;
	mul.f64 	%fd354, %fd353, 0d3BF921FB54442D19;
	cvt.rn.f32.f64 	%f4087, %fd354;
	neg.f32 	%f4088, %f4087;
	setp.lt.s32 	%p1414, %r6503, 0;
	selp.f32 	%f4680, %f4088, %f4087, %p1414;
	bra.uni 	$L__BB0_1417;
$L__BB0_1416:
	mov.f32 	%f4089, 0f00000000;
	mul.rn.f32 	%f4680, %f882, %f4089;
	mov.b32 	%r7713, 0;
$L__BB0_1417:
	setp.ltu.f32 	%p1415, %f884, 0f47CE4780;
	mul.rn.f32 	%f4090, %f4680, %f4680;
	and.b32  	%r6508, %r7713, 1;
	setp.eq.b32 	%p1416, %r6508, 1;
	selp.f32 	%f4091, 0f3F800000, %f4680, %p1416;
	fma.rn.f32 	%f4092, %f4090, %f4091, 0f00000000;
	fma.rn.f32 	%f4093, %f4090, 0f37CBAC00, 0fBAB607ED;
	selp.f32 	%f4094, %f4093, 0fB94D4153, %p1416;
	selp.f32 	%f4095, 0f3D2AAABB, 0f3C0885E4, %p1416;
	fma.rn.f32 	%f4096, %f4094, %f4090, %f4095;
	selp.f32 	%f4097, 0fBEFFFFFF, 0fBE2AAAA8, %p1416;
	fma.rn.f32 	%f4098, %f4096, %f4090, %f4097;
	fma.rn.f32 	%f4099, %f4098, %f4092, %f4091;
	and.b32  	%r6509, %r7713, 2;
	setp.eq.s32 	%p1417, %r6509, 0;
	mov.f32 	%f4100, 0f00000000;
	sub.f32 	%f4101, %f4100, %f4099;
	selp.f32 	%f888, %f4099, %f4101, %p1417;
	@%p1415 bra 	$L__BB0_1425;
	setp.eq.f32 	%p1418, %f884, 0f7F800000;
	@%p1418 bra 	$L__BB0_1424;
	mov.b32 	%r2392, %f882;
	shl.b32 	%r6511, %r2392, 8;
	or.b32  	%r2393, %r6511, -2147483648;
	mov.b64 	%rd2987, 0;
	mov.b32 	%r7714, 0;
$L__BB0_1420:
	.pragma "nounroll";
	mul.wide.u32 	%rd2556, %r7714, 4;
	mov.u64 	%rd2557, __cudart_i2opi_f;
	add.s64 	%rd2558, %rd2557, %rd2556;
	ld.global.nc.u32 	%r6512, [%rd2558];
	mad.wide.u32 	%rd2559, %r6512, %r2393, %rd2987;
	shr.u64 	%rd2987, %rd2559, 32;
	add.s64 	%rd2560, %rd2, %rd2556;
	st.local.u32 	[%rd2560], %rd2559;
	add.s32 	%r7714, %r7714, 1;
	setp.ne.s32 	%p1419, %r7714, 6;
	@%p1419 bra 	$L__BB0_1420;
	shr.u32 	%r6513, %r2392, 23;
	st.local.u32 	[%rd2+24], %rd2987;
	and.b32  	%r2396, %r6513, 31;
	and.b32  	%r6514, %r6513, 224;
	add.s32 	%r6515, %r6514, -128;
	shr.u32 	%r6516, %r6515, 5;
	mul.wide.u32 	%rd2561, %r6516, 4;
	sub.s64 	%rd541, %rd2, %rd2561;
	ld.local.u32 	%r7715, [%rd541+24];
	ld.local.u32 	%r7716, [%rd541+20];
	setp.eq.s32 	%p1420, %r2396, 0;
	@%p1420 bra 	$L__BB0_1423;
	shf.l.wrap.b32 	%r7715, %r7716, %r7715, %r2396;
	ld.local.u32 	%r6517, [%rd541+16];
	shf.l.wrap.b32 	%r7716, %r6517, %r7716, %r2396;
$L__BB0_1423:
	shr.u32 	%r6518, %r7715, 30;
	shf.l.wrap.b32 	%r6519, %r7716, %r7715, 2;
	shl.b32 	%r6520, %r7716, 2;
	shr.u32 	%r6521, %r6519, 31;
	add.s32 	%r6522, %r6521, %r6518;
	neg.s32 	%r6523, %r6522;
	setp.lt.s32 	%p1421, %r2392, 0;
	selp.b32 	%r7717, %r6523, %r6522, %p1421;
	xor.b32  	%r6524, %r6519, %r2392;
	shr.s32 	%r6525, %r6519, 31;
	xor.b32  	%r6526, %r6525, %r6519;
	xor.b32  	%r6527, %r6525, %r6520;
	cvt.u64.u32 	%rd2562, %r6526;
	shl.b64 	%rd2563, %rd2562, 32;
	cvt.u64.u32 	%rd2564, %r6527;
	or.b64  	%rd2565, %rd2563, %rd2564;
	cvt.rn.f64.s64 	%fd355, %rd2565;
	mul.f64 	%fd356, %fd355, 0d3BF921FB54442D19;
	cvt.rn.f32.f64 	%f4102, %fd356;
	neg.f32 	%f4103, %f4102;
	setp.lt.s32 	%p1422, %r6524, 0;
	selp.f32 	%f4681, %f4103, %f4102, %p1422;
	bra.uni 	$L__BB0_1425;
$L__BB0_1424:
	mov.f32 	%f4104, 0f00000000;
	mul.rn.f32 	%f4681, %f882, %f4104;
	mov.b32 	%r7717, 0;
$L__BB0_1425:
	add.s32 	%r6529, %r7717, 1;
	mul.rn.f32 	%f4105, %f4681, %f4681;
	and.b32  	%r6530, %r7717, 1;
	setp.eq.b32 	%p1423, %r6530, 1;
	selp.f32 	%f4106, %f4681, 0f3F800000, %p1423;
	fma.rn.f32 	%f4107, %f4105, %f4106, 0f00000000;
	fma.rn.f32 	%f4108, %f4105, 0f37CBAC00, 0fBAB607ED;
	selp.f32 	%f4109, 0fB94D4153, %f4108, %p1423;
	selp.f32 	%f4110, 0f3C0885E4, 0f3D2AAABB, %p1423;
	fma.rn.f32 	%f4111, %f4109, %f4105, %f4110;
	selp.f32 	%f4112, 0fBE2AAAA8, 0fBEFFFFFF, %p1423;
	fma.rn.f32 	%f4113, %f4111, %f4105, %f4112;
	fma.rn.f32 	%f4114, %f4113, %f4107, %f4106;
	and.b32  	%r6531, %r6529, 2;
	setp.eq.s32 	%p1424, %r6531, 0;
	mov.f32 	%f4115, 0f00000000;
	sub.f32 	%f4116, %f4115, %f4114;
	selp.f32 	%f4117, %f4114, %f4116, %p1424;
	fma.rn.f32 	%f892, %f888, %f4117, %f882;
	mul.f32 	%f4118, %f892, 0f3F22F983;
	cvt.rni.s32.f32 	%r7725, %f4118;
	cvt.rn.f32.s32 	%f4119, %r7725;
	fma.rn.f32 	%f4120, %f4119, 0fBFC90FDA, %f892;
	fma.rn.f32 	%f4121, %f4119, 0fB3A22168, %f4120;
	fma.rn.f32 	%f4683, %f4119, 0fA7C234C5, %f4121;
	abs.f32 	%f894, %f892;
	setp.ltu.f32 	%p1425, %f894, 0f47CE4780;
	mov.u32 	%r7721, %r7725;
	mov.f32 	%f4682, %f4683;
	@%p1425 bra 	$L__BB0_1433;
	setp.eq.f32 	%p1426, %f894, 0f7F800000;
	@%p1426 bra 	$L__BB0_1432;
	mov.b32 	%r2406, %f892;
	shl.b32 	%r6533, %r2406, 8;
	or.b32  	%r2407, %r6533, -2147483648;
	mov.b64 	%rd2988, 0;
	mov.b32 	%r7718, 0;
$L__BB0_1428:
	.pragma "nounroll";
	mul.wide.u32 	%rd2567, %r7718, 4;
	mov.u64 	%rd2568, __cudart_i2opi_f;
	add.s64 	%rd2569, %rd2568, %rd2567;
	ld.global.nc.u32 	%r6534, [%rd2569];
	mad.wide.u32 	%rd2570, %r6534, %r2407, %rd2988;
	shr.u64 	%rd2988, %rd2570, 32;
	add.s64 	%rd2571, %rd3, %rd2567;
	st.local.u32 	[%rd2571], %rd2570;
	add.s32 	%r7718, %r7718, 1;
	setp.ne.s32 	%p1427, %r7718, 6;
	@%p1427 bra 	$L__BB0_1428;
	shr.u32 	%r6535, %r2406, 23;
	st.local.u32 	[%rd3+24], %rd2988;
	and.b32  	%r2410, %r6535, 31;
	and.b32  	%r6536, %r6535, 224;
	add.s32 	%r6537, %r6536, -128;
	shr.u32 	%r6538, %r6537, 5;
	mul.wide.u32 	%rd2572, %r6538, 4;
	sub.s64 	%rd544, %rd3, %rd2572;
	ld.local.u32 	%r7719, [%rd544+24];
	ld.local.u32 	%r7720, [%rd544+20];
	setp.eq.s32 	%p1428, %r2410, 0;
	@%p1428 bra 	$L__BB0_1431;
	shf.l.wrap.b32 	%r7719, %r7720, %r7719, %r2410;
	ld.local.u32 	%r6539, [%rd544+16];
	shf.l.wrap.b32 	%r7720, %r6539, %r7720, %r2410;
$L__BB0_1431:
	shr.u32 	%r6540, %r7719, 30;
	shf.l.wrap.b32 	%r6541, %r7720, %r7719, 2;
	shl.b32 	%r6542, %r7720, 2;
	shr.u32 	%r6543, %r6541, 31;
	add.s32 	%r6544, %r6543, %r6540;
	neg.s32 	%r6545, %r6544;
	setp.lt.s32 	%p1429, %r2406, 0;
	selp.b32 	%r7721, %r6545, %r6544, %p1429;
	xor.b32  	%r6546, %r6541, %r2406;
	shr.s32 	%r6547, %r6541, 31;
	xor.b32  	%r6548, %r6547, %r6541;
	xor.b32  	%r6549, %r6547, %r6542;
	cvt.u64.u32 	%rd2573, %r6548;
	shl.b64 	%rd2574, %rd2573, 32;
	cvt.u64.u32 	%rd2575, %r6549;
	or.b64  	%rd2576, %rd2574, %rd2575;
	cvt.rn.f64.s64 	%fd357, %rd2576;
	mul.f64 	%fd358, %fd357, 0d3BF921FB54442D19;
	cvt.rn.f32.f64 	%f4122, %fd358;
	neg.f32 	%f4123, %f4122;
	setp.lt.s32 	%p1430, %r6546, 0;
	selp.f32 	%f4682, %f4123, %f4122, %p1430;
	bra.uni 	$L__BB0_1433;
$L__BB0_1432:
	mov.f32 	%f4124, 0f00000000;
	mul.rn.f32 	%f4682, %f892, %f4124;
	mov.b32 	%r7721, 0;
$L__BB0_1433:
	setp.ltu.f32 	%p1431, %f894, 0f47CE4780;
	mul.rn.f32 	%f4125, %f4682, %f4682;
	and.b32  	%r6551, %r7721, 1;
	setp.eq.b32 	%p1432, %r6551, 1;
	selp.f32 	%f4126, 0f3F800000, %f4682, %p1432;
	fma.rn.f32 	%f4127, %f4125, %f4126, 0f00000000;
	fma.rn.f32 	%f4128, %f4125, 0f37CBAC00, 0fBAB607ED;
	selp.f32 	%f4129, %f4128, 0fB94D4153, %p1432;
	selp.f32 	%f4130, 0f3D2AAABB, 0f3C0885E4, %p1432;
	fma.rn.f32 	%f4131, %f4129, %f4125, %f4130;
	selp.f32 	%f4132, 0fBEFFFFFF, 0fBE2AAAA8, %p1432;
	fma.rn.f32 	%f4133, %f4131, %f4125, %f4132;
	fma.rn.f32 	%f4134, %f4133, %f4127, %f4126;
	and.b32  	%r6552, %r7721, 2;
	setp.eq.s32 	%p1433, %r6552, 0;
	mov.f32 	%f4135, 0f00000000;
	sub.f32 	%f4136, %f4135, %f4134;
	selp.f32 	%f898, %f4134, %f4136, %p1433;
	@%p1431 bra 	$L__BB0_1441;
	setp.eq.f32 	%p1434, %f894, 0f7F800000;
	@%p1434 bra 	$L__BB0_1440;
	mov.b32 	%r2419, %f892;
	shl.b32 	%r6554, %r2419, 8;
	or.b32  	%r2420, %r6554, -2147483648;
	mov.b64 	%rd2989, 0;
	mov.b32 	%r7722, 0;
$L__BB0_1436:
	.pragma "nounroll";
	mul.wide.u32 	%rd2578, %r7722, 4;
	mov.u64 	%rd2579, __cudart_i2opi_f;
	add.s64 	%rd2580, %rd2579, %rd2578;
	ld.global.nc.u32 	%r6555, [%rd2580];
	mad.wide.u32 	%rd2581, %r6555, %r2420, %rd2989;
	shr.u64 	%rd2989, %rd2581, 32;
	add.s64 	%rd2582, %rd2, %rd2578;
	st.local.u32 	[%rd2582], %rd2581;
	add.s32 	%r7722, %r7722, 1;
	setp.ne.s32 	%p1435, %r7722, 6;
	@%p1435 bra 	$L__BB0_1436;
	shr.u32 	%r6556, %r2419, 23;
	st.local.u32 	[%rd2+24], %rd2989;
	and.b32  	%r2423, %r6556, 31;
	and.b32  	%r6557, %r6556, 224;
	add.s32 	%r6558, %r6557, -128;
	shr.u32 	%r6559, %r6558, 5;
	mul.wide.u32 	%rd2583, %r6559, 4;
	sub.s64 	%rd547, %rd2, %rd2583;
	ld.local.u32 	%r7723, [%rd547+24];
	ld.local.u32 	%r7724, [%rd547+20];
	setp.eq.s32 	%p1436, %r2423, 0;
	@%p1436 bra 	$L__BB0_1439;
	shf.l.wrap.b32 	%r7723, %r7724, %r7723, %r2423;
	ld.local.u32 	%r6560, [%rd547+16];
	shf.l.wrap.b32 	%r7724, %r6560, %r7724, %r2423;
$L__BB0_1439:
	shr.u32 	%r6561, %r7723, 30;
	shf.l.wrap.b32 	%r6562, %r7724, %r7723, 2;
	shl.b32 	%r6563, %r7724, 2;
	shr.u32 	%r6564, %r6562, 31;
	add.s32 	%r6565, %r6564, %r6561;
	neg.s32 	%r6566, %r6565;
	setp.lt.s32 	%p1437, %r2419, 0;
	selp.b32 	%r7725, %r6566, %r6565, %p1437;
	xor.b32  	%r6567, %r6562, %r2419;
	shr.s32 	%r6568, %r6562, 31;
	xor.b32  	%r6569, %r6568, %r6562;
	xor.b32  	%r6570, %r6568, %r6563;
	cvt.u64.u32 	%rd2584, %r6569;
	shl.b64 	%rd2585, %rd2584, 32;
	cvt.u64.u32 	%rd2586, %r6570;
	or.b64  	%rd2587, %rd2585, %rd2586;
	cvt.rn.f64.s64 	%fd359, %rd2587;
	mul.f64 	%fd360, %fd359, 0d3BF921FB54442D19;
	cvt.rn.f32.f64 	%f4137, %fd360;
	neg.f32 	%f4138, %f4137;
	setp.lt.s32 	%p1438, %r6567, 0;
	selp.f32 	%f4683, %f4138, %f4137, %p1438;
	bra.uni 	$L__BB0_1441;
$L__BB0_1440:
	mov.f32 	%f4139, 0f00000000;
	mul.rn.f32 	%f4683, %f892, %f4139;
	mov.b32 	%r7725, 0;
$L__BB0_1441:
	add.s32 	%r6572, %r7725, 1;
	mul.rn.f32 	%f4140, %f4683, %f4683;
	and.b32  	%r6573, %r7725, 1;
	setp.eq.b32 	%p1439, %r6573, 1;
	selp.f32 	%f4141, %f4683, 0f3F800000, %p1439;
	fma.rn.f32 	%f4142, %f4140, %f4141, 0f00000000;
	fma.rn.f32 	%f4143, %f4140, 0f37CBAC00, 0fBAB607ED;
	selp.f32 	%f4144, 0fB94D4153, %f4143, %p1439;
	selp.f32 	%f4145, 0f3C0885E4, 0f3D2AAABB, %p1439;
	fma.rn.f32 	%f4146, %f4144, %f4140, %f4145;
	selp.f32 	%f4147, 0fBE2AAAA8, 0fBEFFFFFF, %p1439;
	fma.rn.f32 	%f4148, %f4146, %f4140, %f4147;
	fma.rn.f32 	%f4149, %f4148, %f4142, %f4141;
	and.b32  	%r6574, %r6572, 2;
	setp.eq.s32 	%p1440, %r6574, 0;
	mov.f32 	%f4150, 0f00000000;
	sub.f32 	%f4151, %f4150, %f4149;
	selp.f32 	%f4152, %f4149, %f4151, %p1440;
	fma.rn.f32 	%f902, %f898, %f4152, %f892;
	mul.f32 	%f4153, %f902, 0f3F22F983;
	cvt.rni.s32.f32 	%r7733, %f4153;
	cvt.rn.f32.s32 	%f4154, %r7733;
	fma.rn.f32 	%f4155, %f4154, 0fBFC90FDA, %f902;
	fma.rn.f32 	%f4156, %f4154, 0fB3A22168, %f4155;
	fma.rn.f32 	%f4685, %f4154, 0fA7C234C5, %f4156;
	abs.f32 	%f904, %f902;
	setp.ltu.f32 	%p1441, %f904, 0f47CE4780;
	mov.u32 	%r7729, %r7733;
	mov.f32 	%f4684, %f4685;
	@%p1441 bra 	$L__BB0_1449;
	setp.eq.f32 	%p1442, %f904, 0f7F800000;
	@%p1442 bra 	$L__BB0_1448;
	mov.b32 	%r2433, %f902;
	shl.b32 	%r6576, %r2433, 8;
	or.b32  	%r2434, %r6576, -2147483648;
	mov.b64 	%rd2990, 0;
	mov.b32 	%r7726, 0;
$L__BB0_1444:
	.pragma "nounroll";
	mul.wide.u32 	%rd2589, %r7726, 4;
	mov.u64 	%rd2590, __cudart_i2opi_f;
	add.s64 	%rd2591, %rd2590, %rd2589;
	ld.global.nc.u32 	%r6577, [%rd2591];
	mad.wide.u32 	%rd2592, %r6577, %r2434, %rd2990;
	shr.u64 	%rd2990, %rd2592, 32;
	add.s64 	%rd2593, %rd3, %rd2589;
	st.local.u32 	[%rd2593], %rd2592;
	add.s32 	%r7726, %r7726, 1;
	setp.ne.s32 	%p1443, %r7726, 6;
	@%p1443 bra 	$L__BB0_1444;
	shr.u32 	%r6578, %r2433, 23;
	st.local.u32 	[%rd3+24], %rd2990;
	and.b32  	%r2437, %r6578, 31;
	and.b32  	%r6579, %r6578, 224;
	add.s32 	%r6580, %r6579, -128;
	shr.u32 	%r6581, %r6580, 5;
	mul.wide.u32 	%rd2594, %r6581, 4;
	sub.s64 	%rd550, %rd3, %rd2594;
	ld.local.u32 	%r7727, [%rd550+24];
	ld.local.u32 	%r7728, [%rd550+20];
	setp.eq.s32 	%p1444, %r2437, 0;
	@%p1444 bra 	$L__BB0_1447;
	shf.l.wrap.b32 	%r7727, %r7728, %r7727, %r2437;
	ld.local.u32 	%r6582, [%rd550+16];
	shf.l.wrap.b32 	%r7728, %r6582, %r7728, %r2437;
$L__BB0_1447:
	shr.u32 	%r6583, %r7727, 30;
	shf.l.wrap.b32 	%r6584, %r7728, %r7727, 2;
	shl.b32 	%r6585, %r7728, 2;
	shr.u32 	%r6586, %r6584, 31;
	add.s32 	%r6587, %r6586, %r6583;
	neg.s32 	%r6588, %r6587;
	setp.lt.s32 	%p1445, %r2433, 0;
	selp.b32 	%r7729, %r6588, %r6587, %p1445;
	xor.b32  	%r6589, %r6584, %r2433;
	shr.s32 	%r6590, %r6584, 31;
	xor.b32  	%r6591, %r6590, %r6584;
	xor.b32  	%r6592, %r6590, %r6585;
	cvt.u64.u32 	%rd2595, %r6591;
	shl.b64 	%rd2596, %rd2595, 32;
	cvt.u64.u32 	%rd2597, %r6592;
	or.b64  	%rd2598, %rd2596, %rd2597;
	cvt.rn.f64.s64 	%fd361, %rd2598;
	mul.f64 	%fd362, %fd361, 0d3BF921FB54442D19;
	cvt.rn.f32.f64 	%f4157, %fd362;
	neg.f32 	%f4158, %f4157;
	setp.lt.s32 	%p1446, %r6589, 0;
	selp.f32 	%f4684, %f4158, %f4157, %p1446;
	bra.uni 	$L__BB0_1449;
$L__BB0_1448:
	mov.f32 	%f4159, 0f00000000;
	mul.rn.f32 	%f4684, %f902, %f4159;
	mov.b32 	%r7729, 0;
$L__BB0_1449:
	setp.ltu.f32 	%p1447, %f904, 0f47CE4780;
	mul.rn.f32 	%f4160, %f4684, %f4684;
	and.b32  	%r6594, %r7729, 1;
	setp.eq.b32 	%p1448, %r6594, 1;
	selp.f32 	%f4161, 0f3F800000, %f4684, %p1448;
	fma.rn.f32 	%f4162, %f4160, %f4161, 0f00000000;
	fma.rn.f32 	%f4163, %f4160, 0f37CBAC00, 0fBAB607ED;
	selp.f32 	%f4164, %f4163, 0fB94D4153, %p1448;
	selp.f32 	%f4165, 0f3D2AAABB, 0f3C0885E4, %p1448;
	fma.rn.f32 	%f4166, %f4164, %f4160, %f4165;
	selp.f32 	%f4167, 0fBEFFFFFF, 0fBE2AAAA8, %p1448;
	fma.rn.f32 	%f4168, %f4166, %f4160, %f4167;
	fma.rn.f32 	%f4169, %f4168, %f4162, %f4161;
	and.b32  	%r6595, %r7729, 2;
	setp.eq.s32 	%p1449, %r6595, 0;
	mov.f32 	%f4170, 0f00000000;
	sub.f32 	%f4171, %f4170, %f4169;
	selp.f32 	%f908, %f4169, %f4171, %p1449;
	@%p1447 bra 	$L__BB0_1457;
	setp.eq.f32 	%p1450, %f904, 0f7F800000;
	@%p1450 bra 	$L__BB0_1456;
	mov.b32 	%r2446, %f902;
	shl.b32 	%r6597, %r2446, 8;
	or.b32  	%r2447, %r6597, -2147483648;
	mov.b64 	%rd2991, 0;
	mov.b32 	%r7730, 0;
$L__BB0_1452:
	.pragma "nounroll";
	mul.wide.u32 	%rd2600, %r7730, 4;
	mov.u64 	%rd2601, __cudart_i2opi_f;
	add.s64 	%rd2602, %rd2601, %rd2600;
	ld.global.nc.u32 	%r6598, [%rd2602];
	mad.wide.u32 	%rd2603, %r6598, %r2447, %rd2991;
	shr.u64 	%rd2991, %rd2603, 32;
	add.s64 	%rd2604, %rd2, %rd2600;
	st.local.u32 	[%rd2604], %rd2603;
	add.s32 	%r7730, %r7730, 1;
	setp.ne.s32 	%p1451, %r7730, 6;
	@%p1451 bra 	$L__BB0_1452;
	shr.u32 	%r6599, %r2446, 23;
	st.local.u32 	[%rd2+24], %rd2991;
	and.b32  	%r2450, %r6599, 31;
	and.b32  	%r6600, %r6599, 224;
	add.s32 	%r6601, %r6600, -128;
	shr.u32 	%r6602, %r6601, 5;
	mul.wide.u32 	%rd2605, %r6602, 4;
	sub.s64 	%rd553, %rd2, %rd2605;
	ld.local.u32 	%r7731, [%rd553+24];
	ld.local.u32 	%r7732, [%rd553+20];
	setp.eq.s32 	%p1452, %r2450, 0;
	@%p1452 bra 	$L__BB0_1455;
	shf.l.wrap.b32 	%r7731, %r7732, %r7731, %r2450;
	ld.local.u32 	%r6603, [%rd553+16];
	shf.l.wrap.b32 	%r7732, %r6603, %r7732, %r2450;
$L__BB0_1455:
	shr.u32 	%r6604, %r7731, 30;
	shf.l.wrap.b32 	%r6605, %r7732, %r7731, 2;
	shl.b32 	%r6606, %r7732, 2;
	shr.u32 	%r6607, %r6605, 31;
	add.s32 	%r6608, %r6607, %r6604;
	neg.s32 	%r6609, %r6608;
	setp.lt.s32 	%p1453, %r2446, 0;
	selp.b32 	%r7733, %r6609, %r6608, %p1453;
	xor.b32  	%r6610, %r6605, %r2446;
	shr.s32 	%r6611, %r6605, 31;
	xor.b32  	%r6612, %r6611, %r6605;
	xor.b32  	%r6613, %r6611, %r6606;
	cvt.u64.u32 	%rd2606, %r6612;
	shl.b64 	%rd2607, %rd2606, 32;
	cvt.u64.u32 	%rd2608, %r6613;
	or.b64  	%rd2609, %rd2607, %rd2608;
	cvt.rn.f64.s64 	%fd363, %rd2609;
	mul.f64 	%fd364, %fd363, 0d3BF921FB54442D19;
	cvt.rn.f32.f64 	%f4172, %fd364;
	neg.f32 	%f4173, %f4172;
	setp.lt.s32 	%p1454, %r6610, 0;
	selp.f32 	%f4685, %f4173, %f4172, %p1454;
	bra.uni 	$L__BB0_1457;
$L__BB0_1456:
	mov.f32 	%f4174, 0f00000000;
	mul.rn.f32 	%f4685, %f902, %f4174;
	mov.b32 	%r7733, 0;
$L__BB0_1457:
	add.s32 	%r6615, %r7733, 1;
	mul.rn.f32 	%f4175, %f4685, %f4685;
	and.b32  	%r6616, %r7733, 1;
	setp.eq.b32 	%p1455, %r6616, 1;
	selp.f32 	%f4176, %f4685, 0f3F800000, %p1455;
	fma.rn.f32 	%f4177, %f4175, %f4176, 0f00000000;
	fma.rn.f32 	%f4178, %f4175, 0f37CBAC00, 0fBAB607ED;
	selp.f32 	%f4179, 0fB94D4153, %f4178, %p1455;
	selp.f32 	%f4180, 0f3C0885E4, 0f3D2AAABB, %p1455;
	fma.rn.f32 	%f4181, %f4179, %f4175, %f4180;
	selp.f32 	%f4182, 0fBE2AAAA8, 0fBEFFFFFF, %p1455;
	fma.rn.f32 	%f4183, %f4181, %f4175, %f4182;
	fma.rn.f32 	%f4184, %f4183, %f4177, %f4176;
	and.b32  	%r6617, %r6615, 2;
	setp.eq.s32 	%p1456, %r6617, 0;
	mov.f32 	%f4185, 0f00000000;
	sub.f32 	%f4186, %f4185, %f4184;
	selp.f32 	%f4187, %f4184, %f4186, %p1456;
	fma.rn.f32 	%f912, %f908, %f4187, %f902;
	mul.f32 	%f4188, %f912, 0f3F22F983;
	cvt.rni.s32.f32 	%r7741, %f4188;
	cvt.rn.f32.s32 	%f4189, %r7741;
	fma.rn.f32 	%f4190, %f4189, 0fBFC90FDA, %f912;
	fma.rn.f32 	%f4191, %f4189, 0fB3A22168, %f4190;
	fma.rn.f32 	%f4687, %f4189, 0fA7C234C5, %f4191;
	abs.f32 	%f914, %f912;
	setp.ltu.f32 	%p1457, %f914, 0f47CE4780;
	mov.u32 	%r7737, %r7741;
	mov.f32 	%f4686, %f4687;
	@%p1457 bra 	$L__BB0_1465;
	setp.eq.f32 	%p1458, %f914, 0f7F800000;
	@%p1458 bra 	$L__BB0_1464;
	mov.b32 	%r2460, %f912;
	shl.b32 	%r6619, %r2460, 8;
	or.b32  	%r2461, %r6619, -2147483648;
	mov.b64 	%rd2992, 0;
	mov.b32 	%r7734, 0;
$L__BB0_1460:
	.pragma "nounroll";
	mul.wide.u32 	%rd2611, %r7734, 4;
	mov.u64 	%rd2612, __cudart_i2opi_f;
	add.s64 	%rd2613, %rd2612, %rd2611;
	ld.global.nc.u32 	%r6620, [%rd2613];
	mad.wide.u32 	%rd2614, %r6620, %r2461, %rd2992;
	shr.u64 	%rd2992, %rd2614, 32;
	add.s64 	%rd2615, %rd3, %rd2611;
	st.local.u32 	[%rd2615], %rd2614;
	add.s32 	%r7734, %r7734, 1;
	setp.ne.s32 	%p1459, %r7734, 6;
	@%p1459 bra 	$L__BB0_1460;
	shr.u32 	%r6621, %r2460, 23;
	st.local.u32 	[%rd3+24], %rd2992;
	and.b32  	%r2464, %r6621, 31;
	and.b32  	%r6622, %r6621, 224;
	add.s32 	%r6623, %r6622, -128;
	shr.u32 	%r6624, %r6623, 5;
	mul.wide.u32 	%rd2616, %r6624, 4;
	sub.s64 	%rd556, %rd3, %rd2616;
	ld.local.u32 	%r7735, [%rd556+24];
	ld.local.u32 	%r7736, [%rd556+20];
	setp.eq.s32 	%p1460, %r2464, 0;
	@%p1460 bra 	$L__BB0_1463;
	shf.l.wrap.b32 	%r7735, %r7736, %r7735, %r2464;
	ld.local.u32 	%r6625, [%rd556+16];
	shf.l.wrap.b32 	%r7736, %r6625, %r7736, %r2464;
$L__BB0_1463:
	shr.u32 	%r6626, %r7735, 30;
	shf.l.wrap.b32 	%r6627, %r7736, %r7735, 2;
	shl.b32 	%r6628, %r7736, 2;
	shr.u32 	%r6629, %r6627, 31;
	add.s32 	%r6630, %r6629, %r6626;
	neg.s32 	%r6631, %r6630;
	setp.lt.s32 	%p1461, %r2460, 0;
	selp.b32 	%r7737, %r6631, %r6630, %p1461;
	xor.b32  	%r6632, %r6627, %r2460;
	shr.s32 	%r6633, %r6627, 31;
	xor.b32  	%r6634, %r6633, %r6627;
	xor.b32  	%r6635, %r6633, %r6628;
	cvt.u64.u32 	%rd2617, %r6634;
	shl.b64 	%rd2618, %rd2617, 32;
	cvt.u64.u32 	%rd2619, %r6635;
	or.b64  	%rd2620, %rd2618, %rd2619;
	cvt.rn.f64.s64 	%fd365, %rd2620;
	mul.f64 	%fd366, %fd365, 0d3BF921FB54442D19;
	cvt.rn.f32.f64 	%f4192, %fd366;
	neg.f32 	%f4193, %f4192;
	setp.lt.s32 	%p1462, %r6632, 0;
	selp.f32 	%f4686, %f4193, %f4192, %p1462;
	bra.uni 	$L__BB0_1465;
$L__BB0_1464:
	mov.f32 	%f4194, 0f00000000;
	mul.rn.f32 	%f4686, %f912, %f4194;
	mov.b32 	%r7737, 0;
$L__BB0_1465:
	setp.ltu.f32 	%p1463, %f914, 0f47CE4780;
	mul.rn.f32 	%f4195, %f4686, %f4686;
	and.b32  	%r6637, %r7737, 1;
	setp.eq.b32 	%p1464, %r6637, 1;
	selp.f32 	%f4196, 0f3F800000, %f4686, %p1464;
	fma.rn.f32 	%f4197, %f4195, %f4196, 0f00000000;
	fma.rn.f32 	%f4198, %f4195, 0f37CBAC00, 0fBAB607ED;
	selp.f32 	%f4199, %f4198, 0fB94D4153, %p1464;
	selp.f32 	%f4200, 0f3D2AAABB, 0f3C0885E4, %p1464;
	fma.rn.f32 	%f4201, %f4199, %f4195, %f4200;
	selp.f32 	%f4202, 0fBEFFFFFF, 0fBE2AAAA8, %p1464;
	fma.rn.f32 	%f4203, %f4201, %f4195, %f4202;
	fma.rn.f32 	%f4204, %f4203, %f4197, %f4196;
	and.b32  	%r6638, %r7737, 2;
	setp.eq.s32 	%p1465, %r6638, 0;
	mov.f32 	%f4205, 0f00000000;
	sub.f32 	%f4206, %f4205, %f4204;
	selp.f32 	%f918, %f4204, %f4206, %p1465;
	@%p1463 bra 	$L__BB0_1473;
	setp.eq.f32 	%p1466, %f914, 0f7F800000;
	@%p1466 bra 	$L__BB0_1472;
	mov.b32 	%r2473, %f912;
	shl.b32 	%r6640, %r2473, 8;
	or.b32  	%r2474, %r6640, -2147483648;
	mov.b64 	%rd2993, 0;
	mov.b32 	%r7738, 0;
$L__BB0_1468:
	.pragma "nounroll";
	mul.wide.u32 	%rd2622, %r7738, 4;
	mov.u64 	%rd2623, __cudart_i2opi_f;
	add.s64 	%rd2624, %rd2623, %rd2622;
	ld.global.nc.u32 	%r6641, [%rd2624];
	mad.wide.u32 	%rd2625, %r6641, %r2474, %rd2993;
	shr.u64 	%rd2993, %rd2625, 32;
	add.s64 	%rd2626, %rd2, %rd2622;
	st.local.u32 	[%rd2626], %rd2625;
	add.s32 	%r7738, %r7738, 1;
	setp.ne.s32 	%p1467, %r7738, 6;
	@%p1467 bra 	$L__BB0_1468;
	shr.u32 	%r6642, %r2473, 23;
	st.local.u32 	[%rd2+24], %rd2993;
	and.b32  	%r2477, %r6642, 31;
	and.b32  	%r6643, %r6642, 224;
	add.s32 	%r6644, %r6643, -128;
	shr.u32 	%r6645, %r6644, 5;
	mul.wide.u32 	%rd2627, %r6645, 4;
	sub.s64 	%rd559, %rd2, %rd2627;
	ld.local.u32 	%r7739, [%rd559+24];
	ld.local.u32 	%r7740, [%rd559+20];
	setp.eq.s32 	%p1468, %r2477, 0;
	@%p1468 bra 	$L__BB0_1471;
	shf.l.wrap.b32 	%r7739, %r7740, %r7739, %r2477;
	ld.local.u32 	%r6646, [%rd559+16];
	shf.l.wrap.b32 	%r7740, %r6646, %r7740, %r2477;
$L__BB0_1471:
	shr.u32 	%r6647, %r7739, 30;
	shf.l.wrap.b32 	%r6648, %r7740, %r7739, 2;
	shl.b32 	%r6649, %r7740, 2;
	shr.u32 	%r6650, %r6648, 31;
	add.s32 	%r6651, %r6650, %r6647;
	neg.s32 	%r6652, %r6651;
	setp.lt.s32 	%p1469, %r2473, 0;
	selp.b32 	%r7741, %r6652, %r6651, %p1469;
	xor.b32  	%r6653, %r6648, %r2473;
	shr.s32 	%r6654, %r6648, 31;
	xor.b32  	%r6655, %r6654, %r6648;
	xor.b32  	%r6656, %r6654, %r6649;
	cvt.u64.u32 	%rd2628, %r6655;
	shl.b64 	%rd2629, %rd2628, 32;
	cvt.u64.u32 	%rd2630, %r6656;
	or.b64  	%rd2631, %rd2629, %rd2630;
	cvt.rn.f64.s64 	%fd367, %rd2631;
	mul.f64 	%fd368, %fd367, 0d3BF921FB54442D19;
	cvt.rn.f32.f64 	%f4207, %fd368;
	neg.f32 	%f4208, %f4207;
	setp.lt.s32 	%p1470, %r6653, 0;
	selp.f32 	%f4687, %f4208, %f4207, %p1470;
	bra.uni 	$L__BB0_1473;
$L__BB0_1472:
	mov.f32 	%f4209, 0f00000000;
	mul.rn.f32 	%f4687, %f912, %f4209;
	mov.b32 	%r7741, 0;
$L__BB0_1473:
	add.s32 	%r6658, %r7741, 1;
	mul.rn.f32 	%f4210, %f4687, %f4687;
	and.b32  	%r6659, %r7741, 1;
	setp.eq.b32 	%p1471, %r6659, 1;
	selp.f32 	%f4211, %f4687, 0f3F800000, %p1471;
	fma.rn.f32 	%f4212, %f4210, %f4211, 0f00000000;
	fma.rn.f32 	%f4213, %f4210, 0f37CBAC00, 0fBAB607ED;
	selp.f32 	%f4214, 0fB94D4153, %f4213, %p1471;
	selp.f32 	%f4215, 0f3C0885E4, 0f3D2AAABB, %p1471;
	fma.rn.f32 	%f4216, %f4214, %f4210, %f4215;
	selp.f32 	%f4217, 0fBE2AAAA8, 0fBEFFFFFF, %p1471;
	fma.rn.f32 	%f4218, %f4216, %f4210, %f4217;
	fma.rn.f32 	%f4219, %f4218, %f4212, %f4211;
	and.b32  	%r6660, %r6658, 2;
	setp.eq.s32 	%p1472, %r6660, 0;
	mov.f32 	%f4220, 0f00000000;
	sub.f32 	%f4221, %f4220, %f4219;
	selp.f32 	%f4222, %f4219, %f4221, %p1472;
	fma.rn.f32 	%f922, %f918, %f4222, %f912;
	mul.f32 	%f4223, %f922, 0f3F22F983;
	cvt.rni.s32.f32 	%r7749, %f4223;
	cvt.rn.f32.s32 	%f4224, %r7749;
	fma.rn.f32 	%f4225, %f4224, 0fBFC90FDA, %f922;
	fma.rn.f32 	%f4226, %f4224, 0fB3A22168, %f4225;
	fma.rn.f32 	%f4689, %f4224, 0fA7C234C5, %f4226;
	abs.f32 	%f924, %f922;
	setp.ltu.f32 	%p1473, %f924, 0f47CE4780;
	mov.u32 	%r7745, %r7749;
	mov.f32 	%f4688, %f4689;
	@%p1473 bra 	$L__BB0_1481;
	setp.eq.f32 	%p1474, %f924, 0f7F800000;
	@%p1474 bra 	$L__BB0_1480;
	mov.b32 	%r2487, %f922;
	shl.b32 	%r6662, %r2487, 8;
	or.b32  	%r2488, %r6662, -2147483648;
	mov.b64 	%rd2994, 0;
	mov.b32 	%r7742, 0;
$L__BB0_1476:
	.pragma "nounroll";
	mul.wide.u32 	%rd2633, %r7742, 4;
	mov.u64 	%rd2634, __cudart_i2opi_f;
	add.s64 	%rd2635, %rd2634, %rd2633;
	ld.global.nc.u32 	%r6663, [%rd2635];
	mad.wide.u32 	%rd2636, %r6663, %r2488, %rd2994;
	shr.u64 	%rd2994, %rd2636, 32;
	add.s64 	%rd2637, %rd3, %rd2633;
	st.local.u32 	[%rd2637], %rd2636;
	add.s32 	%r7742, %r7742, 1;
	setp.ne.s32 	%p1475, %r7742, 6;
	@%p1475 bra 	$L__BB0_1476;
	shr.u32 	%r6664, %r2487, 23;
	st.local.u32 	[%rd3+24], %rd2994;
	and.b32  	%r2491, %r6664, 31;
	and.b32  	%r6665, %r6664, 224;
	add.s32 	%r6666, %r6665, -128;
	shr.u32 	%r6667, %r6666, 5;
	mul.wide.u32 	%rd2638, %r6667, 4;
	sub.s64 	%rd562, %rd3, %rd2638;
	ld.local.u32 	%r7743, [%rd562+24];
	ld.local.u32 	%r7744, [%rd562+20];
	setp.eq.s32 	%p1476, %r2491, 0;
	@%p1476 bra 	$L__BB0_1479;
	shf.l.wrap.b32 	%r7743, %r7744, %r7743, %r2491;
	ld.local.u32 	%r6668, [%rd562+16];
	shf.l.wrap.b32 	%r7744, %r6668, %r7744, %r2491;
$L__BB0_1479:
	shr.u32 	%r6669, %r7743, 30;
	shf.l.wrap.b32 	%r6670, %r7744, %r7743, 2;
	shl.b32 	%r6671, %r7744, 2;
	shr.u32 	%r6672, %r6670, 31;
	add.s32 	%r6673, %r6672, %r6669;
	neg.s32 	%r6674, %r6673;
	setp.lt.s32 	%p1477, %r2487, 0;
	selp.b32 	%r7745, %r6674, %r6673, %p1477;
	xor.b32  	%r6675, %r6670, %r2487;
	shr.s32 	%r6676, %r6670, 31;
	xor.b32  	%r6677, %r6676, %r6670;
	xor.b32  	%r6678, %r6676, %r6671;
	cvt.u64.u32 	%rd2639, %r6677;
	shl.b64 	%rd2640, %rd2639, 32;
	cvt.u64.u32 	%rd2641, %r6678;
	or.b64  	%rd2642, %rd2640, %rd2641;
	cvt.rn.f64.s64 	%fd369, %rd2642;
	mul.f64 	%fd370, %fd369, 0d3BF921FB54442D19;
	cvt.rn.f32.f64 	%f4227, %fd370;
	neg.f32 	%f4228, %f4227;
	setp.lt.s32 	%p1478, %r6675, 0;
	selp.f32 	%f4688, %f4228, %f4227, %p1478;
	bra.uni 	$L__BB0_1481;
$L__BB0_1480:
	mov.f32 	%f4229, 0f00000000;
	mul.rn.f32 	%f4688, %f922, %f4229;
	mov.b32 	%r7745, 0;
$L__BB0_1481:
	setp.ltu.f32 	%p1479, %f924, 0f47CE4780;
	mul.rn.f32 	%f4230, %f4688, %f4688;
	and.b32  	%r6680, %r7745, 1;
	setp.eq.b32 	%p1480, %r6680, 1;
	selp.f32 	%f4231, 0f3F800000, %f4688, %p1480;
	fma.rn.f32 	%f4232, %f4230, %f4231, 0f00000000;
	fma.rn.f32 	%f4233, %f4230, 0f37CBAC00, 0fBAB607ED;
	selp.f32 	%f4234, %f4233, 0fB94D4153, %p1480;
	selp.f32 	%f4235, 0f3D2AAABB, 0f3C0885E4, %p1480;
	fma.rn.f32 	%f4236, %f4234, %f4230, %f4235;
	selp.f32 	%f4237, 0fBEFFFFFF, 0fBE2AAAA8, %p1480;
	fma.rn.f32 	%f4238, %f4236, %f4230, %f4237;
	fma.rn.f32 	%f4239, %f4238, %f4232, %f4231;
	and.b32  	%r6681, %r7745, 2;
	setp.eq.s32 	%p1481, %r6681, 0;
	mov.f32 	%f4240, 0f00000000;
	sub.f32 	%f4241, %f4240, %f4239;
	selp.f32 	%f928, %f4239, %f4241, %p1481;
	@%p1479 bra 	$L__BB0_1489;
	setp.eq.f32 	%p1482, %f924, 0f7F800000;
	@%p1482 bra 	$L__BB0_1488;
	mov.b32 	%r2500, %f922;
	shl.b32 	%r6683, %r2500, 8;
	or.b32  	%r2501, %r6683, -2147483648;
	mov.b64 	%rd2995, 0;
	mov.b32 	%r7746, 0;
$L__BB0_1484:
	.pragma "nounroll";
	mul.wide.u32 	%rd2644, %r7746, 4;
	mov.u64 	%rd2645, __cudart_i2opi_f;
	add.s64 	%rd2646, %rd2645, %rd2644;
	ld.global.nc.u32 	%r6684, [%rd2646];
	mad.wide.u32 	%rd2647, %r6684, %r2501, %rd2995;
	shr.u64 	%rd2995, %rd2647, 32;
	add.s64 	%rd2648, %rd2, %rd2644;
	st.local.u32 	[%rd2648], %rd2647;
	add.s32 	%r7746, %r7746, 1;
	setp.ne.s32 	%p1483, %r7746, 6;
	@%p1483 bra 	$L__BB0_1484;
	shr.u32 	%r6685, %r2500, 23;
	st.local.u32 	[%rd2+24], %rd2995;
	and.b32  	%r2504, %r6685, 31;
	and.b32  	%r6686, %r6685, 224;
	add.s32 	%r6687, %r6686, -128;
	shr.u32 	%r6688, %r6687, 5;
	mul.wide.u32 	%rd2649, %r6688, 4;
	sub.s64 	%rd565, %rd2, %rd2649;
	ld.local.u32 	%r7747, [%rd565+24];
	ld.local.u32 	%r7748, [%rd565+20];
	setp.eq.s32 	%p1484, %r2504, 0;
	@%p1484 bra 	$L__BB0_1487;
	shf.l.wrap.b32 	%r7747, %r7748, %r7747, %r2504;
	ld.local.u32 	%r6689, [%rd565+16];
	shf.l.wrap.b32 	%r7748, %r6689, %r7748, %r2504;
$L__BB0_1487:
	shr.u32 	%r6690, %r7747, 30;
	shf.l.wrap.b32 	%r6691, %r7748, %r7747, 2;
	shl.b32 	%r6692, %r7748, 2;
	shr.u32 	%r6693, %r6691, 31;
	add.s32 	%r6694, %r6693, %r6690;
	neg.s32 	%r6695, %r6694;
	setp.lt.s32 	%p1485, %r2500, 0;
	selp.b32 	%r7749, %r6695, %r6694, %p1485;
	xor.b32  	%r6696, %r6691, %r2500;
	shr.s32 	%r6697, %r6691, 31;
	xor.b32  	%r6698, %r6697, %r6691;
	xor.b32  	%r6699, %r6697, %r6692;
	cvt.u64.u32 	%rd2650, %r6698;
	shl.b64 	%rd2651, %rd2650, 32;
	cvt.u64.u32 	%rd2652, %r6699;
	or.b64  	%rd2653, %rd2651, %rd2652;
	cvt.rn.f64.s64 	%fd371, %rd2653;
	mul.f64 	%fd372, %fd371, 0d3BF921FB54442D19;
	cvt.rn.f32.f64 	%f4242, %fd372;
	neg.f32 	%f4243, %f4242;
	setp.lt.s32 	%p1486, %r6696, 0;
	selp.f32 	%f4689, %f4243, %f4242, %p1486;
	bra.uni 	$L__BB0_1489;
$L__BB0_1488:
	mov.f32 	%f4244, 0f00000000;
	mul.rn.f32 	%f4689, %f922, %f4244;
	mov.b32 	%r7749, 0;
$L__BB0_1489:
	add.s32 	%r6701, %r7749, 1;
	mul.rn.f32 	%f4245, %f4689, %f4689;
	and.b32  	%r6702, %r7749, 1;
	setp.eq.b32 	%p1487, %r6702, 1;
	selp.f32 	%f4246, %f4689, 0f3F800000, %p1487;
	fma.rn.f32 	%f4247, %f4245, %f4246, 0f00000000;
	fma.rn.f32 	%f4248, %f4245, 0f37CBAC00, 0fBAB607ED;
	selp.f32 	%f4249, 0fB94D4153, %f4248, %p1487;
	selp.f32 	%f4250, 0f3C0885E4, 0f3D2AAABB, %p1487;
	fma.rn.f32 	%f4251, %f4249, %f4245, %f4250;
	selp.f32 	%f4252, 0fBE2AAAA8, 0fBEFFFFFF, %p1487;
	fma.rn.f32 	%f4253, %f4251, %f4245, %f4252;
	fma.rn.f32 	%f4254, %f4253, %f4247, %f4246;
	and.b32  	%r6703, %r6701, 2;
	setp.eq.s32 	%p1488, %r6703, 0;
	mov.f32 	%f4255, 0f00000000;
	sub.f32 	%f4256, %f4255, %f4254;
	selp.f32 	%f4257, %f4254, %f4256, %p1488;
	fma.rn.f32 	%f932, %f928, %f4257, %f922;
	mul.f32 	%f4258, %f932, 0f3F22F983;
	cvt.rni.s32.f32 	%r7757, %f4258;
	cvt.rn.f32.s32 	%f4259, %r7757;
	fma.rn.f32 	%f4260, %f4259, 0fBFC90FDA, %f932;
	fma.rn.f32 	%f4261, %f4259, 0fB3A22168, %f4260;
	fma.rn.f32 	%f4691, %f4259, 0fA7C234C5, %f4261;
	abs.f32 	%f934, %f932;
	setp.ltu.f32 	%p1489, %f934, 0f47CE4780;
	mov.u32 	%r7753, %r7757;
	mov.f32 	%f4690, %f4691;
	@%p1489 bra 	$L__BB0_1497;
	setp.eq.f32 	%p1490, %f934, 0f7F800000;
	@%p1490 bra 	$L__BB0_1496;
	mov.b32 	%r2514, %f932;
	shl.b32 	%r6705, %r2514, 8;
	or.b32  	%r2515, %r6705, -2147483648;
	mov.b64 	%rd2996, 0;
	mov.b32 	%r7750, 0;
$L__BB0_1492:
	.pragma "nounroll";
	mul.wide.u32 	%rd2655, %r7750, 4;
	mov.u64 	%rd2656, __cudart_i2opi_f;
	add.s64 	%rd2657, %rd2656, %rd2655;
	ld.global.nc.u32 	%r6706, [%rd2657];
	mad.wide.u32 	%rd2658, %r6706, %r2515, %rd2996;
	shr.u64 	%rd2996, %rd2658, 32;
	add.s64 	%rd2659, %rd3, %rd2655;
	st.local.u32 	[%rd2659], %rd2658;
	add.s32 	%r7750, %r7750, 1;
	setp.ne.s32 	%p1491, %r7750, 6;
	@%p1491 bra 	$L__BB0_1492;
	shr.u32 	%r6707, %r2514, 23;
	st.local.u32 	[%rd3+24], %rd2996;
	and.b32  	%r2518, %r6707, 31;
	and.b32  	%r6708, %r6707, 224;
	add.s32 	%r6709, %r6708, -128;
	shr.u32 	%r6710, %r6709, 5;
	mul.wide.u32 	%rd2660, %r6710, 4;
	sub.s64 	%rd568, %rd3, %rd2660;
	ld.local.u32 	%r7751, [%rd568+24];
	ld.local.u32 	%r7752, [%rd568+20];
	setp.eq.s32 	%p1492, %r2518, 0;
	@%p1492 bra 	$L__BB0_1495;
	shf.l.wrap.b32 	%r7751, %r7752, %r7751, %r2518;
	ld.local.u32 	%r6711, [%rd568+16];
	shf.l.wrap.b32 	%r7752, %r6711, %r7752, %r2518;
$L__BB0_1495:
	shr.u32 	%r6712, %r7751, 30;
	shf.l.wrap.b32 	%r6713, %r7752, %r7751, 2;
	shl.b32 	%r6714, %r7752, 2;
	shr.u32 	%r6715, %r6713, 31;
	add.s32 	%r6716, %r6715, %r6712;
	neg.s32 	%r6717, %r6716;
	setp.lt.s32 	%p1493, %r2514, 0;
	selp.b32 	%r7753, %r6717, %r6716, %p1493;
	xor.b32  	%r6718, %r6713, %r2514;
	shr.s32 	%r6719, %r6713, 31;
	xor.b32  	%r6720, %r6719, %r6713;
	xor.b32  	%r6721, %r6719, %r6714;
	cvt.u64.u32 	%rd2661, %r6720;
	shl.b64 	%rd2662, %rd2661, 32;
	cvt.u64.u32 	%rd2663, %r6721;
	or.b64  	%rd2664, %rd2662, %rd2663;
	cvt.rn.f64.s64 	%fd373, %rd2664;
	mul.f64 	%fd374, %fd373, 0d3BF921FB54442D19;
	cvt.rn.f32.f64 	%f4262, %fd374;
	neg.f32 	%f4263, %f4262;
	setp.lt.s32 	%p1494, %r6718, 0;
	selp.f32 	%f4690, %f4263, %f4262, %p1494;
	bra.uni 	$L__BB0_1497;
$L__BB0_1496:
	mov.f32 	%f4264, 0f00000000;
	mul.rn.f32 	%f4690, %f932, %f4264;
	mov.b32 	%r7753, 0;
$L__BB0_1497:
	setp.ltu.f32 	%p1495, %f934, 0f47CE4780;
	mul.rn.f32 	%f4265, %f4690, %f4690;
	and.b32  	%r6723, %r7753, 1;
	setp.eq.b32 	%p1496, %r6723, 1;
	selp.f32 	%f4266, 0f3F800000, %f4690, %p1496;
	fma.rn.f32 	%f4267, %f4265, %f4266, 0f00000000;
	fma.rn.f32 	%f4268, %f4265, 0f37CBAC00, 0fBAB607ED;
	selp.f32 	%f4269, %f4268, 0fB94D4153, %p1496;
	selp.f32 	%f4270, 0f3D2AAABB, 0f3C0885E4, %p1496;
	fma.rn.f32 	%f4271, %f4269, %f4265, %f4270;
	selp.f32 	%f4272, 0fBEFFFFFF, 0fBE2AAAA8, %p1496;
	fma.rn.f32 	%f4273, %f4271, %f4265, %f4272;
	fma.rn.f32 	%f4274, %f4273, %f4267, %f4266;
	and.b32  	%r6724, %r7753, 2;
	setp.eq.s32 	%p1497, %r6724, 0;
	mov.f32 	%f4275, 0f00000000;
	sub.f32 	%f4276, %f4275, %f4274;
	selp.f32 	%f938, %f4274, %f4276, %p1497;
	@%p1495 bra 	$L__BB0_1505;
	setp.eq.f32 	%p1498, %f934, 0f7F800000;
	@%p1498 bra 	$L__BB0_1504;
	mov.b32 	%r2527, %f932;
	shl.b32 	%r6726, %r2527, 8;
	or.b32  	%r2528, %r6726, -2147483648;
	mov.b64 	%rd2997, 0;
	mov.b32 	%r7754, 0;
$L__BB0_1500:
	.pragma "nounroll";
	mul.wide.u32 	%rd2666, %r7754, 4;
	mov.u64 	%rd2667, __cudart_i2opi_f;
	add.s64 	%rd2668, %rd2667, %rd2666;
	ld.global.nc.u32 	%r6727, [%rd2668];
	mad.wide.u32 	%rd2669, %r6727, %r2528, %rd2997;
	shr.u64 	%rd2997, %rd2669, 32;
	add.s64 	%rd2670, %rd2, %rd2666;
	st.local.u32 	[%rd2670], %rd2669;
	add.s32 	%r7754, %r7754, 1;
	setp.ne.s32 	%p1499, %r7754, 6;
	@%p1499 bra 	$L__BB0_1500;
	shr.u32 	%r6728, %r2527, 23;
	st.local.u32 	[%rd2+24], %rd2997;
	and.b32  	%r2531, %r6728, 31;
	and.b32  	%r6729, %r6728, 224;
	add.s32 	%r6730, %r6729, -128;
	shr.u32 	%r6731, %r6730, 5;
	mul.wide.u32 	%rd2671, %r6731, 4;
	sub.s64 	%rd571, %rd2, %rd2671;
	ld.local.u32 	%r7755, [%rd571+24];
	ld.local.u32 	%r7756, [%rd571+20];
	setp.eq.s32 	%p1500, %r2531, 0;
	@%p1500 bra 	$L__BB0_1503;
	shf.l.wrap.b32 	%r7755, %r7756, %r7755, %r2531;
	ld.local.u32 	%r6732, [%rd571+16];
	shf.l.wrap.b32 	%r7756, %r6732, %r7756, %r2531;
$L__BB0_1503:
	shr.u32 	%r6733, %r7755, 30;
	shf.l.wrap.b32 	%r6734, %r7756, %r7755, 2;
	shl.b32 	%r6735, %r7756, 2;
	shr.u32 	%r6736, %r6734, 31;
	add.s32 	%r6737, %r6736, %r6733;
	neg.s32 	%r6738, %r6737;
	setp.lt.s32 	%p1501, %r2527, 0;
	selp.b32 	%r7757, %r6738, %r6737, %p1501;
	xor.b32  	%r6739, %r6734, %r2527;
	shr.s32 	%r6740, %r6734, 31;
	xor.b32  	%r6741, %r6740, %r6734;
	xor.b32  	%r6742, %r6740, %r6735;
	cvt.u64.u32 	%rd2672, %r6741;
	shl.b64 	%rd2673, %rd2672, 32;
	cvt.u64.u32 	%rd2674, %r6742;
	or.b64  	%rd2675, %rd2673, %rd2674;
	cvt.rn.f64.s64 	%fd375, %rd2675;
	mul.f64 	%fd376, %fd375, 0d3BF921FB54442D19;
	cvt.rn.f32.f64 	%f4277, %fd376;
	neg.f32 	%f4278, %f4277;
	setp.lt.s32 	%p1502, %r6739, 0;
	selp.f32 	%f4691, %f4278, %f4277, %p1502;
	bra.uni 	$L__BB0_1505;
$L__BB0_1504:
	mov.f32 	%f4279, 0f00000000;
	mul.rn.f32 	%f4691, %f932, %f4279;
	mov.b32 	%r7757, 0;
$L__BB0_1505:
	add.s32 	%r6744, %r7757, 1;
	mul.rn.f32 	%f4280, %f4691, %f4691;
	and.b32  	%r6745, %r7757, 1;
	setp.eq.b32 	%p1503, %r6745, 1;
	selp.f32 	%f4281, %f4691, 0f3F800000, %p1503;
	fma.rn.f32 	%f4282, %f4280, %f4281, 0f00000000;
	fma.rn.f32 	%f4283, %f4280, 0f37CBAC00, 0fBAB607ED;
	selp.f32 	%f4284, 0fB94D4153, %f4283, %p1503;
	selp.f32 	%f4285, 0f3C0885E4, 0f3D2AAABB, %p1503;
	fma.rn.f32 	%f4286, %f4284, %f4280, %f4285;
	selp.f32 	%f4287, 0fBE2AAAA8, 0fBEFFFFFF, %p1503;
	fma.rn.f32 	%f4288, %f4286, %f4280, %f4287;
	fma.rn.f32 	%f4289, %f4288, %f4282, %f4281;
	and.b32  	%r6746, %r6744, 2;
	setp.eq.s32 	%p1504, %r6746, 0;
	mov.f32 	%f4290, 0f00000000;
	sub.f32 	%f4291, %f4290, %f4289;
	selp.f32 	%f4292, %f4289, %f4291, %p1504;
	fma.rn.f32 	%f942, %f938, %f4292, %f932;
	mul.f32 	%f4293, %f942, 0f3F22F983;
	cvt.rni.s32.f32 	%r7765, %f4293;
	cvt.rn.f32.s32 	%f4294, %r7765;
	fma.rn.f32 	%f4295, %f4294, 0fBFC90FDA, %f942;
	fma.rn.f32 	%f4296, %f4294, 0fB3A22168, %f4295;
	fma.rn.f32 	%f4693, %f4294, 0fA7C234C5, %f4296;
	abs.f32 	%f944, %f942;
	setp.ltu.f32 	%p1505, %f944, 0f47CE4780;
	mov.u32 	%r7761, %r7765;
	mov.f32 	%f4692, %f4693;
	@%p1505 bra 	$L__BB0_1513;
	setp.eq.f32 	%p1506, %f944, 0f7F800000;
	@%p1506 bra 	$L__BB0_1512;
	mov.b32 	%r2541, %f942;
	shl.b32 	%r6748, %r2541, 8;
	or.b32  	%r2542, %r6748, -2147483648;
	mov.b64 	%rd2998, 0;
	mov.b32 	%r7758, 0;
$L__BB0_1508:
	.pragma "nounroll";
	mul.wide.u32 	%rd2677, %r7758, 4;
	mov.u64 	%rd2678, __cudart_i2opi_f;
	add.s64 	%rd2679, %rd2678, %rd2677;
	ld.global.nc.u32 	%r6749, [%rd2679];
	mad.wide.u32 	%rd2680, %r6749, %r2542, %rd2998;
	shr.u64 	%rd2998, %rd2680, 32;
	add.s64 	%rd2681, %rd3, %rd2677;
	st.local.u32 	[%rd2681], %rd2680;
	add.s32 	%r7758, %r7758, 1;
	setp.ne.s32 	%p1507, %r7758, 6;
	@%p1507 bra 	$L__BB0_1508;
	shr.u32 	%r6750, %r2541, 23;
	st.local.u32 	[%rd3+24], %rd2998;
	and.b32  	%r2545, %r6750, 31;
	and.b32  	%r6751, %r6750, 224;
	add.s32 	%r6752, %r6751, -128;
	shr.u32 	%r6753, %r6752, 5;
	mul.wide.u32 	%rd2682, %r6753, 4;
	sub.s64 	%rd574, %rd3, %rd2682;
	ld.local.u32 	%r7759, [%rd574+24];
	ld.local.u32 	%r7760, [%rd574+20];
	setp.eq.s32 	%p1508, %r2545, 0;
	@%p1508 bra 	$L__BB0_1511;
	shf.l.wrap.b32 	%r7759, %r7760, %r7759, %r2545;
	ld.local.u32 	%r6754, [%rd574+16];
	shf.l.wrap.b32 	%r7760, %r6754, %r7760, %r2545;
$L__BB0_1511:
	shr.u32 	%r6755, %r7759, 30;
	shf.l.wrap.b32 	%r6756, %r7760, %r7759, 2;
	shl.b32 	%r6757, %r7760, 2;
	shr.u32 	%r6758, %r6756, 31;
	add.s32 	%r6759, %r6758, %r6755;
	neg.s32 	%r6760, %r6759;
	setp.lt.s32 	%p1509, %r2541, 0;
	selp.b32 	%r7761, %r6760, %r6759, %p1509;
	xor.b32  	%r6761, %r6756, %r2541;
	shr.s32 	%r6762, %r6756, 31;
	xor.b32  	%r6763, %r6762, %r6756;
	xor.b32  	%r6764, %r6762, %r6757;
	cvt.u64.u32 	%rd2683, %r6763;
	shl.b64 	%rd2684, %rd2683, 32;
	cvt.u64.u32 	%rd2685, %r6764;
	or.b64  	%rd2686, %rd2684, %rd2685;
	cvt.rn.f64.s64 	%fd377, %rd2686;
	mul.f64 	%fd378, %fd377, 0d3BF921FB54442D19;
	cvt.rn.f32.f64 	%f4297, %fd378;
	neg.f32 	%f4298, %f4297;
	setp.lt.s32 	%p1510, %r6761, 0;
	selp.f32 	%f4692, %f4298, %f4297, %p1510;
	bra.uni 	$L__BB0_1513;
$L__BB0_1512:
	mov.f32 	%f4299, 0f00000000;
	mul.rn.f32 	%f4692, %f942, %f4299;
	mov.b32 	%r7761, 0;
$L__BB0_1513:
	setp.ltu.f32 	%p1511, %f944, 0f47CE4780;
	mul.rn.f32 	%f4300, %f4692, %f4692;
	and.b32  	%r6766, %r7761, 1;
	setp.eq.b32 	%p1512, %r6766, 1;
	selp.f32 	%f4301, 0f3F800000, %f4692, %p1512;
	fma.rn.f32 	%f4302, %f4300, %f4301, 0f00000000;
	fma.rn.f32 	%f4303, %f4300, 0f37CBAC00, 0fBAB607ED;
	selp.f32 	%f4304, %f4303, 0fB94D4153, %p1512;
	selp.f32 	%f4305, 0f3D2AAABB, 0f3C0885E4, %p1512;
	fma.rn.f32 	%f4306, %f4304, %f4300, %f4305;
	selp.f32 	%f4307, 0fBEFFFFFF, 0fBE2AAAA8, %p1512;
	fma.rn.f32 	%f4308, %f4306, %f4300, %f4307;
	fma.rn.f32 	%f4309, %f4308, %f4302, %f4301;
	and.b32  	%r6767, %r7761, 2;
	setp.eq.s32 	%p1513, %r6767, 0;
	mov.f32 	%f4310, 0f00000000;
	sub.f32 	%f4311, %f4310, %f4309;
	selp.f32 	%f948, %f4309, %f4311, %p1513;
	@%p1511 bra 	$L__BB0_1521;
	setp.eq.f32 	%p1514, %f944, 0f7F800000;
	@%p1514 bra 	$L__BB0_1520;
	mov.b32 	%r2554, %f942;
	shl.b32 	%r6769, %r2554, 8;
	or.b32  	%r2555, %r6769, -2147483648;
	mov.b64 	%rd2999, 0;
	mov.b32 	%r7762, 0;
$L__BB0_1516:
	.pragma "nounroll";
	mul.wide.u32 	%rd2688, %r7762, 4;
	mov.u64 	%rd2689, __cudart_i2opi_f;
	add.s64 	%rd2690, %rd2689, %rd2688;
	ld.global.nc.u32 	%r6770, [%rd2690];
	mad.wide.u32 	%rd2691, %r6770, %r2555, %rd2999;
	shr.u64 	%rd2999, %rd2691, 32;
	add.s64 	%rd2692, %rd2, %rd2688;
	st.local.u32 	[%rd2692], %rd2691;
	add.s32 	%r7762, %r7762, 1;
	setp.ne.s32 	%p1515, %r7762, 6;
	@%p1515 bra 	$L__BB0_1516;
	shr.u32 	%r6771, %r2554, 23;
	st.local.u32 	[%rd2+24], %rd2999;
	and.b32  	%r2558, %r6771, 31;
	and.b32  	%r6772, %r6771, 224;
	add.s32 	%r6773, %r6772, -128;
	shr.u32 	%r6774, %r6773, 5;
	mul.wide.u32 	%rd2693, %r6774, 4;
	sub.s64 	%rd577, %rd2, %rd2693;
	ld.local.u32 	%r7763, [%rd577+24];
	ld.local.u32 	%r7764, [%rd577+20];
	setp.eq.s32 	%p1516, %r2558, 0;
	@%p1516 bra 	$L__BB0_1519;
	shf.l.wrap.b32 	%r7763, %r7764, %r7763, %r2558;
	ld.local.u32 	%r6775, [%rd577+16];
	shf.l.wrap.b32 	%r7764, %r6775, %r7764, %r2558;
$L__BB0_1519:
	shr.u32 	%r6776, %r7763, 30;
	shf.l.wrap.b32 	%r6777, %r7764, %r7763, 2;
	shl.b32 	%r6778, %r7764, 2;
	shr.u32 	%r6779, %r6777, 31;
	add.s32 	%r6780, %r6779, %r6776;
	neg.s32 	%r6781, %r6780;
	setp.lt.s32 	%p1517, %r2554, 0;
	selp.b32 	%r7765, %r6781, %r6780, %p1517;
	xor.b32  	%r6782, %r6777, %r2554;
	shr.s32 	%r6783, %r6777, 31;
	xor.b32  	%r6784, %r6783, %r6777;
	xor.b32  	%r6785, %r6783, %r6778;
	cvt.u64.u32 	%rd2694, %r6784;
	shl.b64 	%rd2695, %rd2694, 32;
	cvt.u64.u32 	%rd2696, %r6785;
	or.b64  	%rd2697, %rd2695, %rd2696;
	cvt.rn.f64.s64 	%fd379, %rd2697;
	mul.f64 	%fd380, %fd379, 0d3BF921FB54442D19;
	cvt.rn.f32.f64 	%f4312, %fd380;
	neg.f32 	%f4313, %f4312;
	setp.lt.s32 	%p1518, %r6782, 0;
	selp.f32 	%f4693, %f4313, %f4312, %p1518;
	bra.uni 	$L__BB0_1521;
$L__BB0_1520:
	mov.f32 	%f4314, 0f00000000;
	mul.rn.f32 	%f4693, %f942, %f4314;
	mov.b32 	%r7765, 0;
$L__BB0_1521:
	add.s32 	%r6787, %r7765, 1;
	mul.rn.f32 	%f4315, %f4693, %f4693;
	and.b32  	%r6788, %r7765, 1;
	setp.eq.b32 	%p1519, %r6788, 1;
	selp.f32 	%f4316, %f4693, 0f3F800000, %p1519;
	fma.rn.f32 	%f4317, %f4315, %f4316, 0f00000000;
	fma.rn.f32 	%f4318, %f4315, 0f37CBAC00, 0fBAB607ED;
	selp.f32 	%f4319, 0fB94D4153, %f4318, %p1519;
	selp.f32 	%f4320, 0f3C0885E4, 0f3D2AAABB, %p1519;
	fma.rn.f32 	%f4321, %f4319, %f4315, %f4320;
	selp.f32 	%f4322, 0fBE2AAAA8, 0fBEFFFFFF, %p1519;
	fma.rn.f32 	%f4323, %f4321, %f4315, %f4322;
	fma.rn.f32 	%f4324, %f4323, %f4317, %f4316;
	and.b32  	%r6789, %r6787, 2;
	setp.eq.s32 	%p1520, %r6789, 0;
	mov.f32 	%f4325, 0f00000000;
	sub.f32 	%f4326, %f4325, %f4324;
	selp.f32 	%f4327, %f4324, %f4326, %p1520;
	fma.rn.f32 	%f952, %f948, %f4327, %f942;
	mul.f32 	%f4328, %f952, 0f3F22F983;
	cvt.rni.s32.f32 	%r7773, %f4328;
	cvt.rn.f32.s32 	%f4329, %r7773;
	fma.rn.f32 	%f4330, %f4329, 0fBFC90FDA, %f952;
	fma.rn.f32 	%f4331, %f4329, 0fB3A22168, %f4330;
	fma.rn.f32 	%f4695, %f4329, 0fA7C234C5, %f4331;
	abs.f32 	%f954, %f952;
	setp.ltu.f32 	%p1521, %f954, 0f47CE4780;
	mov.u32 	%r7769, %r7773;
	mov.f32 	%f4694, %f4695;
	@%p1521 bra 	$L__BB0_1529;
	setp.eq.f32 	%p1522, %f954, 0f7F800000;
	@%p1522 bra 	$L__BB0_1528;
	mov.b32 	%r2568, %f952;
	shl.b32 	%r6791, %r2568, 8;
	or.b32  	%r2569, %r6791, -2147483648;
	mov.b64 	%rd3000, 0;
	mov.b32 	%r7766, 0;
$L__BB0_1524:
	.pragma "nounroll";
	mul.wide.u32 	%rd2699, %r7766, 4;
	mov.u64 	%rd2700, __cudart_i2opi_f;
	add.s64 	%rd2701, %rd2700, %rd2699;
	ld.global.nc.u32 	%r6792, [%rd2701];
	mad.wide.u32 	%rd2702, %r6792, %r2569, %rd3000;
	shr.u64 	%rd3000, %rd2702, 32;
	add.s64 	%rd2703, %rd3, %rd2699;
	st.local.u32 	[%rd2703], %rd2702;
	add.s32 	%r7766, %r7766, 1;
	setp.ne.s32 	%p1523, %r7766, 6;
	@%p1523 bra 	$L__BB0_1524;
	shr.u32 	%r6793, %r2568, 23;
	st.local.u32 	[%rd3+24], %rd3000;
	and.b32  	%r2572, %r6793, 31;
	and.b32  	%r6794, %r6793, 224;
	add.s32 	%r6795, %r6794, -128;
	shr.u32 	%r6796, %r6795, 5;
	mul.wide.u32 	%rd2704, %r6796, 4;
	sub.s64 	%rd580, %rd3, %rd2704;
	ld.local.u32 	%r7767, [%rd580+24];
	ld.local.u32 	%r7768, [%rd580+20];
	setp.eq.s32 	%p1524, %r2572, 0;
	@%p1524 bra 	$L__BB0_1527;
	shf.l.wrap.b32 	%r7767, %r7768, %r7767, %r2572;
	ld.local.u32 	%r6797, [%rd580+16];
	shf.l.wrap.b32 	%r7768, %r6797, %r7768, %r2572;
$L__BB0_1527:
	shr.u32 	%r6798, %r7767, 30;
	shf.l.wrap.b32 	%r6799, %r7768, %r7767, 2;
	shl.b32 	%r6800, %r7768, 2;
	shr.u32 	%r6801, %r6799, 31;
	add.s32 	%r6802, %r6801, %r6798;
	neg.s32 	%r6803, %r6802;
	setp.lt.s32 	%p1525, %r2568, 0;
	selp.b32 	%r7769, %r6803, %r6802, %p1525;
	xor.b32  	%r6804, %r6799, %r2568;
	shr.s32 	%r6805, %r6799, 31;
	xor.b32  	%r6806, %r6805, %r6799;
	xor.b32  	%r6807, %r6805, %r6800;
	cvt.u64.u32 	%rd2705, %r6806;
	shl.b64 	%rd2706, %rd2705, 32;
	cvt.u64.u32 	%rd2707, %r6807;
	or.b64  	%rd2708, %rd2706, %rd2707;
	cvt.rn.f64.s64 	%fd381, %rd2708;
	mul.f64 	%fd382, %fd381, 0d3BF921FB54442D19;
	cvt.rn.f32.f64 	%f4332, %fd382;
	neg.f32 	%f4333, %f4332;
	setp.lt.s32 	%p1526, %r6804, 0;
	selp.f32 	%f4694, %f4333, %f4332, %p1526;
	bra.uni 	$L__BB0_1529;
$L__BB0_1528:
	mov.f32 	%f4334, 0f00000000;
	mul.rn.f32 	%f4694, %f952, %f4334;
	mov.b32 	%r7769, 0;
$L__BB0_1529:
	setp.ltu.f32 	%p1527, %f954, 0f47CE4780;
	mul.rn.f32 	%f4335, %f4694, %f4694;
	and.b32  	%r6809, %r7769, 1;
	setp.eq.b32 	%p1528, %r6809, 1;
	selp.f32 	%f4336, 0f3F800000, %f4694, %p1528;
	fma.rn.f32 	%f4337, %f4335, %f4336, 0f00000000;
	fma.rn.f32 	%f4338, %f4335, 0f37CBAC00, 0fBAB607ED;
	selp.f32 	%f4339, %f4338, 0fB94D4153, %p1528;
	selp.f32 	%f4340, 0f3D2AAABB, 0f3C0885E4, %p1528;
	fma.rn.f32 	%f4341, %f4339, %f4335, %f4340;
	selp.f32 	%f4342, 0fBEFFFFFF, 0fBE2AAAA8, %p1528;
	fma.rn.f32 	%f4343, %f4341, %f4335, %f4342;
	fma.rn.f32 	%f4344, %f4343, %f4337, %f4336;
	and.b32  	%r6810, %r7769, 2;
	setp.eq.s32 	%p1529, %r6810, 0;
	mov.f32 	%f4345, 0f00000000;
	sub.f32 	%f4346, %f4345, %f4344;
	selp.f32 	%f958, %f4344, %f4346, %p1529;
	@%p1527 bra 	$L__BB0_1537;
	setp.eq.f32 	%p1530, %f954, 0f7F800000;
	@%p1530 bra 	$L__BB0_1536;
	mov.b32 	%r2581, %f952;
	shl.b32 	%r6812, %r2581, 8;
	or.b32  	%r2582, %r6812, -2147483648;
	mov.b64 	%rd3001, 0;
	mov.b32 	%r7770, 0;
$L__BB0_1532:
	.pragma "nounroll";
	mul.wide.u32 	%rd2710, %r7770, 4;
	mov.u64 	%rd2711, __cudart_i2opi_f;
	add.s64 	%rd2712, %rd2711, %rd2710;
	ld.global.nc.u32 	%r6813, [%rd2712];
	mad.wide.u32 	%rd2713, %r6813, %r2582, %rd3001;
	shr.u64 	%rd3001, %rd2713, 32;
	add.s64 	%rd2714, %rd2, %rd2710;
	st.local.u32 	[%rd2714], %rd2713;
	add.s32 	%r7770, %r7770, 1;
	setp.ne.s32 	%p1531, %r7770, 6;
	@%p1531 bra 	$L__BB0_1532;
	shr.u32 	%r6814, %r2581, 23;
	st.local.u32 	[%rd2+24], %rd3001;
	and.b32  	%r2585, %r6814, 31;
	and.b32  	%r6815, %r6814, 224;
	add.s32 	%r6816, %r6815, -128;
	shr.u32 	%r6817, %r6816, 5;
	mul.wide.u32 	%rd2715, %r6817, 4;
	sub.s64 	%rd583, %rd2, %rd2715;
	ld.local.u32 	%r7771, [%rd583+24];
	ld.local.u32 	%r7772, [%rd583+20];
	setp.eq.s32 	%p1532, %r2585, 0;
	@%p1532 bra 	$L__BB0_1535;
	shf.l.wrap.b32 	%r7771, %r7772, %r7771, %r2585;
	ld.local.u32 	%r6818, [%rd583+16];
	shf.l.wrap.b32 	%r7772, %r6818, %r7772, %r2585;
$L__BB0_1535:
	shr.u32 	%r6819, %r7771, 30;
	shf.l.wrap.b32 	%r6820, %r7772, %r7771, 2;
	shl.b32 	%r6821, %r7772, 2;
	shr.u32 	%r6822, %r6820, 31;
	add.s32 	%r6823, %r6822, %r6819;
	neg.s32 	%r6824, %r6823;
	setp.lt.s32 	%p1533, %r2581, 0;
	selp.b32 	%r7773, %r6824, %r6823, %p1533;
	xor.b32  	%r6825, %r6820, %r2581;
	shr.s32 	%r6826, %r6820, 31;
	xor.b32  	%r6827, %r6826, %r6820;
	xor.b32  	%r6828, %r6826, %r6821;
	cvt.u64.u32 	%rd2716, %r6827;
	shl.b64 	%rd2717, %rd2716, 32;
	cvt.u64.u32 	%rd2718, %r6828;
	or.b64  	%rd2719, %rd2717, %rd2718;
	cvt.rn.f64.s64 	%fd383, %rd2719;
	mul.f64 	%fd384, %fd383, 0d3BF921FB54442D19;
	cvt.rn.f32.f64 	%f4347, %fd384;
	neg.f32 	%f4348, %f4347;
	setp.lt.s32 	%p1534, %r6825, 0;
	selp.f32 	%f4695, %f4348, %f4347, %p1534;
	bra.uni 	$L__BB0_1537;
$L__BB0_1536:
	mov.f32 	%f4349, 0f00000000;
	mul.rn.f32 	%f4695, %f952, %f4349;
	mov.b32 	%r7773, 0;
$L__BB0_1537:
	add.s32 	%r6830, %r7773, 1;
	mul.rn.f32 	%f4350, %f4695, %f4695;
	and.b32  	%r6831, %r7773, 1;
	setp.eq.b32 	%p1535, %r6831, 1;
	selp.f32 	%f4351, %f4695, 0f3F800000, %p1535;
	fma.rn.f32 	%f4352, %f4350, %f4351, 0f00000000;
	fma.rn.f32 	%f4353, %f4350, 0f37CBAC00, 0fBAB607ED;
	selp.f32 	%f4354, 0fB94D4153, %f4353, %p1535;
	selp.f32 	%f4355, 0f3C0885E4, 0f3D2AAABB, %p1535;
	fma.rn.f32 	%f4356, %f4354, %f4350, %f4355;
	selp.f32 	%f4357, 0fBE2AAAA8, 0fBEFFFFFF, %p1535;
	fma.rn.f32 	%f4358, %f4356, %f4350, %f4357;
	fma.rn.f32 	%f4359, %f4358, %f4352, %f4351;
	and.b32  	%r6832, %r6830, 2;
	setp.eq.s32 	%p1536, %r6832, 0;
	mov.f32 	%f4360, 0f00000000;
	sub.f32 	%f4361, %f4360, %f4359;
	selp.f32 	%f4362, %f4359, %f4361, %p1536;
	fma.rn.f32 	%f962, %f958, %f4362, %f952;
	mul.f32 	%f4363, %f962, 0f3F22F983;
	cvt.rni.s32.f32 	%r7781, %f4363;
	cvt.rn.f32.s32 	%f4364, %r7781;
	fma.rn.f32 	%f4365, %f4364, 0fBFC90FDA, %f962;
	fma.rn.f32 	%f4366, %f4364, 0fB3A22168, %f4365;
	fma.rn.f32 	%f4697, %f4364, 0fA7C234C5, %f4366;
	abs.f32 	%f964, %f962;
	setp.ltu.f32 	%p1537, %f964, 0f47CE4780;
	mov.u32 	%r7777, %r7781;
	mov.f32 	%f4696, %f4697;
	@%p1537 bra 	$L__BB0_1545;
	setp.eq.f32 	%p1538, %f964, 0f7F800000;
	@%p1538 bra 	$L__BB0_1544;
	mov.b32 	%r2595, %f962;
	shl.b32 	%r6834, %r2595, 8;
	or.b32  	%r2596, %r6834, -2147483648;
	mov.b64 	%rd3002, 0;
	mov.b32 	%r7774, 0;
$L__BB0_1540:
	.pragma "nounroll";
	mul.wide.u32 	%rd2721, %r7774, 4;
	mov.u64 	%rd2722, __cudart_i2opi_f;
	add.s64 	%rd2723, %rd2722, %rd2721;
	ld.global.nc.u32 	%r6835, [%rd2723];
	mad.wide.u32 	%rd2724, %r6835, %r2596, %rd3002;
	shr.u64 	%rd3002, %rd2724, 32;
	add.s64 	%rd2725, %rd3, %rd2721;
	st.local.u32 	[%rd2725], %rd2724;
	add.s32 	%r7774, %r7774, 1;
	setp.ne.s32 	%p1539, %r7774, 6;
	@%p1539 bra 	$L__BB0_1540;
	shr.u32 	%r6836, %r2595, 23;
	st.local.u32 	[%rd3+24], %rd3002;
	and.b32  	%r2599, %r6836, 31;
	and.b32  	%r6837, %r6836, 224;
	add.s32 	%r6838, %r6837, -128;
	shr.u32 	%r6839, %r6838, 5;
	mul.wide.u32 	%rd2726, %r6839, 4;
	sub.s64 	%rd586, %rd3, %rd2726;
	ld.local.u32 	%r7775, [%rd586+24];
	ld.local.u32 	%r7776, [%rd586+20];
	setp.eq.s32 	%p1540, %r2599, 0;
	@%p1540 bra 	$L__BB0_1543;
	shf.l.wrap.b32 	%r7775, %r7776, %r7775, %r2599;
	ld.local.u32 	%r6840, [%rd586+16];
	shf.l.wrap.b32 	%r7776, %r6840, %r7776, %r2599;
$L__BB0_1543:
	shr.u32 	%r6841, %r7775, 30;
	shf.l.wrap.b32 	%r6842, %r7776, %r7775, 2;
	shl.b32 	%r6843, %r7776, 2;
	shr.u32 	%r6844, %r6842, 31;
	add.s32 	%r6845, %r6844, %r6841;
	neg.s32 	%r6846, %r6845;
	setp.lt.s32 	%p1541, %r2595, 0;
	selp.b32 	%r7777, %r6846, %r6845, %p1541;
	xor.b32  	%r6847, %r6842, %r2595;
	shr.s32 	%r6848, %r6842, 31;
	xor.b32  	%r6849, %r6848, %r6842;
	xor.b32  	%r6850, %r6848, %r6843;
	cvt.u64.u32 	%rd2727, %r6849;
	shl.b64 	%rd2728, %rd2727, 32;
	cvt.u64.u32 	%rd2729, %r6850;
	or.b64  	%rd2730, %rd2728, %rd2729;
	cvt.rn.f64.s64 	%fd385, %rd2730;
	mul.f64 	%fd386, %fd385, 0d3BF921FB54442D19;
	cvt.rn.f32.f64 	%f4367, %fd386;
	neg.f32 	%f4368, %f4367;
	setp.lt.s32 	%p1542, %r6847, 0;
	selp.f32 	%f4696, %f4368, %f4367, %p1542;
	bra.uni 	$L__BB0_1545;
$L__BB0_1544:
	mov.f32 	%f4369, 0f00000000;
	mul.rn.f32 	%f4696, %f962, %f4369;
	mov.b32 	%r7777, 0;
$L__BB0_1545:
	setp.ltu.f32 	%p1543, %f964, 0f47CE4780;
	mul.rn.f32 	%f4370, %f4696, %f4696;
	and.b32  	%r6852, %r7777, 1;
	setp.eq.b32 	%p1544, %r6852, 1;
	selp.f32 	%f4371, 0f3F800000, %f4696, %p1544;
	fma.rn.f32 	%f4372, %f4370, %f4371, 0f00000000;
	fma.rn.f32 	%f4373, %f4370, 0f37CBAC00, 0fBAB607ED;
	selp.f32 	%f4374, %f4373, 0fB94D4153, %p1544;
	selp.f32 	%f4375, 0f3D2AAABB, 0f3C0885E4, %p1544;
	fma.rn.f32 	%f4376, %f4374, %f4370, %f4375;
	selp.f32 	%f4377, 0fBEFFFFFF, 0fBE2AAAA8, %p1544;
	fma.rn.f32 	%f4378, %f4376, %f4370, %f4377;
	fma.rn.f32 	%f4379, %f4378, %f4372, %f4371;
	and.b32  	%r6853, %r7777, 2;
	setp.eq.s32 	%p1545, %r6853, 0;
	mov.f32 	%f4380, 0f00000000;
	sub.f32 	%f4381, %f4380, %f4379;
	selp.f32 	%f968, %f4379, %f4381, %p1545;
	@%p1543 bra 	$L__BB0_1553;
	setp.eq.f32 	%p1546, %f964, 0f7F800000;
	@%p1546 bra 	$L__BB0_1552;
	mov.b32 	%r2608, %f962;
	shl.b32 	%r6855, %r2608, 8;
	or.b32  	%r2609, %r6855, -2147483648;
	mov.b64 	%rd3003, 0;
	mov.b32 	%r7778, 0;
$L__BB0_1548:
	.pragma "nounroll";
	mul.wide.u32 	%rd2732, %r7778, 4;
	mov.u64 	%rd2733, __cudart_i2opi_f;
	add.s64 	%rd2734, %rd2733, %rd2732;
	ld.global.nc.u32 	%r6856, [%rd2734];
	mad.wide.u32 	%rd2735, %r6856, %r2609, %rd3003;
	shr.u64 	%rd3003, %rd2735, 32;
	add.s64 	%rd2736, %rd2, %rd2732;
	st.local.u32 	[%rd2736], %rd2735;
	add.s32 	%r7778, %r7778, 1;
	setp.ne.s32 	%p1547, %r7778, 6;
	@%p1547 bra 	$L__BB0_1548;
	shr.u32 	%r6857, %r2608, 23;
	st.local.u32 	[%rd2+24], %rd3003;
	and.b32  	%r2612, %r6857, 31;
	and.b32  	%r6858, %r6857, 224;
	add.s32 	%r6859, %r6858, -128;
	shr.u32 	%r6860, %r6859, 5;
	mul.wide.u32 	%rd2737, %r6860, 4;
	sub.s64 	%rd589, %rd2, %rd2737;
	ld.local.u32 	%r7779, [%rd589+24];
	ld.local.u32 	%r7780, [%rd589+20];
	setp.eq.s32 	%p1548, %r2612, 0;
	@%p1548 bra 	$L__BB0_1551;
	shf.l.wrap.b32 	%r7779, %r7780, %r7779, %r2612;
	ld.local.u32 	%r6861, [%rd589+16];
	shf.l.wrap.b32 	%r7780, %r6861, %r7780, %r2612;
$L__BB0_1551:
	shr.u32 	%r6862, %r7779, 30;
	shf.l.wrap.b32 	%r6863, %r7780, %r7779, 2;
	shl.b32 	%r6864, %r7780, 2;
	shr.u32 	%r6865, %r6863, 31;
	add.s32 	%r6866, %r6865, %r6862;
	neg.s32 	%r6867, %r6866;
	setp.lt.s32 	%p1549, %r2608, 0;
	selp.b32 	%r7781, %r6867, %r6866, %p1549;
	xor.b32  	%r6868, %r6863, %r2608;
	shr.s32 	%r6869, %r6863, 31;
	xor.b32  	%r6870, %r6869, %r6863;
	xor.b32  	%r6871, %r6869, %r6864;
	cvt.u64.u32 	%rd2738, %r6870;
	shl.b64 	%rd2739, %rd2738, 32;
	cvt.u64.u32 	%rd2740, %r6871;
	or.b64  	%rd2741, %rd2739, %rd2740;
	cvt.rn.f64.s64 	%fd387, %rd2741;
	mul.f64 	%fd388, %fd387, 0d3BF921FB54442D19;
	cvt.rn.f32.f64 	%f4382, %fd388;
	neg.f32 	%f4383, %f4382;
	setp.lt.s32 	%p1550, %r6868, 0;
	selp.f32 	%f4697, %f4383, %f4382, %p1550;
	bra.uni 	$L__BB0_1553;
$L__BB0_1552:
	mov.f32 	%f4384, 0f00000000;
	mul.rn.f32 	%f4697, %f962, %f4384;
	mov.b32 	%r7781, 0;
$L__BB0_1553:
	add.s32 	%r6873, %r7781, 1;
	mul.rn.f32 	%f4385, %f4697, %f4697;
	and.b32  	%r6874, %r7781, 1;
	setp.eq.b32 	%p1551, %r6874, 1;
	selp.f32 	%f4386, %f4697, 0f3F800000, %p1551;
	fma.rn.f32 	%f4387, %f4385, %f4386, 0f00000000;
	fma.rn.f32 	%f4388, %f4385, 0f37CBAC00, 0fBAB607ED;
	selp.f32 	%f4389, 0fB94D4153, %f4388, %p1551;
	selp.f32 	%f4390, 0f3C0885E4, 0f3D2AAABB, %p1551;
	fma.rn.f32 	%f4391, %f4389, %f4385, %f4390;
	selp.f32 	%f4392, 0fBE2AAAA8, 0fBEFFFFFF, %p1551;
	fma.rn.f32 	%f4393, %f4391, %f4385, %f4392;
	fma.rn.f32 	%f4394, %f4393, %f4387, %f4386;
	and.b32  	%r6875, %r6873, 2;
	setp.eq.s32 	%p1552, %r6875, 0;
	mov.f32 	%f4395, 0f00000000;
	sub.f32 	%f4396, %f4395, %f4394;
	selp.f32 	%f4397, %f4394, %f4396, %p1552;
	fma.rn.f32 	%f972, %f968, %f4397, %f962;
	mul.f32 	%f4398, %f972, 0f3F22F983;
	cvt.rni.s32.f32 	%r7789, %f4398;
	cvt.rn.f32.s32 	%f4399, %r7789;
	fma.rn.f32 	%f4400, %f4399, 0fBFC90FDA, %f972;
	fma.rn.f32 	%f4401, %f4399, 0fB3A22168, %f4400;
	fma.rn.f32 	%f4699, %f4399, 0fA7C234C5, %f4401;
	abs.f32 	%f974, %f972;
	setp.ltu.f32 	%p1553, %f974, 0f47CE4780;
	mov.u32 	%r7785, %r7789;
	mov.f32 	%f4698, %f4699;
	@%p1553 bra 	$L__BB0_1561;
	setp.eq.f32 	%p1554, %f974, 0f7F800000;
	@%p1554 bra 	$L__BB0_1560;
	mov.b32 	%r2622, %f972;
	shl.b32 	%r6877, %r2622, 8;
	or.b32  	%r2623, %r6877, -2147483648;
	mov.b64 	%rd3004, 0;
	mov.b32 	%r7782, 0;
$L__BB0_1556:
	.pragma "nounroll";
	mul.wide.u32 	%rd2743, %r7782, 4;
	mov.u64 	%rd2744, __cudart_i2opi_f;
	add.s64 	%rd2745, %rd2744, %rd2743;
	ld.global.nc.u32 	%r6878, [%rd2745];
	mad.wide.u32 	%rd2746, %r6878, %r2623, %rd3004;
	shr.u64 	%rd3004, %rd2746, 32;
	add.s64 	%rd2747, %rd3, %rd2743;
	st.local.u32 	[%rd2747], %rd2746;
	add.s32 	%r7782, %r7782, 1;
	setp.ne.s32 	%p1555, %r7782, 6;
	@%p1555 bra 	$L__BB0_1556;
	shr.u32 	%r6879, %r2622, 23;
	st.local.u32 	[%rd3+24], %rd3004;
	and.b32  	%r2626, %r6879, 31;
	and.b32  	%r6880, %r6879, 224;
	add.s32 	%r6881, %r6880, -128;
	shr.u32 	%r6882, %r6881, 5;
	mul.wide.u32 	%rd2748, %r6882, 4;
	sub.s64 	%rd592, %rd3, %rd2748;
	ld.local.u32 	%r7783, [%rd592+24];
	ld.local.u32 	%r7784, [%rd592+20];
	setp.eq.s32 	%p1556, %r2626, 0;
	@%p1556 bra 	$L__BB0_1559;
	shf.l.wrap.b32 	%r7783, %r7784, %r7783, %r2626;
	ld.local.u32 	%r6883, [%rd592+16];
	shf.l.wrap.b32 	%r7784, %r6883, %r7784, %r2626;
$L__BB0_1559:
	shr.u32 	%r6884, %r7783, 30;
	shf.l.wrap.b32 	%r6885, %r7784, %r7783, 2;
	shl.b32 	%r6886, %r7784, 2;
	shr.u32 	%r6887, %r6885, 31;
	add.s32 	%r6888, %r6887, %r6884;
	neg.s32 	%r6889, %r6888;
	setp.lt.s32 	%p1557, %r2622, 0;
	selp.b32 	%r7785, %r6889, %r6888, %p1557;
	xor.b32  	%r6890, %r6885, %r2622;
	shr.s32 	%r6891, %r6885, 31;
	xor.b32  	%r6892, %r6891, %r6885;
	xor.b32  	%r6893, %r6891, %r6886;
	cvt.u64.u32 	%rd2749, %r6892;
	shl.b64 	%rd2750, %rd2749, 32;
	cvt.u64.u32 	%rd2751, %r6893;
	or.b64  	%rd2752, %rd2750, %rd2751;
	cvt.rn.f64.s64 	%fd389, %rd2752;
	mul.f64 	%fd390, %fd389, 0d3BF921FB54442D19;
	cvt.rn.f32.f64 	%f4402, %fd390;
	neg.f32 	%f4403, %f4402;
	setp.lt.s32 	%p1558, %r6890, 0;
	selp.f32 	%f4698, %f4403, %f4402, %p1558;
	bra.uni 	$L__BB0_1561;
$L__BB0_1560:
	mov.f32 	%f4404, 0f00000000;
	mul.rn.f32 	%f4698, %f972, %f4404;
	mov.b32 	%r7785, 0;
$L__BB0_1561:
	setp.ltu.f32 	%p1559, %f974, 0f47CE4780;
	mul.rn.f32 	%f4405, %f4698, %f4698;
	and.b32  	%r6895, %r7785, 1;
	setp.eq.b32 	%p1560, %r6895, 1;
	selp.f32 	%f4406, 0f3F800000, %f4698, %p1560;
	fma.rn.f32 	%f4407, %f4405, %f4406, 0f00000000;
	fma.rn.f32 	%f4408, %f4405, 0f37CBAC00, 0fBAB607ED;
	selp.f32 	%f4409, %f4408, 0fB94D4153, %p1560;
	selp.f32 	%f4410, 0f3D2AAABB, 0f3C0885E4, %p1560;
	fma.rn.f32 	%f4411, %f4409, %f4405, %f4410;
	selp.f32 	%f4412, 0fBEFFFFFF, 0fBE2AAAA8, %p1560;
	fma.rn.f32 	%f4413, %f4411, %f4405, %f4412;
	fma.rn.f32 	%f4414, %f4413, %f4407, %f4406;
	and.b32  	%r6896, %r7785, 2;
	setp.eq.s32 	%p1561, %r6896, 0;
	mov.f32 	%f4415, 0f00000000;
	sub.f32 	%f4416, %f4415, %f4414;
	selp.f32 	%f978, %f4414, %f4416, %p1561;
	@%p1559 bra 	$L__BB0_1569;
	setp.eq.f32 	%p1562, %f974, 0f7F800000;
	@%p1562 bra 	$L__BB0_1568;
	mov.b32 	%r2635, %f972;
	shl.b32 	%r6898, %r2635, 8;
	or.b32  	%r2636, %r6898, -2147483648;
	mov.b64 	%rd3005, 0;
	mov.b32 	%r7786, 0;
$L__BB0_1564:
	.pragma "nounroll";
	mul.wide.u32 	%rd2754, %r7786, 4;
	mov.u64 	%rd2755, __cudart_i2opi_f;
	add.s64 	%rd2756, %rd2755, %rd2754;
	ld.global.nc.u32 	%r6899, [%rd2756];
	mad.wide.u32 	%rd2757, %r6899, %r2636, %rd3005;
	shr.u64 	%rd3005, %rd2757, 32;
	add.s64 	%rd2758, %rd2, %rd2754;
	st.local.u32 	[%rd2758], %rd2757;
	add.s32 	%r7786, %r7786, 1;
	setp.ne.s32 	%p1563, %r7786, 6;
	@%p1563 bra 	$L__BB0_1564;
	shr.u32 	%r6900, %r2635, 23;
	st.local.u32 	[%rd2+24], %rd3005;
	and.b32  	%r2639, %r6900, 31;
	and.b32  	%r6901, %r6900, 224;
	add.s32 	%r6902, %r6901, -128;
	shr.u32 	%r6903, %r6902, 5;
	mul.wide.u32 	%rd2759, %r6903, 4;
	sub.s64 	%rd595, %rd2, %rd2759;
	ld.local.u32 	%r7787, [%rd595+24];
	ld.local.u32 	%r7788, [%rd595+20];
	setp.eq.s32 	%p1564, %r2639, 0;
	@%p1564 bra 	$L__BB0_1567;
	shf.l.wrap.b32 	%r7787, %r7788, %r7787, %r2639;
	ld.local.u32 	%r6904, [%rd595+16];
	shf.l.wrap.b32 	%r7788, %r6904, %r7788, %r2639;
$L__BB0_1567:
	shr.u32 	%r6905, %r7787, 30;
	shf.l.wrap.b32 	%r6906, %r7788, %r7787, 2;
	shl.b32 	%r6907, %r7788, 2;
	shr.u32 	%r6908, %r6906, 31;
	add.s32 	%r6909, %r6908, %r6905;
	neg.s32 	%r6910, %r6909;
	setp.lt.s32 	%p1565, %r2635, 0;
	selp.b32 	%r7789, %r6910, %r6909, %p1565;
	xor.b32  	%r6911, %r6906, %r2635;
	shr.s32 	%r6912, %r6906, 31;
	xor.b32  	%r6913, %r6912, %r6906;
	xor.b32  	%r6914, %r6912, %r6907;
	cvt.u64.u32 	%rd2760, %r6913;
	shl.b64 	%rd2761, %rd2760, 32;
	cvt.u64.u32 	%rd2762, %r6914;
	or.b64  	%rd2763, %rd2761, %rd2762;
	cvt.rn.f64.s64 	%fd391, %rd2763;
	mul.f64 	%fd392, %fd391, 0d3BF921FB54442D19;
	cvt.rn.f32.f64 	%f4417, %fd392;
	neg.f32 	%f4418, %f4417;
	setp.lt.s32 	%p1566, %r6911, 0;
	selp.f32 	%f4699, %f4418, %f4417, %p1566;
	bra.uni 	$L__BB0_1569;
$L__BB0_1568:
	mov.f32 	%f4419, 0f00000000;
	mul.rn.f32 	%f4699, %f972, %f4419;
	mov.b32 	%r7789, 0;
$L__BB0_1569:
	add.s32 	%r6916, %r7789, 1;
	mul.rn.f32 	%f4420, %f4699, %f4699;
	and.b32  	%r6917, %r7789, 1;
	setp.eq.b32 	%p1567, %r6917, 1;
	selp.f32 	%f4421, %f4699, 0f3F800000, %p1567;
	fma.rn.f32 	%f4422, %f4420, %f4421, 0f00000000;
	fma.rn.f32 	%f4423, %f4420, 0f37CBAC00, 0fBAB607ED;
	selp.f32 	%f4424, 0fB94D4153, %f4423, %p1567;
	selp.f32 	%f4425, 0f3C0885E4, 0f3D2AAABB, %p1567;
	fma.rn.f32 	%f4426, %f4424, %f4420, %f4425;
	selp.f32 	%f4427, 0fBE2AAAA8, 0fBEFFFFFF, %p1567;
	fma.rn.f32 	%f4428, %f4426, %f4420, %f4427;
	fma.rn.f32 	%f4429, %f4428, %f4422, %f4421;
	and.b32  	%r6918, %r6916, 2;
	setp.eq.s32 	%p1568, %r6918, 0;
	mov.f32 	%f4430, 0f00000000;
	sub.f32 	%f4431, %f4430, %f4429;
	selp.f32 	%f4432, %f4429, %f4431, %p1568;
	fma.rn.f32 	%f982, %f978, %f4432, %f972;
	mul.f32 	%f4433, %f982, 0f3F22F983;
	cvt.rni.s32.f32 	%r7797, %f4433;
	cvt.rn.f32.s32 	%f4434, %r7797;
	fma.rn.f32 	%f4435, %f4434, 0fBFC90FDA, %f982;
	fma.rn.f32 	%f4436, %f4434, 0fB3A22168, %f4435;
	fma.rn.f32 	%f4701, %f4434, 0fA7C234C5, %f4436;
	abs.f32 	%f984, %f982;
	setp.ltu.f32 	%p1569, %f984, 0f47CE4780;
	mov.u32 	%r7793, %r7797;
	mov.f32 	%f4700, %f4701;
	@%p1569 bra 	$L__BB0_1577;
	setp.eq.f32 	%p1570, %f984, 0f7F800000;
	@%p1570 bra 	$L__BB0_1576;
	mov.b32 	%r2649, %f982;
	shl.b32 	%r6920, %r2649, 8;
	or.b32  	%r2650, %r6920, -2147483648;
	mov.b64 	%rd3006, 0;
	mov.b32 	%r7790, 0;
$L__BB0_1572:
	.pragma "nounroll";
	mul.wide.u32 	%rd2765, %r7790, 4;
	mov.u64 	%rd2766, __cudart_i2opi_f;
	add.s64 	%rd2767, %rd2766, %rd2765;
	ld.global.nc.u32 	%r6921, [%rd2767];
	mad.wide.u32 	%rd2768, %r6921, %r2650, %rd3006;
	shr.u64 	%rd3006, %rd2768, 32;
	add.s64 	%rd2769, %rd3, %rd2765;
	st.local.u32 	[%rd2769], %rd2768;
	add.s32 	%r7790, %r7790, 1;
	setp.ne.s32 	%p1571, %r7790, 6;
	@%p1571 bra 	$L__BB0_1572;
	shr.u32 	%r6922, %r2649, 23;
	st.local.u32 	[%rd3+24], %rd3006;
	and.b32  	%r2653, %r6922, 31;
	and.b32  	%r6923, %r6922, 224;
	add.s32 	%r6924, %r6923, -128;
	shr.u32 	%r6925, %r6924, 5;
	mul.wide.u32 	%rd2770, %r6925, 4;
	sub.s64 	%rd598, %rd3, %rd2770;
	ld.local.u32 	%r7791, [%rd598+24];
	ld.local.u32 	%r7792, [%rd598+20];
	setp.eq.s32 	%p1572, %r2653, 0;
	@%p1572 bra 	$L__BB0_1575;
	shf.l.wrap.b32 	%r7791, %r7792, %r7791, %r2653;
	ld.local.u32 	%r6926, [%rd598+16];
	shf.l.wrap.b32 	%r7792, %r6926, %r7792, %r2653;
$L__BB0_1575:
	shr.u32 	%r6927, %r7791, 30;
	shf.l.wrap.b32 	%r6928, %r7792, %r7791, 2;
	shl.b32 	%r6929, %r7792, 2;
	shr.u32 	%r6930, %r6928, 31;
	add.s32 	%r6931, %r6930, %r6927;
	neg.s32 	%r6932, %r6931;
	setp.lt.s32 	%p1573, %r2649, 0;
	selp.b32 	%r7793, %r6932, %r6931, %p1573;
	xor.b32  	%r6933, %r6928, %r2649;
	shr.s32 	%r6934, %r6928, 31;
	xor.b32  	%r6935, %r6934, %r6928;
	xor.b32  	%r6936, %r6934, %r6929;
	cvt.u64.u32 	%rd2771, %r6935;
	shl.b64 	%rd2772, %rd2771, 32;
	cvt.u64.u32 	%rd2773, %r6936;
	or.b64  	%rd2774, %rd2772, %rd2773;
	cvt.rn.f64.s64 	%fd393, %rd2774;
	mul.f64 	%fd394, %fd393, 0d3BF921FB54442D19;
	cvt.rn.f32.f64 	%f4437, %fd394;
	neg.f32 	%f4438, %f4437;
	setp.lt.s32 	%p1574, %r6933, 0;
	selp.f32 	%f4700, %f4438, %f4437, %p1574;
	bra.uni 	$L__BB0_1577;
$L__BB0_1576:
	mov.f32 	%f4439, 0f00000000;
	mul.rn.f32 	%f4700, %f982, %f4439;
	mov.b32 	%r7793, 0;
$L__BB0_1577:
	setp.ltu.f32 	%p1575, %f984, 0f47CE4780;
	mul.rn.f32 	%f4440, %f4700, %f4700;
	and.b32  	%r6938, %r7793, 1;
	setp.eq.b32 	%p1576, %r6938, 1;
	selp.f32 	%f4441, 0f3F800000, %f4700, %p1576;
	fma.rn.f32 	%f4442, %f4440, %f4441, 0f00000000;
	fma.rn.f32 	%f4443, %f4440, 0f37CBAC00, 0fBAB607ED;
	selp.f32 	%f4444, %f4443, 0fB94D4153, %p1576;
	selp.f32 	%f4445, 0f3D2AAABB, 0f3C0885E4, %p1576;
	fma.rn.f32 	%f4446, %f4444, %f4440, %f4445;
	selp.f32 	%f4447, 0fBEFFFFFF, 0fBE2AAAA8, %p1576;
	fma.rn.f32 	%f4448, %f4446, %f4440, %f4447;
	fma.rn.f32 	%f4449, %f4448, %f4442, %f4441;
	and.b32  	%r6939, %r7793, 2;
	setp.eq.s32 	%p1577, %r6939, 0;
	mov.f32 	%f4450, 0f00000000;
	sub.f32 	%f4451, %f4450, %f4449;
	selp.f32 	%f988, %f4449, %f4451, %p1577;
	@%p1575 bra 	$L__BB0_1585;
	setp.eq.f32 	%p1578, %f984, 0f7F800000;
	@%p1578 bra 	$L__BB0_1584;
	mov.b32 	%r2662, %f982;
	shl.b32 	%r6941, %r2662, 8;
	or.b32  	%r2663, %r6941, -2147483648;
	mov.b64 	%rd3007, 0;
	mov.b32 	%r7794, 0;
$L__BB0_1580:
	.pragma "nounroll";
	mul.wide.u32 	%rd2776, %r7794, 4;
	mov.u64 	%rd2777, __cudart_i2opi_f;
	add.s64 	%rd2778, %rd2777, %rd2776;
	ld.global.nc.u32 	%r6942, [%rd2778];
	mad.wide.u32 	%rd2779, %r6942, %r2663, %rd3007;
	shr.u64 	%rd3007, %rd2779, 32;
	add.s64 	%rd2780, %rd2, %rd2776;
	st.local.u32 	[%rd2780], %rd2779;
	add.s32 	%r7794, %r7794, 1;
	setp.ne.s32 	%p1579, %r7794, 6;
	@%p1579 bra 	$L__BB0_1580;
	shr.u32 	%r6943, %r2662, 23;
	st.local.u32 	[%rd2+24], %rd3007;
	and.b32  	%r2666, %r6943, 31;
	and.b32  	%r6944, %r6943, 224;
	add.s32 	%r6945, %r6944, -128;
	shr.u32 	%r6946, %r6945, 5;
	mul.wide.u32 	%rd2781, %r6946, 4;
	sub.s64 	%rd601, %rd2, %rd2781;
	ld.local.u32 	%r7795, [%rd601+24];
	ld.local.u32 	%r7796, [%rd601+20];
	setp.eq.s32 	%p1580, %r2666, 0;
	@%p1580 bra 	$L__BB0_1583;
	shf.l.wrap.b32 	%r7795, %r7796, %r7795, %r2666;
	ld.local.u32 	%r6947, [%rd601+16];
	shf.l.wrap.b32 	%r7796, %r6947, %r7796, %r2666;
$L__BB0_1583:
	shr.u32 	%r6948, %r7795, 30;
	shf.l.wrap.b32 	%r6949, %r7796, %r7795, 2;
	shl.b32 	%r6950, %r7796, 2;
	shr.u32 	%r6951, %r6949, 31;
	add.s32 	%r6952, %r6951, %r6948;
	neg.s32 	%r6953, %r6952;
	setp.lt.s32 	%p1581, %r2662, 0;
	selp.b32 	%r7797, %r6953, %r6952, %p1581;
	xor.b32  	%r6954, %r6949, %r2662;
	shr.s32 	%r6955, %r6949, 31;
	xor.b32  	%r6956, %r6955, %r6949;
	xor.b32  	%r6957, %r6955, %r6950;
	cvt.u64.u32 	%rd2782, %r6956;
	shl.b64 	%rd2783, %rd2782, 32;
	cvt.u64.u32 	%rd2784, %r6957;
	or.b64  	%rd2785, %rd2783, %rd2784;
	cvt.rn.f64.s64 	%fd395, %rd2785;
	mul.f64 	%fd396, %fd395, 0d3BF921FB54442D19;
	cvt.rn.f32.f64 	%f4452, %fd396;
	neg.f32 	%f4453, %f4452;
	setp.lt.s32 	%p1582, %r6954, 0;
	selp.f32 	%f4701, %f4453, %f4452, %p1582;
	bra.uni 	$L__BB0_1585;
$L__BB0_1584:
	mov.f32 	%f4454, 0f00000000;
	mul.rn.f32 	%f4701, %f982, %f4454;
	mov.b32 	%r7797, 0;
$L__BB0_1585:
	add.s32 	%r6959, %r7797, 1;
	mul.rn.f32 	%f4455, %f4701, %f4701;
	and.b32  	%r6960, %r7797, 1;
	setp.eq.b32 	%p1583, %r6960, 1;
	selp.f32 	%f4456, %f4701, 0f3F800000, %p1583;
	fma.rn.f32 	%f4457, %f4455, %f4456, 0f00000000;
	fma.rn.f32 	%f4458, %f4455, 0f37CBAC00, 0fBAB607ED;
	selp.f32 	%f4459, 0fB94D4153, %f4458, %p1583;
	selp.f32 	%f4460, 0f3C0885E4, 0f3D2AAABB, %p1583;
	fma.rn.f32 	%f4461, %f4459, %f4455, %f4460;
	selp.f32 	%f4462, 0fBE2AAAA8, 0fBEFFFFFF, %p1583;
	fma.rn.f32 	%f4463, %f4461, %f4455, %f4462;
	fma.rn.f32 	%f4464, %f4463, %f4457, %f4456;
	and.b32  	%r6961, %r6959, 2;
	setp.eq.s32 	%p1584, %r6961, 0;
	mov.f32 	%f4465, 0f00000000;
	sub.f32 	%f4466, %f4465, %f4464;
	selp.f32 	%f4467, %f4464, %f4466, %p1584;
	fma.rn.f32 	%f992, %f988, %f4467, %f982;
	mul.f32 	%f4468, %f992, 0f3F22F983;
	cvt.rni.s32.f32 	%r7805, %f4468;
	cvt.rn.f32.s32 	%f4469, %r7805;
	fma.rn.f32 	%f4470, %f4469, 0fBFC90FDA, %f992;
	fma.rn.f32 	%f4471, %f4469, 0fB3A22168, %f4470;
	fma.rn.f32 	%f4703, %f4469, 0fA7C234C5, %f4471;
	abs.f32 	%f994, %f992;
	setp.ltu.f32 	%p1585, %f994, 0f47CE4780;
	mov.u32 	%r7801, %r7805;
	mov.f32 	%f4702, %f4703;
	@%p1585 bra 	$L__BB0_1593;
	setp.eq.f32 	%p1586, %f994, 0f7F800000;
	@%p1586 bra 	$L__BB0_1592;
	mov.b32 	%r2676, %f992;
	shl.b32 	%r6963, %r2676, 8;
	or.b32  	%r2677, %r6963, -2147483648;
	mov.b64 	%rd3008, 0;
	mov.b32 	%r7798, 0;
$L__BB0_1588:
	.pragma "nounroll";
	mul.wide.u32 	%rd2787, %r7798, 4;
	mov.u64 	%rd2788, __cudart_i2opi_f;
	add.s64 	%rd2789, %rd2788, %rd2787;
	ld.global.nc.u32 	%r6964, [%rd2789];
	mad.wide.u32 	%rd2790, %r6964, %r2677, %rd3008;
	shr.u64 	%rd3008, %rd2790, 32;
	add.s64 	%rd2791, %rd3, %rd2787;
	st.local.u32 	[%rd2791], %rd2790;
	add.s32 	%r7798, %r7798, 1;
	setp.ne.s32 	%p1587, %r7798, 6;
	@%p1587 bra 	$L__BB0_1588;
	shr.u32 	%r6965, %r2676, 23;
	st.local.u32 	[%rd3+24], %rd3008;
	and.b32  	%r2680, %r6965, 31;
	and.b32  	%r6966, %r6965, 224;
	add.s32 	%r6967, %r6966, -128;
	shr.u32 	%r6968, %r6967, 5;
	mul.wide.u32 	%rd2792, %r6968, 4;
	sub.s64 	%rd604, %rd3, %rd2792;
	ld.local.u32 	%r7799, [%rd604+24];
	ld.local.u32 	%r7800, [%rd604+20];
	setp.eq.s32 	%p1588, %r2680, 0;
	@%p1588 bra 	$L__BB0_1591;
	shf.l.wrap.b32 	%r7799, %r7800, %r7799, %r2680;
	ld.local.u32 	%r6969, [%rd604+16];
	shf.l.wrap.b32 	%r7800, %r6969, %r7800, %r2680;
$L__BB0_1591:
	shr.u32 	%r6970, %r7799, 30;
	shf.l.wrap.b32 	%r6971, %r7800, %r7799, 2;
	shl.b32 	%r6972, %r7800, 2;
	shr.u32 	%r6973, %r6971, 31;
	add.s32 	%r6974, %r6973, %r6970;
	neg.s32 	%r6975, %r6974;
	setp.lt.s32 	%p1589, %r2676, 0;
	selp.b32 	%r7801, %r6975, %r6974, %p1589;
	xor.b32  	%r6976, %r6971, %r2676;
	shr.s32 	%r6977, %r6971, 31;
	xor.b32  	%r6978, %r6977, %r6971;
	xor.b32  	%r6979, %r6977, %r6972;
	cvt.u64.u32 	%rd2793, %r6978;
	shl.b64 	%rd2794, %rd2793, 32;
	cvt.u64.u32 	%rd2795, %r6979;
	or.b64  	%rd2796, %rd2794, %rd2795;
	cvt.rn.f64.s64 	%fd397, %rd2796;
	mul.f64 	%fd398, %fd397, 0d3BF921FB54442D19;
	cvt.rn.f32.f64 	%f4472, %fd398;
	neg.f32 	%f4473, %f4472;
	setp.lt.s32 	%p1590, %r6976, 0;
	selp.f32 	%f4702, %f4473, %f4472, %p1590;
	bra.uni 	$L__BB0_1593;
$L__BB0_1592:
	mov.f32 	%f4474, 0f00000000;
	mul.rn.f32 	%f4702, %f992, %f4474;
	mov.b32 	%r7801, 0;
$L__BB0_1593:
	setp.ltu.f32 	%p1591, %f994, 0f47CE4780;
	mul.rn.f32 	%f4475, %f4702, %f4702;
	and.b32  	%r6981, %r7801, 1;
	setp.eq.b32 	%p1592, %r6981, 1;
	selp.f32 	%f4476, 0f3F800000, %f4702, %p1592;
	fma.rn.f32 	%f4477, %f4475, %f4476, 0f00000000;
	fma.rn.f32 	%f4478, %f4475, 0f37CBAC00, 0fBAB607ED;
	selp.f32 	%f4479, %f4478, 0fB94D4153, %p1592;
	selp.f32 	%f4480, 0f3D2AAABB, 0f3C0885E4, %p1592;
	fma.rn.f32 	%f4481, %f4479, %f4475, %f4480;
	selp.f32 	%f4482, 0fBEFFFFFF, 0fBE2AAAA8, %p1592;
	fma.rn.f32 	%f4483, %f4481, %f4475, %f4482;
	fma.rn.f32 	%f4484, %f4483, %f4477, %f4476;
	and.b32  	%r6982, %r7801, 2;
	setp.eq.s32 	%p1593, %r6982, 0;
	mov.f32 	%f4485, 0f00000000;
	sub.f32 	%f4486, %f4485, %f4484;
	selp.f32 	%f998, %f4484, %f4486, %p1593;
	@%p1591 bra 	$L__BB0_1601;
	setp.eq.f32 	%p1594, %f994, 0f7F800000;
	@%p1594 bra 	$L__BB0_1600;
	mov.b32 	%r2689, %f992;
	shl.b32 	%r6984, %r2689, 8;
	or.b32  	%r2690, %r6984, -2147483648;
	mov.b64 	%rd3009, 0;
	mov.b32 	%r7802, 0;
$L__BB0_1596:
	.pragma "nounroll";
	mul.wide.u32 	%rd2798, %r7802, 4;
	add.s64 	%rd2800, %rd2799, %rd2798;
	ld.global.nc.u32 	%r6985, [%rd2800];
	mad.wide.u32 	%rd2801, %r6985, %r2690, %rd3009;
	shr.u64 	%rd3009, %rd2801, 32;
	add.s64 	%rd2802, %rd2, %rd2798;
	st.local.u32 	[%rd2802], %rd2801;
	add.s32 	%r7802, %r7802, 1;
	setp.ne.s32 	%p1595, %r7802, 6;
	@%p1595 bra 	$L__BB0_1596;
	shr.u32 	%r6986, %r2689, 23;
	st.local.u32 	[%rd2+24], %rd3009;
	and.b32  	%r2693, %r6986, 31;
	and.b32  	%r6987, %r6986, 224;
	add.s32 	%r6988, %r6987, -128;
	shr.u32 	%r6989, %r6988, 5;
	mul.wide.u32 	%rd2803, %r6989, 4;
	sub.s64 	%rd607, %rd2, %rd2803;
	ld.local.u32 	%r7803, [%rd607+24];
	ld.local.u32 	%r7804, [%rd607+20];
	setp.eq.s32 	%p1596, %r2693, 0;
	@%p1596 bra 	$L__BB0_1599;
	shf.l.wrap.b32 	%r7803, %r7804, %r7803, %r2693;
	ld.local.u32 	%r6990, [%rd607+16];
	shf.l.wrap.b32 	%r7804, %r6990, %r7804, %r2693;
$L__BB0_1599:
	shr.u32 	%r6991, %r7803, 30;
	shf.l.wrap.b32 	%r6992, %r7804, %r7803, 2;
	shl.b32 	%r6993, %r7804, 2;
	shr.u32 	%r6994, %r6992, 31;
	add.s32 	%r6995, %r6994, %r6991;
	neg.s32 	%r6996, %r6995;
	setp.lt.s32 	%p1597, %r2689, 0;
	selp.b32 	%r7805, %r6996, %r6995, %p1597;
	xor.b32  	%r6997, %r6992, %r2689;
	shr.s32 	%r6998, %r6992, 31;
	xor.b32  	%r6999, %r6998, %r6992;
	xor.b32  	%r7000, %r6998, %r6993;
	cvt.u64.u32 	%rd2804, %r6999;
	shl.b64 	%rd2805, %rd2804, 32;
	cvt.u64.u32 	%rd2806, %r7000;
	or.b64  	%rd2807, %rd2805, %rd2806;
	cvt.rn.f64.s64 	%fd399, %rd2807;
	mul.f64 	%fd400, %fd399, 0d3BF921FB54442D19;
	cvt.rn.f32.f64 	%f4487, %fd400;
	neg.f32 	%f4488, %f4487;
	setp.lt.s32 	%p1598, %r6997, 0;
	selp.f32 	%f4703, %f4488, %f4487, %p1598;
	bra.uni 	$L__BB0_1601;
$L__BB0_1600:
	mov.f32 	%f4489, 0f00000000;
	mul.rn.f32 	%f4703, %f992, %f4489;
	mov.b32 	%r7805, 0;
$L__BB0_1601:
	add.s32 	%r7002, %r7805, 1;
	mul.rn.f32 	%f4490, %f4703, %f4703;
	and.b32  	%r7003, %r7805, 1;
	setp.eq.b32 	%p1599, %r7003, 1;
	selp.f32 	%f4491, %f4703, 0f3F800000, %p1599;
	fma.rn.f32 	%f4492, %f4490, %f4491, 0f00000000;
	fma.rn.f32 	%f4493, %f4490, 0f37CBAC00, 0fBAB607ED;
	selp.f32 	%f4494, 0fB94D4153, %f4493, %p1599;
	selp.f32 	%f4495, 0f3C0885E4, 0f3D2AAABB, %p1599;
	fma.rn.f32 	%f4496, %f4494, %f4490, %f4495;
	selp.f32 	%f4497, 0fBE2AAAA8, 0fBEFFFFFF, %p1599;
	fma.rn.f32 	%f4498, %f4496, %f4490, %f4497;
	fma.rn.f32 	%f4499, %f4498, %f4492, %f4491;
	and.b32  	%r7004, %r7002, 2;
	setp.eq.s32 	%p1600, %r7004, 0;
	mov.f32 	%f4500, 0f00000000;
	sub.f32 	%f4501, %f4500, %f4499;
	selp.f32 	%f4502, %f4499, %f4501, %p1600;
	fma.rn.f32 	%f4503, %f998, %f4502, %f992;
	add.s32 	%r7005, %r7005, 100;
	setp.ne.s32 	%p1601, %r7005, 10000000;
	@%p1601 bra 	$L__BB0_1;
	st.global.f32 	[%rd1], %f4503;
	ret;

}


// ===== COMPILED SASS (sm_100) =====

	.target	sm_100

	.elftype	@"ET_EXEC"


//--------------------- .note.nv.tkinfo           --------------------------
	.section	.note.nv.tkinfo,"",@"SHT_NOTE"
	.sectionflags	@"SHF_NOTE_NV_TKINFO"
	.tkinfo
        /*0018*/ 	.word	0x00000002
        /*0030*/ 	.string	""
        /*0030*/ 	.string	"ptxas"
        /*0030*/ 	.string	"Cuda compilation tools, release 13.0, V13.0.88"
        /*0030*/ 	.string	"Build cuda_13.0.r13.0/compiler.36424714_0"
        /*0030*/ 	.string	"-arch sm_100 -m 64 "



//--------------------- .note.nv.cuinfo           --------------------------
	.section	.note.nv.cuinfo,"",@"SHT_NOTE"
	.sectionflags	@"SHF_NOTE_NV_CUINFO"
        /*0018*/ 	.short	0x0002
        /*001a*/ 	.short	0x0064
        /*001c*/ 	.short	0x0082
	.zero		2


//--------------------- .nv.info                  --------------------------
	.section	.nv.info,"",@"SHT_CUDA_INFO"
	.align	4


	//----- nvinfo : EIATTR_REGCOUNT
	.align		4
        /*0000*/ 	.byte	0x04, 0x2f
        /*0002*/ 	.short	(.L_2 - .L_1)
	.align		4
.L_1:
        /*0004*/ 	.word	index@(_Z12quick_kernelPf)
        /*0008*/ 	.word	0x0000001c


	//----- nvinfo : EIATTR_FRAME_SIZE
	.align		4
.L_2:
        /*000c*/ 	.byte	0x04, 0x11
        /*000e*/ 	.short	(.L_4 - .L_3)
	.align		4
.L_3:
        /*0010*/ 	.word	index@(_Z12quick_kernelPf)
        /*0014*/ 	.word	0x00000000


	//----- nvinfo : EIATTR_MIN_STACK_SIZE
	.align		4
.L_4:
        /*0018*/ 	.byte	0x04, 0x12
        /*001a*/ 	.short	(.L_6 - .L_5)
	.align		4
.L_5:
        /*001c*/ 	.word	index@(_Z12quick_kernelPf)
        /*0020*/ 	.word	0x00000000
.L_6:


//--------------------- .nv.compat                --------------------------
	.section	.nv.compat,"",@"SHT_CUDA_COMPAT_INFO"
	.align	4
        /*0000*/ 	.byte	0x02, 0x09, 0x00, 0x00, 0x02, 0x02, 0x01, 0x00, 0x02, 0x05, 0x05, 0x00, 0x03, 0x07, 0x01, 0x01
        /*0010*/ 	.byte	0x02, 0x03, 0x00, 0x00, 0x02, 0x06, 0x01, 0x00, 0x04, 0x0b, 0x08, 0x00, 0x01, 0x00, 0x00, 0x00
        /*0020*/ 	.byte	0x00, 0x00, 0x00, 0x00


//--------------------- .nv.info._Z12quick_kernelPf --------------------------
	.section	.nv.info._Z12quick_kernelPf,"",@"SHT_CUDA_INFO"
	.sectionflags	@""
	.align	4


	//----- nvinfo : EIATTR_CUDA_API_VERSION
	.align		4
        /*0000*/ 	.byte	0x04, 0x37
        /*0002*/ 	.short	(.L_8 - .L_7)
.L_7:
        /*0004*/ 	.word	0x00000082


	//----- nvinfo : EIATTR_KPARAM_INFO
	.align		4
.L_8:
        /*0008*/ 	.byte	0x04, 0x17
        /*000a*/ 	.short	(.L_10 - .L_9)
.L_9:
        /*000c*/ 	.word	0x00000000
        /*0010*/ 	.short	0x0000
        /*0012*/ 	.short	0x0000
        /*0014*/ 	.byte	0x00, 0xf5, 0x21, 0x00


	//----- nvinfo : EIATTR_SPARSE_MMA_MASK
	.align		4
.L_10:
        /*0018*/ 	.byte	0x03, 0x50
        /*001a*/ 	.short	0x0000


	//----- nvinfo : EIATTR_MAXREG_COUNT
	.align		4
        /*001c*/ 	.byte	0x03, 0x1b
        /*001e*/ 	.short	0x00ff


	//----- nvinfo : EIATTR_MERCURY_ISA_VERSION
	.align		4
        /*0020*/ 	.byte	0x03, 0x5f
        /*0022*/ 	.short	0x0101


	//----- nvinfo : EIATTR_VRC_CTA_INIT_COUNT
	.align		4
        /*0024*/ 	.byte	0x02, 0x4a
	.zero		1
	.zero		1


	//----- nvinfo : EIATTR_EXIT_INSTR_OFFSETS
	.align		4
        /*0028*/ 	.byte	0x04, 0x1c
        /*002a*/ 	.short	(.L_12 - .L_11)


	//   ....[0]....
.L_11:
        /*002c*/ 	.word	0x00059ea0


	//----- nvinfo : EIATTR_CRS_STACK_SIZE
	.align		4
.L_12:
        /*0030*/ 	.byte	0x04, 0x1e
        /*0032*/ 	.short	(.L_14 - .L_13)
.L_13:
        /*0034*/ 	.word	0x00000000


	//----- nvinfo : EIATTR_CBANK_PARAM_SIZE
	.align		4
.L_14:
        /*0038*/ 	.byte	0x03, 0x19
        /*003a*/ 	.short	0x0008


	//----- nvinfo : EIATTR_PARAM_CBANK
	.align		4
        /*003c*/ 	.byte	0x04, 0x0a
        /*003e*/ 	.short	(.L_16 - .L_15)
	.align		4
.L_15:
        /*0040*/ 	.word	index@(.nv.constant0._Z12quick_kernelPf)
        /*0044*/ 	.short	0x0380
        /*0046*/ 	.short	0x0008


	//----- nvinfo : EIATTR_SW_WAR
	.align		4
.L_16:
        /*0048*/ 	.byte	0x04, 0x36
        /*004a*/ 	.short	(.L_18 - .L_17)
.L_17:
        /*004c*/ 	.word	0x00000008
.L_18:


//--------------------- .nv.callgraph             --------------------------
	.section	.nv.callgraph,"",@"SHT_CUDA_CALLGRAPH"
	.align	4
	.sectionentsize	8
	.align		4
        /*0000*/ 	.word	0x00000000
	.align		4
        /*0004*/ 	.word	0xffffffff
	.align		4
        /*0008*/ 	.word	0x00000000
	.align		4
        /*000c*/ 	.word	0xfffffffe
	.align		4
        /*0010*/ 	.word	0x00000000
	.align		4
        /*0014*/ 	.word	0xfffffffd
	.align		4
        /*0018*/ 	.word	0x00000000
	.align		4
        /*001c*/ 	.word	0xfffffffc


//--------------------- .nv.constant4             --------------------------
	.section	.nv.constant4,"a",@progbits
	.align	8
	.align		8
.nv.constant4:
        /*0000*/ 	.dword	__cudart_i2opi_f


//--------------------- .text._Z12quick_kernelPf  --------------------------
	.section	.text._Z12quick_kernelPf,"ax",@progbits
	.align	128
        .global         _Z12quick_kernelPf
        .type           _Z12quick_kernelPf,@function
        .size           _Z12quick_kernelPf,(.L_x_1200 - _Z12quick_kernelPf)
        .other          _Z12quick_kernelPf,@"STO_CUDA_ENTRY STV_DEFAULT"
_Z12quick_kernelPf:
.text._Z12quick_kernelPf:
[----:B------:R-:W-:Y:S01]  /*0000*/  LDC R1, c[0x0][0x37c] ;  /* 0x0000df00ff017b82 */ /* 0x000fe20000000800 */
[----:B------:R-:W0:Y:S07]  /*0010*/  S2R R11, SR_TID.X ;  /* 0x00000000000b7919 */ /* 0x000e2e0000002100 */
[----:B------:R-:W1:Y:S01]  /*0020*/  LDC.64 R2, c[0x0][0x380] ;  /* 0x0000e000ff027b82 */ /* 0x000e620000000a00 */
[----:B------:R-:W1:Y:S01]  /*0030*/  LDCU.64 UR6, c[0x0][0x358] ;  /* 0x00006b00ff0677ac */ /* 0x000e620008000a00 */
[----:B------:R-:W-:Y:S01]  /*0040*/  UMOV UR4, URZ ;  /* 0x000000ff00047c82 */ /* 0x000fe20008000000 */
[----:B0-----:R-:W-:-:S05]  /*0050*/  I2FP.F32.U32 R11, R11 ;  /* 0x0000000b000b7245 */ /* 0x001fca0000201000 */
[----:B-1----:R0:W-:Y:S02]  /*0060*/  STG.E desc[UR6][R2.64], R11 ;  /* 0x0000000b02007986 */ /* 0x0021e4000c101906 */
.L_x_1198:
[C---:B------:R-:W-:Y:S01]  /*0070*/  FMUL R0, R11.reuse, 0.63661974668502807617 ;  /* 0x3f22f9830b007820 */ /* 0x040fe20000400000 */
[----:B------:R-:W-:Y:S01]  /*0080*/  FSETP.GE.AND P0, PT, |R11|, 105615, PT ;  /* 0x47ce47800b00780b */ /* 0x000fe20003f06200 */
[----:B------:R-:W-:Y:S04]  /*0090*/  BSSY.RECONVERGENT B0, `(.L_x_0) ;  /* 0x0000069000007945 */ /* 0x000fe80003800200 */
[----:B------:R-:W1:Y:S02]  /*00a0*/  F2I.NTZ R0, R0 ;  /* 0x0000000000007305 */ /* 0x000e640000203100 */
[----:B-1----:R-:W-:Y:S01]  /*00b0*/  I2FP.F32.S32 R4, R0 ;  /* 0x0000000000047245 */ /* 0x002fe20000201400 */
[----:B------:R-:W-:-:S04]  /*00c0*/  IMAD.MOV.U32 R12, RZ, RZ, R0 ;  /* 0x000000ffff0c7224 */ /* 0x000fc800078e0000 */
[----:B0-----:R-:W-:-:S04]  /*00d0*/  FFMA R3, R4, -1.5707962512969970703, R11 ;  /* 0xbfc90fda04037823 */ /* 0x001fc8000000000b */
[----:B------:R-:W-:-:S04]  /*00e0*/  FFMA R3, R4, -7.5497894158615963534e-08, R3 ;  /* 0xb3a2216804037823 */ /* 0x000fc80000000003 */
[----:B------:R-:W-:-:S04]  /*00f0*/  FFMA R13, R4, -5.3903029534742383927e-15, R3 ;  /* 0xa7c234c5040d7823 */ /* 0x000fc80000000003 */
[----:B------:R-:W-:Y:S01]  /*0100*/  IMAD.MOV.U32 R14, RZ, RZ, R13 ;  /* 0x000000ffff0e7224 */ /* 0x000fe200078e000d */
[----:B------:R-:W-:Y:S06]  /*0110*/  @!P0 BRA `(.L_x_1) ;  /* 0x0000000400808947 */ /* 0x000fec0003800000 */
[----:B------:R-:W-:-:S13]  /*0120*/  FSETP.NEU.AND P0, PT, |R11|, +INF , PT ;  /* 0x7f8000000b00780b */ /* 0x000fda0003f0d200 */
[----:B------:R-:W-:Y:S01]  /*0130*/  @!P0 FMUL R14, RZ, R11 ;  /* 0x0000000bff0e8220 */ /* 0x000fe20000400000 */
[----:B------:R-:W-:Y:S01]  /*0140*/  @!P0 IMAD.MOV.U32 R0, RZ, RZ, RZ ;  /* 0x000000ffff008224 */ /* 0x000fe200078e00ff */
[----:B------:R-:W-:Y:S06]  /*0150*/  @!P0 BRA `(.L_x_1) ;  /* 0x0000000400708947 */ /* 0x000fec0003800000 */
[----:B------:R-:W-:Y:S01]  /*0160*/  IMAD.SHL.U32 R3, R11, 0x100, RZ ;  /* 0x000001000b037824 */ /* 0x000fe200078e00ff */
[----:B------:R-:W0:Y:S01]  /*0170*/  LDCU.64 UR10, c[0x4][URZ] ;  /* 0x01000000ff0a77ac */ /* 0x000e220008000a00 */
[----:B------:R-:W-:Y:S02]  /*0180*/  IMAD.MOV.U32 R0, RZ, RZ, RZ ;  /* 0x000000ffff007224 */ /* 0x000fe400078e00ff */
[----:B------:R-:W-:Y:S01]  /*0190*/  IMAD.MOV.U32 R16, RZ, RZ, RZ ;  /* 0x000000ffff107224 */ /* 0x000fe200078e00ff */
[----:B------:R-:W-:Y:S01]  /*01a0*/  LOP3.LUT R17, R3, 0x80000000, RZ, 0xfc, !PT ;  /* 0x8000000003117812 */ /* 0x000fe200078efcff */
[----:B------:R-:W-:Y:S01]  /*01b0*/  UMOV UR8, URZ ;  /* 0x000000ff00087c82 */ /* 0x000fe20008000000 */
[----:B------:R-:W-:-:S05]  /*01c0*/  UMOV UR5, URZ ;  /* 0x000000ff00057c82 */ /* 0x000fca0008000000 */
.L_x_2:
[----:B0-----:R-:W-:Y:S02]  /*01d0*/  IMAD.U32 R14, RZ, RZ, UR10 ;  /* 0x0000000aff0e7e24 */ /* 0x001fe4000f8e00ff */
[----:B------:R-:W-:-:S05]  /*01e0*/  IMAD.U32 R15, RZ, RZ, UR11 ;  /* 0x0000000bff0f7e24 */ /* 0x000fca000f8e00ff */
[----:B------:R-:W2:Y:S01]  /*01f0*/  LDG.E.CONSTANT R4, desc[UR6][R14.64] ;  /* 0x000000060e047981 */ /* 0x000ea2000c1e9900 */
[----:B------:R-:W-:Y:S01]  /*0200*/  UIADD3 UR5, UPT, UPT, UR5, 0x1, URZ ;  /* 0x0000000105057890 */ /* 0x000fe2000fffe0ff */
[C---:B------:R-:W-:Y:S01]  /*0210*/  ISETP.EQ.AND P0, PT, R16.reuse, RZ, PT ;  /* 0x000000ff1000720c */ /* 0x040fe20003f02270 */
[----:B------:R-:W-:Y:S01]  /*0220*/  UIADD3 UR10, UP1, UPT, UR10, 0x4, URZ ;  /* 0x000000040a0a7890 */ /* 0x000fe2000ff3e0ff */
[C---:B------:R-:W-:Y:S01]  /*0230*/  ISETP.EQ.AND P1, PT, R16.reuse, 0x4, PT ;  /* 0x000000041000780c */ /* 0x040fe20003f22270 */
[----:B------:R-:W-:Y:S01]  /*0240*/  UISETP.NE.AND UP0, UPT, UR5, 0x6, UPT ;  /* 0x000000060500788c */ /* 0x000fe2000bf05270 */
[C---:B------:R-:W-:Y:S01]  /*0250*/  ISETP.EQ.AND P2, PT, R16.reuse, 0x8, PT ;  /* 0x000000081000780c */ /* 0x040fe20003f42270 */
[----:B------:R-:W-:Y:S01]  /*0260*/  UIADD3.X UR11, UPT, UPT, URZ, UR11, URZ, UP1, !UPT ;  /* 0x0000000bff0b7290 */ /* 0x000fe20008ffe4ff */
[C---:B------:R-:W-:Y:S02]  /*0270*/  ISETP.EQ.AND P3, PT, R16.reuse, 0xc, PT ;  /* 0x0000000c1000780c */ /* 0x040fe40003f62270 */
[----:B------:R-:W-:-:S02]  /*0280*/  ISETP.EQ.AND P4, PT, R16, 0x10, PT ;  /* 0x000000101000780c */ /* 0x000fc40003f82270 */
[C---:B------:R-:W-:Y:S01]  /*0290*/  ISETP.EQ.AND P5, PT, R16.reuse, 0x14, PT ;  /* 0x000000141000780c */ /* 0x040fe20003fa2270 */
[----:B------:R-:W-:Y:S02]  /*02a0*/  VIADD R16, R16, 0x4 ;  /* 0x0000000410107836 */ /* 0x000fe40000000000 */
[----:B--2---:R-:W-:-:S03]  /*02b0*/  IMAD.WIDE.U32 R4, R4, R17, RZ ;  /* 0x0000001104047225 */ /* 0x004fc600078e00ff */
[----:B------:R-:W-:-:S04]  /*02c0*/  IADD3 R3, P6, PT, R4, R0, RZ ;  /* 0x0000000004037210 */ /* 0x000fc80007fde0ff */
[----:B------:R-:W-:Y:S01]  /*02d0*/  IADD3.X R0, PT, PT, R5, UR8, RZ, P6, !PT ;  /* 0x0000000805007c10 */ /* 0x000fe2000b7fe4ff */
[--C-:B------:R-:W-:Y:S01]  /*02e0*/  @P0 IMAD.MOV.U32 R2, RZ, RZ, R3.reuse ;  /* 0x000000ffff020224 */ /* 0x100fe200078e0003 */
[----:B------:R-:W-:Y:S01]  /*02f0*/  @P4 MOV R9, R3 ;  /* 0x0000000300094202 */ /* 0x000fe20000000f00 */
[--C-:B------:R-:W-:Y:S02]  /*0300*/  @P1 IMAD.MOV.U32 R6, RZ, RZ, R3.reuse ;  /* 0x000000ffff061224 */ /* 0x100fe400078e0003 */
[--C-:B------:R-:W-:Y:S02]  /*0310*/  @P2 IMAD.MOV.U32 R7, RZ, RZ, R3.reuse ;  /* 0x000000ffff072224 */ /* 0x100fe400078e0003 */
[--C-:B------:R-:W-:Y:S02]  /*0320*/  @P3 IMAD.MOV.U32 R8, RZ, RZ, R3.reuse ;  /* 0x000000ffff083224 */ /* 0x100fe400078e0003 */
[----:B------:R-:W-:Y:S01]  /*0330*/  @P5 IMAD.MOV.U32 R10, RZ, RZ, R3 ;  /* 0x000000ffff0a5224 */ /* 0x000fe200078e0003 */
[----:B------:R-:W-:Y:S06]  /*0340*/  BRA.U UP0, `(.L_x_2) ;  /* 0xfffffffd00a07547 */ /* 0x000fec000b83ffff */
[----:B------:R-:W-:Y:S01]  /*0350*/  SHF.R.U32.HI R3, RZ, 0x17, R11 ;  /* 0x00000017ff037819 */ /* 0x000fe2000001160b */
[----:B------:R-:W-:Y:S03]  /*0360*/  BSSY.RECONVERGENT B1, `(.L_x_3) ;  /* 0x0000029000017945 */ /* 0x000fe60003800200 */
[C---:B------:R-:W-:Y:S02]  /*0370*/  LOP3.LUT R4, R3.reuse, 0xe0, RZ, 0xc0, !PT ;  /* 0x000000e003047812 */ /* 0x040fe400078ec0ff */
[----:B------:R-:W-:-:S03]  /*0380*/  LOP3.LUT P6, RZ, R3, 0x1f, RZ, 0xc0, !PT ;  /* 0x0000001f03ff7812 */ /* 0x000fc600078cc0ff */
[----:B------:R-:W-:-:S05]  /*0390*/  VIADD R4, R4, 0xffffff80 ;  /* 0xffffff8004047836 */ /* 0x000fca0000000000 */
[----:B------:R-:W-:-:S05]  /*03a0*/  SHF.R.U32.HI R4, RZ, 0x5, R4 ;  /* 0x00000005ff047819 */ /* 0x000fca0000011604 */
[----:B------:R-:W-:-:S05]  /*03b0*/  IMAD.U32 R14, R4, -0x4, RZ ;  /* 0xfffffffc040e7824 */ /* 0x000fca00078e00ff */
[C---:B------:R-:W-:Y:S02]  /*03c0*/  ISETP.EQ.AND P3, PT, R14.reuse, -0x18, PT ;  /* 0xffffffe80e00780c */ /* 0x040fe40003f62270 */
[C---:B------:R-:W-:Y:S02]  /*03d0*/  ISETP.EQ.AND P4, PT, R14.reuse, -0x14, PT ;  /* 0xffffffec0e00780c */ /* 0x040fe40003f82270 */
[C---:B------:R-:W-:Y:S02]  /*03e0*/  ISETP.EQ.AND P2, PT, R14.reuse, -0x10, PT ;  /* 0xfffffff00e00780c */ /* 0x040fe40003f42270 */
[C---:B------:R-:W-:Y:S02]  /*03f0*/  ISETP.EQ.AND P1, PT, R14.reuse, -0xc, PT ;  /* 0xfffffff40e00780c */ /* 0x040fe40003f22270 */
[C---:B------:R-:W-:Y:S02]  /*0400*/  ISETP.EQ.AND P0, PT, R14.reuse, -0x8, PT ;  /* 0xfffffff80e00780c */ /* 0x040fe40003f02270 */
[----:B------:R-:W-:-:S03]  /*0410*/  ISETP.EQ.AND P5, PT, R14, RZ, PT ;  /* 0x000000ff0e00720c */ /* 0x000fc60003fa2270 */
[--C-:B------:R-:W-:Y:S01]  /*0420*/  @P3 IMAD.MOV.U32 R4, RZ, RZ, R2.reuse ;  /* 0x000000ffff043224 */ /* 0x100fe200078e0002 */
[C---:B------:R-:W-:Y:S01]  /*0430*/  ISETP.EQ.AND P3, PT, R14.reuse, -0x4, PT ;  /* 0xfffffffc0e00780c */ /* 0x040fe20003f62270 */
[----:B------:R-:W-:Y:S02]  /*0440*/  @P4 IMAD.MOV.U32 R5, RZ, RZ, R2 ;  /* 0x000000ffff054224 */ /* 0x000fe400078e0002 */
[----:B------:R-:W-:Y:S01]  /*0450*/  @P4 IMAD.MOV.U32 R4, RZ, RZ, R6 ;  /* 0x000000ffff044224 */ /* 0x000fe200078e0006 */
[----:B------:R-:W-:Y:S01]  /*0460*/  ISETP.EQ.AND P4, PT, R14, 0x4, PT ;  /* 0x000000040e00780c */ /* 0x000fe20003f82270 */
[----:B------:R-:W-:Y:S02]  /*0470*/  @P2 IMAD.MOV.U32 R4, RZ, RZ, R7 ;  /* 0x000000ffff042224 */ /* 0x000fe400078e0007 */
[----:B------:R-:W-:Y:S01]  /*0480*/  @P1 IMAD.MOV.U32 R4, RZ, RZ, R8 ;  /* 0x000000ffff041224 */ /* 0x000fe200078e0008 */
[----:B------:R-:W-:Y:S01]  /*0490*/  @P0 MOV R4, R9 ;  /* 0x0000000900040202 */ /* 0x000fe20000000f00 */
[----:B------:R-:W-:-:S02]  /*04a0*/  @P2 IMAD.MOV.U32 R5, RZ, RZ, R6 ;  /* 0x000000ffff052224 */ /* 0x000fc400078e0006 */
[----:B------:R-:W-:Y:S02]  /*04b0*/  @P1 IMAD.MOV.U32 R5, RZ, RZ, R7 ;  /* 0x000000ffff051224 */ /* 0x000fe400078e0007 */
[----:B------:R-:W-:Y:S02]  /*04c0*/  @P3 IMAD.MOV.U32 R4, RZ, RZ, R10 ;  /* 0x000000ffff043224 */ /* 0x000fe400078e000a */
[----:B------:R-:W-:Y:S02]  /*04d0*/  @P5 IMAD.MOV.U32 R4, RZ, RZ, R0 ;  /* 0x000000ffff045224 */ /* 0x000fe400078e0000 */
[----:B------:R-:W-:Y:S02]  /*04e0*/  @P0 IMAD.MOV.U32 R5, RZ, RZ, R8 ;  /* 0x000000ffff050224 */ /* 0x000fe400078e0008 */
[----:B------:R-:W-:Y:S02]  /*04f0*/  @P3 IMAD.MOV.U32 R5, RZ, RZ, R9 ;  /* 0x000000ffff053224 */ /* 0x000fe400078e0009 */
[----:B------:R-:W-:-:S02]  /*0500*/  @P5 IMAD.MOV.U32 R5, RZ, RZ, R10 ;  /* 0x000000ffff055224 */ /* 0x000fc400078e000a */
[----:B------:R-:W-:Y:S02]  /*0510*/  @P4 IMAD.MOV.U32 R5, RZ, RZ, R0 ;  /* 0x000000ffff054224 */ /* 0x000fe400078e0000 */
[----:B------:R-:W-:Y:S01]  /*0520*/  IMAD.MOV.U32 R16, RZ, RZ, R4 ;  /* 0x000000ffff107224 */ /* 0x000fe200078e0004 */
[----:B------:R-:W-:Y:S06]  /*0530*/  @!P6 BRA `(.L_x_4) ;  /* 0x00000000002ce947 */ /* 0x000fec0003800000 */
[----:B------:R-:W-:Y:S01]  /*0540*/  @P2 IMAD.MOV.U32 R4, RZ, RZ, R2 ;  /* 0x000000ffff042224 */ /* 0x000fe200078e0002 */
[----:B------:R-:W-:Y:S01]  /*0550*/  LOP3.LUT R3, R3, 0x1f, RZ, 0xc0, !PT ;  /* 0x0000001f03037812 */ /* 0x000fe200078ec0ff */
[----:B------:R-:W-:Y:S02]  /*0560*/  @P1 IMAD.MOV.U32 R4, RZ, RZ, R6 ;  /* 0x000000ffff041224 */ /* 0x000fe400078e0006 */
[----:B------:R-:W-:Y:S01]  /*0570*/  @P0 IMAD.MOV.U32 R4, RZ, RZ, R7 ;  /* 0x000000ffff040224 */ /* 0x000fe200078e0007 */
[----:B------:R-:W-:Y:S01]  /*0580*/  ISETP.EQ.AND P0, PT, R14, 0x8, PT ;  /* 0x000000080e00780c */ /* 0x000fe20003f02270 */
[----:B------:R-:W-:Y:S01]  /*0590*/  @P3 IMAD.MOV.U32 R4, RZ, RZ, R8 ;  /* 0x000000ffff043224 */ /* 0x000fe200078e0008 */
[----:B------:R-:W-:Y:S01]  /*05a0*/  SHF.L.W.U32.HI R16, R5, R3, R16 ;  /* 0x0000000305107219 */ /* 0x000fe20000010e10 */
[----:B------:R-:W-:Y:S02]  /*05b0*/  @P5 IMAD.MOV.U32 R4, RZ, RZ, R9 ;  /* 0x000000ffff045224 */ /* 0x000fe400078e0009 */
[----:B------:R-:W-:-:S08]  /*05c0*/  @P4 IMAD.MOV.U32 R4, RZ, RZ, R10 ;  /* 0x000000ffff044224 */ /* 0x000fd000078e000a */
[----:B------:R-:W-:-:S04]  /*05d0*/  @P0 MOV R4, R0 ;  /* 0x0000000000040202 */ /* 0x000fc80000000f00 */
[----:B------:R-:W-:-:S07]  /*05e0*/  SHF.L.W.U32.HI R5, R4, R3, R5 ;  /* 0x0000000304057219 */ /* 0x000fce0000010e05 */
.L_x_4:
[----:B------:R-:W-:Y:S05]  /*05f0*/  BSYNC.RECONVERGENT B1 ;  /* 0x0000000000017941 */ /* 0x000fea0003800200 */
.L_x_3:
[C---:B------:R-:W-:Y:S01]  /*0600*/  SHF.L.W.U32.HI R3, R5.reuse, 0x2, R16 ;  /* 0x0000000205037819 */ /* 0x040fe20000010e10 */
[----:B------:R-:W-:Y:S01]  /*0610*/  IMAD.SHL.U32 R5, R5, 0x4, RZ ;  /* 0x0000000405057824 */ /* 0x000fe200078e00ff */
[----:B------:R-:W-:Y:S01]  /*0620*/  UMOV UR8, 0x54442d19 ;  /* 0x54442d1900087882 */ /* 0x000fe20000000000 */
[----:B------:R-:W-:Y:S01]  /*0630*/  UMOV UR9, 0x3bf921fb ;  /* 0x3bf921fb00097882 */ /* 0x000fe20000000000 */
[----:B------:R-:W-:Y:S02]  /*0640*/  SHF.R.S32.HI R0, RZ, 0x1f, R3 ;  /* 0x0000001fff007819 */ /* 0x000fe40000011403 */
[----:B------:R-:W-:Y:S02]  /*0650*/  ISETP.GE.AND P0, PT, R11, RZ, PT ;  /* 0x000000ff0b00720c */ /* 0x000fe40003f06270 */
[C---:B------:R-:W-:Y:S02]  /*0660*/  LOP3.LUT R14, R0.reuse, R5, RZ, 0x3c, !PT ;  /* 0x00000005000e7212 */ /* 0x040fe400078e3cff */
[----:B------:R-:W-:-:S02]  /*0670*/  LOP3.LUT R15, R0, R3, RZ, 0x3c, !PT ;  /* 0x00000003000f7212 */ /* 0x000fc400078e3cff */
[----:B------:R-:W-:Y:S02]  /*0680*/  SHF.R.U32.HI R0, RZ, 0x1e, R16 ;  /* 0x0000001eff007819 */ /* 0x000fe40000011610 */
[----:B------:R-:W0:Y:S01]  /*0690*/  I2F.F64.S64 R4, R14 ;  /* 0x0000000e00047312 */ /* 0x000e220000301c00 */
[C---:B------:R-:W-:Y:S02]  /*06a0*/  LOP3.LUT R16, R3.reuse, R11, RZ, 0x3c, !PT ;  /* 0x0000000b03107212 */ /* 0x040fe400078e3cff */
[----:B------:R-:W-:Y:S02]  /*06b0*/  LEA.HI R0, R3, R0, RZ, 0x1 ;  /* 0x0000000003007211 */ /* 0x000fe400078f08ff */
[----:B------:R-:W-:-:S03]  /*06c0*/  ISETP.GE.AND P1, PT, R16, RZ, PT ;  /* 0x000000ff1000720c */ /* 0x000fc60003f26270 */
[----:B------:R-:W-:-:S04]  /*06d0*/  IMAD.MOV R3, RZ, RZ, -R0 ;  /* 0x000000ffff037224 */ /* 0x000fc800078e0a00 */
[----:B------:R-:W-:Y:S01]  /*06e0*/  @!P0 IMAD.MOV.U32 R0, RZ, RZ, R3 ;  /* 0x000000ffff008224 */ /* 0x000fe200078e0003 */
[----:B0-----:R-:W-:-:S10]  /*06f0*/  DMUL R4, R4, UR8 ;  /* 0x0000000804047c28 */ /* 0x001fd40008000000 */
[----:B------:R-:W0:Y:S02]  /*0700*/  F2F.F32.F64 R4, R4 ;  /* 0x0000000400047310 */ /* 0x000e240000301000 */
[----:B0-----:R-:W-:-:S07]  /*0710*/  FSEL R14, -R4, R4, !P1 ;  /* 0x00000004040e7208 */ /* 0x001fce0004800100 */
.L_x_1:
[----:B------:R-:W-:Y:S05]  /*0720*/  BSYNC.RECONVERGENT B0 ;  /* 0x0000000000007941 */ /* 0x000fea0003800200 */
.L_x_0:
[----:B------:R-:W-:Y:S01]  /*0730*/  LOP3.LUT R4, R0, 0x1, RZ, 0xc0, !PT ;  /* 0x0000000100047812 */ /* 0x000fe200078ec0ff */
[----:B------:R-:W-:Y:S02]  /*0740*/  IMAD.MOV.U32 R3, RZ, RZ, 0x37cbac00 ;  /* 0x37cbac00ff037424 */ /* 0x000fe400078e00ff */
[----:B------:R-:W-:Y:S01]  /*0750*/  FMUL R15, R14, R14 ;  /* 0x0000000e0e0f7220 */ /* 0x000fe20000400000 */
[----:B------:R-:W-:Y:S01]  /*0760*/  IMAD.MOV.U32 R5, RZ, RZ, 0x3effffff ;  /* 0x3effffffff057424 */ /* 0x000fe200078e00ff */
[----:B------:R-:W-:Y:S01]  /*0770*/  ISETP.NE.U32.AND P0, PT, R4, 0x1, PT ;  /* 0x000000010400780c */ /* 0x000fe20003f05070 */
[----:B------:R-:W-:Y:S02]  /*0780*/  IMAD.MOV.U32 R4, RZ, RZ, 0x3d2aaabb ;  /* 0x3d2aaabbff047424 */ /* 0x000fe400078e00ff */
[----:B------:R-:W-:Y:S01]  /*0790*/  FFMA R16, R15, R3, -0.0013887860113754868507 ;  /* 0xbab607ed0f107423 */ /* 0x000fe20000000003 */
[----:B------:R-:W-:Y:S01]  /*07a0*/  LOP3.LUT P1, RZ, R0, 0x2, RZ, 0xc0, !PT ;  /* 0x0000000200ff7812 */ /* 0x000fe2000782c0ff */
[----:B------:R-:W-:Y:S01]  /*07b0*/  BSSY.RECONVERGENT B0, `(.L_x_5) ;  /* 0x0000067000007945 */ /* 0x000fe20003800200 */
[----:B------:R-:W-:-:S02]  /*07c0*/  FSEL R0, R14, 1, P0 ;  /* 0x3f8000000e007808 */ /* 0x000fc40000000000 */
[----:B------:R-:W-:Y:S02]  /*07d0*/  FSEL R16, R16, -0.00019574658654164522886, !P0 ;  /* 0xb94d415310107808 */ /* 0x000fe40004000000 */
[----:B------:R-:W-:Y:S01]  /*07e0*/  FSEL R18, R4, 0.0083327032625675201416, !P0 ;  /* 0x3c0885e404127808 */ /* 0x000fe20004000000 */
[----:B------:R-:W-:Y:S01]  /*07f0*/  FFMA R17, R15, R0, RZ ;  /* 0x000000000f117223 */ /* 0x000fe200000000ff */
[----:B------:R-:W-:Y:S02]  /*0800*/  FSEL R19, -R5, -0.16666662693023681641, !P0 ;  /* 0xbe2aaaa805137808 */ /* 0x000fe40004000100 */
[----:B------:R-:W-:Y:S01]  /*0810*/  FSETP.GE.AND P0, PT, |R11|, 105615, PT ;  /* 0x47ce47800b00780b */ /* 0x000fe20003f06200 */
[----:B------:R-:W-:-:S04]  /*0820*/  FFMA R16, R15, R16, R18 ;  /* 0x000000100f107223 */ /* 0x000fc80000000012 */
[----:B------:R-:W-:-:S04]  /*0830*/  FFMA R16, R15, R16, R19 ;  /* 0x000000100f107223 */ /* 0x000fc80000000013 */
[----:B------:R-:W-:-:S04]  /*0840*/  FFMA R18, R17, R16, R0 ;  /* 0x0000001011127223 */ /* 0x000fc80000000000 */
[----:B------:R-:W-:Y:S01]  /*0850*/  @P1 FADD R18, RZ, -R18 ;  /* 0x80000012ff121221 */ /* 0x000fe20000000000 */
[----:B------:R-:W-:Y:S06]  /*0860*/  @!P0 BRA `(.L_x_6) ;  /* 0x00000004006c8947 */ /* 0x000fec0003800000 */
[----:B------:R-:W-:-:S13]  /*0870*/  FSETP.NEU.AND P0, PT, |R11|, +INF , PT ;  /* 0x7f8000000b00780b */ /* 0x000fda0003f0d200 */
[----:B------:R-:W-:Y:S01]  /*0880*/  @!P0 FMUL R13, RZ, R11 ;  /* 0x0000000bff0d8220 */ /* 0x000fe20000400000 */
[----:B------:R-:W-:Y:S01]  /*0890*/  @!P0 IMAD.MOV.U32 R12, RZ, RZ, RZ ;  /* 0x000000ffff0c8224 */ /* 0x000fe200078e00ff */
[----:B------:R-:W-:Y:S06]  /*08a0*/  @!P0 BRA `(.L_x_6) ;  /* 0x00000004005c8947 */ /* 0x000fec0003800000 */
[----:B------:R-:W0:Y:S01]  /*08b0*/  LDC.64 R12, c[0x4][RZ] ;  /* 0x01000000ff0c7b82 */ /* 0x000e220000000a00 */
[----:B------:R-:W-:Y:S01]  /*08c0*/  IMAD.SHL.U32 R0, R11, 0x100, RZ ;  /* 0x000001000b007824 */ /* 0x000fe200078e00ff */
[----:B------:R-:W-:Y:S01]  /*08d0*/  UMOV UR5, URZ ;  /* 0x000000ff00057c82 */ /* 0x000fe20008000000 */
[----:B------:R-:W-:Y:S02]  /*08e0*/  IMAD.MOV.U32 R19, RZ, RZ, RZ ;  /* 0x000000ffff137224 */ /* 0x000fe400078e00ff */
[----:B------:R-:W-:Y:S01]  /*08f0*/  IMAD.MOV.U32 R21, RZ, RZ, RZ ;  /* 0x000000ffff157224 */ /* 0x000fe200078e00ff */
[----:B------:R-:W-:-:S07]  /*0900*/  LOP3.LUT R23, R0, 0x80000000, RZ, 0xfc, !PT ;  /* 0x8000000000177812 */ /* 0x000fce00078efcff */
.L_x_7:
[----:B0-----:R-:W-:-:S06]  /*0910*/  IMAD.WIDE.U32 R14, R21, 0x4, R12 ;  /* 0x00000004150e7825 */ /* 0x001fcc00078e000c */
[----:B------:R-:W2:Y:S01]  /*0920*/  LDG.E.CONSTANT R14, desc[UR6][R14.64] ;  /* 0x000000060e0e7981 */ /* 0x000ea2000c1e9900 */
[C---:B------:R-:W-:Y:S02]  /*0930*/  IMAD.SHL.U32 R0, R21.reuse, 0x4, RZ ;  /* 0x0000000415007824 */ /* 0x040fe400078e00ff */
[----:B------:R-:W-:-:S03]  /*0940*/  VIADD R21, R21, 0x1 ;  /* 0x0000000115157836 */ /* 0x000fc60000000000 */
[C---:B------:R-:W-:Y:S02]  /*0950*/  ISETP.EQ.AND P0, PT, R0.reuse, RZ, PT ;  /* 0x000000ff0000720c */ /* 0x040fe40003f02270 */
[C---:B------:R-:W-:Y:S02]  /*0960*/  ISETP.EQ.AND P5, PT, R0.reuse, 0x4, PT ;  /* 0x000000040000780c */ /* 0x040fe40003fa2270 */
[C---:B------:R-:W-:Y:S02]  /*0970*/  ISETP.EQ.AND P4, PT, R0.reuse, 0x8, PT ;  /* 0x000000080000780c */ /* 0x040fe40003f82270 */
[C---:B------:R-:W-:Y:S02]  /*0980*/  ISETP.EQ.AND P3, PT, R0.reuse, 0xc, PT ;  /* 0x0000000c0000780c */ /* 0x040fe40003f62270 */
[C---:B------:R-:W-:Y:S02]  /*0990*/  ISETP.EQ.AND P2, PT, R0.reuse, 0x10, PT ;  /* 0x000000100000780c */ /* 0x040fe40003f42270 */
[----:B------:R-:W-:Y:S01]  /*09a0*/  ISETP.EQ.AND P1, PT, R0, 0x14, PT ;  /* 0x000000140000780c */ /* 0x000fe20003f22270 */
[----:B--2---:R-:W-:-:S03]  /*09b0*/  IMAD.WIDE.U32 R16, R14, R23, RZ ;  /* 0x000000170e107225 */ /* 0x004fc600078e00ff */
[----:B------:R-:W-:-:S04]  /*09c0*/  IADD3 R0, P6, PT, R16, R19, RZ ;  /* 0x0000001310007210 */ /* 0x000fc80007fde0ff */
[----:B------:R-:W-:Y:S01]  /*09d0*/  IADD3.X R19, PT, PT, R17, UR5, RZ, P6, !PT ;  /* 0x0000000511137c10 */ /* 0x000fe2000b7fe4ff */
[--C-:B------:R-:W-:Y:S01]  /*09e0*/  @P5 IMAD.MOV.U32 R6, RZ, RZ, R0.reuse ;  /* 0x000000ffff065224 */ /* 0x100fe200078e0000 */
[----:B------:R-:W-:Y:S01]  /*09f0*/  ISETP.NE.AND P6, PT, R21, 0x6, PT ;  /* 0x000000061500780c */ /* 0x000fe20003fc5270 */
[--C-:B------:R-:W-:Y:S01]  /*0a00*/  @P4 IMAD.MOV.U32 R7, RZ, RZ, R0.reuse ;  /* 0x000000ffff074224 */ /* 0x100fe200078e0000 */
[----:B------:R-:W-:Y:S01]  /*0a10*/  @P0 MOV R2, R0 ;  /* 0x0000000000020202 */ /* 0x000fe20000000f00 */
[--C-:B------:R-:W-:Y:S02]  /*0a20*/  @P3 IMAD.MOV.U32 R8, RZ, RZ, R0.reuse ;  /* 0x000000ffff083224 */ /* 0x100fe400078e0000 */
[--C-:B------:R-:W-:Y:S02]  /*0a30*/  @P2 IMAD.MOV.U32 R9, RZ, RZ, R0.reuse ;  /* 0x000000ffff092224 */ /* 0x100fe400078e0000 */
[----:B------:R-:W-:-:S06]  /*0a40*/  @P1 IMAD.MOV.U32 R10, RZ, RZ, R0 ;  /* 0x000000ffff0a1224 */ /* 0x000fcc00078e0000 */
[----:B------:R-:W-:Y:S05]  /*0a50*/  @P6 BRA `(.L_x_7) ;  /* 0xfffffffc00ac6947 */ /* 0x000fea000383ffff */
        /* <DEDUP_REMOVED lines=12> */
[----:B------:R-:W-:-:S03]  /*0b20*/  ISETP.EQ.AND P5, PT, R15, 0x4, PT ;  /* 0x000000040f00780c */ /* 0x000fc60003fa2270 */
[--C-:B------:R-:W-:Y:S01]  /*0b30*/  @P3 IMAD.MOV.U32 R0, RZ, RZ, R2.reuse ;  /* 0x000000ffff003224 */ /* 0x100fe200078e0002 */
[C---:B------:R-:W-:Y:S01]  /*0b40*/  ISETP.EQ.AND P3, PT, R15.reuse, -0x4, PT ;  /* 0xfffffffc0f00780c */ /* 0x040fe20003f62270 */
[----:B------:R-:W-:Y:S02]  /*0b50*/  @P4 IMAD.MOV.U32 R12, RZ, RZ, R2 ;  /* 0x000000ffff0c4224 */ /* 0x000fe400078e0002 */
[--C-:B------:R-:W-:Y:S01]  /*0b60*/  @P4 IMAD.MOV.U32 R0, RZ, RZ, R6.reuse ;  /* 0x000000ffff004224 */ /* 0x100fe200078e0006 */
[----:B------:R-:W-:Y:S01]  /*0b70*/  ISETP.EQ.AND P4, PT, R15, RZ, PT ;  /* 0x000000ff0f00720c */ /* 0x000fe20003f82270 */
[----:B------:R-:W-:Y:S01]  /*0b80*/  @P2 IMAD.MOV.U32 R12, RZ, RZ, R6 ;  /* 0x000000ffff0c2224 */ /* 0x000fe200078e0006 */
[----:B------:R-:W-:Y:S01]  /*0b90*/  @P1 MOV R12, R7 ;  /* 0x00000007000c1202 */ /* 0x000fe20000000f00 */
[----:B------:R-:W-:Y:S02]  /*0ba0*/  @P2 IMAD.MOV.U32 R0, RZ, RZ, R7 ;  /* 0x000000ffff002224 */ /* 0x000fe400078e0007 */
[----:B------:R-:W-:-:S02]  /*0bb0*/  @P1 IMAD.MOV.U32 R0, RZ, RZ, R8 ;  /* 0x000000ffff001224 */ /* 0x000fc400078e0008 */
[----:B------:R-:W-:Y:S02]  /*0bc0*/  @P0 IMAD.MOV.U32 R12, RZ, RZ, R8 ;  /* 0x000000ffff0c0224 */ /* 0x000fe400078e0008 */
[--C-:B------:R-:W-:Y:S02]  /*0bd0*/  @P0 IMAD.MOV.U32 R0, RZ, RZ, R9.reuse ;  /* 0x000000ffff000224 */ /* 0x100fe400078e0009 */
[----:B------:R-:W-:Y:S02]  /*0be0*/  @P3 IMAD.MOV.U32 R12, RZ, RZ, R9 ;  /* 0x000000ffff0c3224 */ /* 0x000fe400078e0009 */
[--C-:B------:R-:W-:Y:S02]  /*0bf0*/  @P3 IMAD.MOV.U32 R0, RZ, RZ, R10.reuse ;  /* 0x000000ffff003224 */ /* 0x100fe400078e000a */
[----:B------:R-:W-:Y:S02]  /*0c00*/  @P4 IMAD.MOV.U32 R12, RZ, RZ, R10 ;  /* 0x000000ffff0c4224 */ /* 0x000fe400078e000a */
[----:B------:R-:W-:-:S02]  /*0c10*/  @P4 IMAD.MOV.U32 R0, RZ, RZ, R19 ;  /* 0x000000ffff004224 */ /* 0x000fc400078e0013 */
[----:B------:R-:W-:Y:S01]  /*0c20*/  @P5 IMAD.MOV.U32 R12, RZ, RZ, R19 ;  /* 0x000000ffff0c5224 */ /* 0x000fe200078e0013 */
[----:B------:R-:W-:Y:S06]  /*0c30*/  @!P6 BRA `(.L_x_9) ;  /* 0x00000000002ce947 */ /* 0x000fec0003800000 */
[----:B------:R-:W-:Y:S02]  /*0c40*/  @P2 IMAD.MOV.U32 R13, RZ, RZ, R2 ;  /* 0x000000ffff0d2224 */ /* 0x000fe400078e0002 */
[----:B------:R-:W-:Y:S02]  /*0c50*/  @P1 IMAD.MOV.U32 R13, RZ, RZ, R6 ;  /* 0x000000ffff0d1224 */ /* 0x000fe400078e0006 */
[----:B------:R-:W-:Y:S01]  /*0c60*/  @P0 IMAD.MOV.U32 R13, RZ, RZ, R7 ;  /* 0x000000ffff0d0224 */ /* 0x000fe200078e0007 */
[----:B------:R-:W-:Y:S01]  /*0c70*/  ISETP.EQ.AND P0, PT, R15, 0x8, PT ;  /* 0x000000080f00780c */ /* 0x000fe20003f02270 */
[----:B------:R-:W-:Y:S01]  /*0c80*/  @P3 IMAD.MOV.U32 R13, RZ, RZ, R8 ;  /* 0x000000ffff0d3224 */ /* 0x000fe200078e0008 */
[----:B------:R-:W-:Y:S01]  /*0c90*/  @P4 MOV R13, R9 ;  /* 0x00000009000d4202 */ /* 0x000fe20000000f00 */
[----:B------:R-:W-:Y:S01]  /*0ca0*/  @P5 IMAD.MOV.U32 R13, RZ, RZ, R10 ;  /* 0x000000ffff0d5224 */ /* 0x000fe200078e000a */
[----:B------:R-:W-:-:S04]  /*0cb0*/  LOP3.LUT R15, R14, 0x1f, RZ, 0xc0, !PT ;  /* 0x0000001f0e0f7812 */ /* 0x000fc800078ec0ff */
[----:B------:R-:W-:-:S05]  /*0cc0*/  SHF.L.W.U32.HI R0, R12, R15, R0 ;  /* 0x0000000f0c007219 */ /* 0x000fca0000010e00 */
[----:B------:R-:W-:-:S05]  /*0cd0*/  @P0 IMAD.MOV.U32 R13, RZ, RZ, R19 ;  /* 0x000000ffff0d0224 */ /* 0x000fca00078e0013 */
[----:B------:R-:W-:-:S07]  /*0ce0*/  SHF.L.W.U32.HI R12, R13, R15, R12 ;  /* 0x0000000f0d0c7219 */ /* 0x000fce0000010e0c */
.L_x_9:
[----:B------:R-:W-:Y:S05]  /*0cf0*/  BSYNC.RECONVERGENT B1 ;  /* 0x0000000000017941 */ /* 0x000fea0003800200 */
.L_x_8:
        /* <DEDUP_REMOVED lines=9> */
[C---:B------:R-:W-:Y:S02]  /*0d90*/  LOP3.LUT R19, R13.reuse, R11, RZ, 0x3c, !PT ;  /* 0x0000000b0d137212 */ /* 0x040fe400078e3cff */
[----:B------:R-:W0:Y:S01]  /*0da0*/  I2F.F64.S64 R14, R14 ;  /* 0x0000000e000e7312 */ /* 0x000e220000301c00 */
[----:B------:R-:W-:Y:S02]  /*0db0*/  LEA.HI R12, R13, R0, RZ, 0x1 ;  /* 0x000000000d0c7211 */ /* 0x000fe400078f08ff */
[----:B------:R-:W-:-:S03]  /*0dc0*/  ISETP.GE.AND P0, PT, R19, RZ, PT ;  /* 0x000000ff1300720c */ /* 0x000fc60003f06270 */
[----:B------:R-:W-:-:S04]  /*0dd0*/  IMAD.MOV R0, RZ, RZ, -R12 ;  /* 0x000000ffff007224 */ /* 0x000fc800078e0a0c */
[----:B------:R-:W-:Y:S01]  /*0de0*/  @!P1 IMAD.MOV.U32 R12, RZ, RZ, R0 ;  /* 0x000000ffff0c9224 */ /* 0x000fe200078e0000 */
[----:B0-----:R-:W-:-:S10]  /*0df0*/  DMUL R16, R14, UR8 ;  /* 0x000000080e107c28 */ /* 0x001fd40008000000 */
[----:B------:R-:W0:Y:S02]  /*0e00*/  F2F.F32.F64 R16, R16 ;  /* 0x0000001000107310 */ /* 0x000e240000301000 */
[----:B0-----:R-:W-:-:S07]  /*0e10*/  FSEL R13, -R16, R16, !P0 ;  /* 0x00000010100d7208 */ /* 0x001fce0004000100 */
.L_x_6:
[----:B------:R-:W-:Y:S05]  /*0e20*/  BSYNC.RECONVERGENT B0 ;  /* 0x0000000000007941 */ /* 0x000fea0003800200 */
.L_x_5:
[----:B------:R-:W-:Y:S01]  /*0e30*/  FMUL R14, R13, R13 ;  /* 0x0000000d0d0e7220 */ /* 0x000fe20000400000 */
[C---:B------:R-:W-:Y:S01]  /*0e40*/  LOP3.LUT R15, R12.reuse, 0x1, RZ, 0xc0, !PT ;  /* 0x000000010c0f7812 */ /* 0x040fe200078ec0ff */
[----:B------:R-:W-:Y:S01]  /*0e50*/  VIADD R12, R12, 0x1 ;  /* 0x000000010c0c7836 */ /* 0x000fe20000000000 */
[----:B------:R-:W-:Y:S01]  /*0e60*/  BSSY.RECONVERGENT B0, `(.L_x_10) ;  /* 0x0000074000007945 */ /* 0x000fe20003800200 */
[----:B------:R-:W-:Y:S01]  /*0e70*/  FFMA R0, R14, R3, -0.0013887860113754868507 ;  /* 0xbab607ed0e007423 */ /* 0x000fe20000000003 */
[----:B------:R-:W-:Y:S02]  /*0e80*/  ISETP.NE.U32.AND P0, PT, R15, 0x1, PT ;  /* 0x000000010f00780c */ /* 0x000fe40003f05070 */
[----:B------:R-:W-:Y:S02]  /*0e90*/  LOP3.LUT P1, RZ, R12, 0x2, RZ, 0xc0, !PT ;  /* 0x000000020cff7812 */ /* 0x000fe4000782c0ff */
[----:B------:R-:W-:Y:S02]  /*0ea0*/  FSEL R15, R0, -0.00019574658654164522886, P0 ;  /* 0xb94d4153000f7808 */ /* 0x000fe40000000000 */
[----:B------:R-:W-:-:S02]  /*0eb0*/  FSEL R17, R4, 0.0083327032625675201416, P0 ;  /* 0x3c0885e404117808 */ /* 0x000fc40000000000 */
[----:B------:R-:W-:Y:S02]  /*0ec0*/  FSEL R0, R13, 1, !P0 ;  /* 0x3f8000000d007808 */ /* 0x000fe40004000000 */
[----:B------:R-:W-:Y:S01]  /*0ed0*/  FSEL R12, -R5, -0.16666662693023681641, P0 ;  /* 0xbe2aaaa8050c7808 */ /* 0x000fe20000000100 */
[C---:B------:R-:W-:Y:S02]  /*0ee0*/  FFMA R15, R14.reuse, R15, R17 ;  /* 0x0000000f0e0f7223 */ /* 0x040fe40000000011 */
[C---:B------:R-:W-:Y:S02]  /*0ef0*/  FFMA R13, R14.reuse, R0, RZ ;  /* 0x000000000e0d7223 */ /* 0x040fe400000000ff */
[----:B------:R-:W-:-:S04]  /*0f00*/  FFMA R12, R14, R15, R12 ;  /* 0x0000000f0e0c7223 */ /* 0x000fc8000000000c */
[----:B------:R-:W-:-:S04]  /*0f10*/  FFMA R0, R13, R12, R0 ;  /* 0x0000000c0d007223 */ /* 0x000fc80000000000 */
[----:B------:R-:W-:-:S04]  /*0f20*/  @P1 FADD R0, RZ, -R0 ;  /* 0x80000000ff001221 */ /* 0x000fc80000000000 */
[----:B------:R-:W-:-:S04]  /*0f30*/  FFMA R11, R18, R0, R11 ;  /* 0x00000000120b7223 */ /* 0x000fc8000000000b */
[C---:B------:R-:W-:Y:S01]  /*0f40*/  FMUL R0, R11.reuse, 0.63661974668502807617 ;  /* 0x3f22f9830b007820 */ /* 0x040fe20000400000 */
[----:B------:R-:W-:-:S05]  /*0f50*/  FSETP.GE.AND P0, PT, |R11|, 105615, PT ;  /* 0x47ce47800b00780b */ /* 0x000fca0003f06200 */
[----:B------:R-:W0:Y:S02]  /*0f60*/  F2I.NTZ R0, R0 ;  /* 0x0000000000007305 */ /* 0x000e240000203100 */
[----:B0-----:R-:W-:Y:S01]  /*0f70*/  I2FP.F32.S32 R12, R0 ;  /* 0x00000000000c7245 */ /* 0x001fe20000201400 */
[----:B------:R-:W-:-:S04]  /*0f80*/  IMAD.MOV.U32 R18, RZ, RZ, R0 ;  /* 0x000000ffff127224 */ /* 0x000fc800078e0000 */
[----:B------:R-:W-:-:S04]  /*0f90*/  FFMA R13, R12, -1.5707962512969970703, R11 ;  /* 0xbfc90fda0c0d7823 */ /* 0x000fc8000000000b */
[----:B------:R-:W-:-:S04]  /*0fa0*/  FFMA R13, R12, -7.5497894158615963534e-08, R13 ;  /* 0xb3a221680c0d7823 */ /* 0x000fc8000000000d */
[----:B------:R-:W-:-:S04]  /*0fb0*/  FFMA R19, R12, -5.3903029534742383927e-15, R13 ;  /* 0xa7c234c50c137823 */ /* 0x000fc8000000000d */
[----:B------:R-:W-:Y:S01]  /*0fc0*/  IMAD.MOV.U32 R12, RZ, RZ, R19 ;  /* 0x000000ffff0c7224 */ /* 0x000fe200078e0013 */
[----:B------:R-:W-:Y:S06]  /*0fd0*/  @!P0 BRA `(.L_x_11) ;  /* 0x0000000400708947 */ /* 0x000fec0003800000 */
[----:B------:R-:W-:-:S13]  /*0fe0*/  FSETP.NEU.AND P0, PT, |R11|, +INF , PT ;  /* 0x7f8000000b00780b */ /* 0x000fda0003f0d200 */
[----:B------:R-:W-:Y:S05]  /*0ff0*/  @!P0 BRA `(.L_x_12) ;  /* 0x0000000400608947 */ /* 0x000fea0003800000 */
[----:B------:R-:W0:Y:S01]  /*1000*/  LDC.64 R12, c[0x4][RZ] ;  /* 0x01000000ff0c7b82 */ /* 0x000e220000000a00 */
[----:B------:R-:W-:Y:S01]  /*1010*/  IMAD.SHL.U32 R0, R11, 0x100, RZ ;  /* 0x000001000b007824 */ /* 0x000fe200078e00ff */
[----:B------:R-:W-:Y:S01]  /*1020*/  UMOV UR5, URZ ;  /* 0x000000ff00057c82 */ /* 0x000fe20008000000 */
[----:B------:R-:W-:Y:S02]  /*1030*/  IMAD.MOV.U32 R21, RZ, RZ, RZ ;  /* 0x000000ffff157224 */ /* 0x000fe400078e00ff */
[----:B------:R-:W-:Y:S01]  /*1040*/  IMAD.MOV.U32 R23, RZ, RZ, RZ ;  /* 0x000000ffff177224 */ /* 0x000fe200078e00ff */
[----:B------:R-:W-:-:S07]  /*1050*/  LOP3.LUT R25, R0, 0x80000000, RZ, 0xfc, !PT ;  /* 0x8000000000197812 */ /* 0x000fce00078efcff */
.L_x_13:
[----:B0-----:R-:W-:-:S06]  /*1060*/  IMAD.WIDE.U32 R14, R23, 0x4, R12 ;  /* 0x00000004170e7825 */ /* 0x001fcc00078e000c */
[----:B------:R-:W2:Y:S01]  /*1070*/  LDG.E.CONSTANT R14, desc[UR6][R14.64] ;  /* 0x000000060e0e7981 */ /* 0x000ea2000c1e9900 */
[C---:B------:R-:W-:Y:S01]  /*1080*/  IMAD.SHL.U32 R0, R23.reuse, 0x4, RZ ;  /* 0x0000000417007824 */ /* 0x040fe200078e00ff */
[----:B------:R-:W-:-:S04]  /*1090*/  IADD3 R23, PT, PT, R23, 0x1, RZ ;  /* 0x0000000117177810 */ /* 0x000fc80007ffe0ff */
        /* <DEDUP_REMOVED lines=11> */
[--C-:B------:R-:W-:Y:S02]  /*1150*/  @P5 IMAD.MOV.U32 R6, RZ, RZ, R0.reuse ;  /* 0x000000ffff065224 */ /* 0x100fe400078e0000 */
[--C-:B------:R-:W-:Y:S02]  /*1160*/  @P4 IMAD.MOV.U32 R7, RZ, RZ, R0.reuse ;  /* 0x000000ffff074224 */ /* 0x100fe400078e0000 */
[--C-:B------:R-:W-:Y:S02]  /*1170*/  @P3 IMAD.MOV.U32 R8, RZ, RZ, R0.reuse ;  /* 0x000000ffff083224 */ /* 0x100fe400078e0000 */
[--C-:B------:R-:W-:Y:S02]  /*1180*/  @P2 IMAD.MOV.U32 R9, RZ, RZ, R0.reuse ;  /* 0x000000ffff092224 */ /* 0x100fe400078e0000 */
[----:B------:R-:W-:-:S04]  /*1190*/  @P1 IMAD.MOV.U32 R10, RZ, RZ, R0 ;  /* 0x000000ffff0a1224 */ /* 0x000fc800078e0000 */
        /* <DEDUP_REMOVED lines=17> */
[--C-:B------:R-:W-:Y:S01]  /*12b0*/  @P4 IMAD.MOV.U32 R0, RZ, RZ, R6.reuse ;  /* 0x000000ffff004224 */ /* 0x100fe200078e0006 */
[----:B------:R-:W-:Y:S01]  /*12c0*/  ISETP.EQ.AND P4, PT, R15, 0x4, PT ;  /* 0x000000040f00780c */ /* 0x000fe20003f82270 */
        /* <DEDUP_REMOVED lines=12> */
[----:B------:R-:W-:Y:S01]  /*1390*/  @P2 IMAD.MOV.U32 R14, RZ, RZ, R2 ;  /* 0x000000ffff0e2224 */ /* 0x000fe200078e0002 */
[----:B------:R-:W-:Y:S01]  /*13a0*/  LOP3.LUT R12, R12, 0x1f, RZ, 0xc0, !PT ;  /* 0x0000001f0c0c7812 */ /* 0x000fe200078ec0ff */
[----:B------:R-:W-:Y:S02]  /*13b0*/  @P1 IMAD.MOV.U32 R14, RZ, RZ, R6 ;  /* 0x000000ffff0e1224 */ /* 0x000fe400078e0006 */
[----:B------:R-:W-:Y:S01]  /*13c0*/  @P0 IMAD.MOV.U32 R14, RZ, RZ, R7 ;  /* 0x000000ffff0e0224 */ /* 0x000fe200078e0007 */
[----:B------:R-:W-:Y:S02]  /*13d0*/  ISETP.EQ.AND P0, PT, R15, 0x8, PT ;  /* 0x000000080f00780c */ /* 0x000fe40003f02270 */
[----:B------:R-:W-:Y:S01]  /*13e0*/  @P3 MOV R14, R8 ;  /* 0x00000008000e3202 */ /* 0x000fe20000000f00 */
[----:B------:R-:W-:Y:S01]  /*13f0*/  @P5 IMAD.MOV.U32 R14, RZ, RZ, R9 ;  /* 0x000000ffff0e5224 */ /* 0x000fe200078e0009 */
[----:B------:R-:W-:Y:S01]  /*1400*/  SHF.L.W.U32.HI R0, R13, R12, R0 ;  /* 0x0000000c0d007219 */ /* 0x000fe20000010e00 */
[----:B------:R-:W-:-:S08]  /*1410*/  @P4 IMAD.MOV.U32 R14, RZ, RZ, R10 ;  /* 0x000000ffff0e4224 */ /* 0x000fd000078e000a */
[----:B------:R-:W-:-:S05]  /*1420*/  @P0 IMAD.MOV.U32 R14, RZ, RZ, R21 ;  /* 0x000000ffff0e0224 */ /* 0x000fca00078e0015 */
[----:B------:R-:W-:-:S07]  /*1430*/  SHF.L.W.U32.HI R13, R14, R12, R13 ;  /* 0x0000000c0e0d7219 */ /* 0x000fce0000010e0d */
.L_x_15:
[----:B------:R-:W-:Y:S05]  /*1440*/  BSYNC.RECONVERGENT B1 ;  /* 0x0000000000017941 */ /* 0x000fea0003800200 */
.L_x_14:
        /* <DEDUP_REMOVED lines=17> */
[----:B0-----:R-:W-:Y:S01]  /*1560*/  FSEL R12, -R14, R14, !P1 ;  /* 0x0000000e0e0c7208 */ /* 0x001fe20004800100 */
[----:B------:R-:W-:Y:S06]  /*1570*/  BRA `(.L_x_11) ;  /* 0x0000000000087947 */ /* 0x000fec0003800000 */
.L_x_12:
[----:B------:R-:W-:Y:S01]  /*1580*/  FMUL R12, RZ, R11 ;  /* 0x0000000bff0c7220 */ /* 0x000fe20000400000 */
[----:B------:R-:W-:-:S07]  /*1590*/  IMAD.MOV.U32 R0, RZ, RZ, RZ ;  /* 0x000000ffff007224 */ /* 0x000fce00078e00ff */
.L_x_11:
[----:B------:R-:W-:Y:S05]  /*15a0*/  BSYNC.RECONVERGENT B0 ;  /* 0x0000000000007941 */ /* 0x000fea0003800200 */
.L_x_10:
[----:B------:R-:W-:Y:S01]  /*15b0*/  FMUL R13, R12, R12 ;  /* 0x0000000c0c0d7220 */ /* 0x000fe20000400000 */
[C---:B------:R-:W-:Y:S01]  /*15c0*/  LOP3.LUT R15, R0.reuse, 0x1, RZ, 0xc0, !PT ;  /* 0x00000001000f7812 */ /* 0x040fe200078ec0ff */
[----:B------:R-:W-:Y:S01]  /*15d0*/  BSSY.RECONVERGENT B0, `(.L_x_16) ;  /* 0x000006b000007945 */ /* 0x000fe20003800200 */
[----:B------:R-:W-:Y:S01]  /*15e0*/  LOP3.LUT P1, RZ, R0, 0x2, RZ, 0xc0, !PT ;  /* 0x0000000200ff7812 */ /* 0x000fe2000782c0ff */
[----:B------:R-:W-:Y:S01]  /*15f0*/  FFMA R14, R13, R3, -0.0013887860113754868507 ;  /* 0xbab607ed0d0e7423 */ /* 0x000fe20000000003 */
[----:B------:R-:W-:-:S04]  /*1600*/  ISETP.NE.U32.AND P0, PT, R15, 0x1, PT ;  /* 0x000000010f00780c */ /* 0x000fc80003f05070 */
[----:B------:R-:W-:Y:S02]  /*1610*/  FSEL R14, R14, -0.00019574658654164522886, !P0 ;  /* 0xb94d41530e0e7808 */ /* 0x000fe40004000000 */
[----:B------:R-:W-:Y:S02]  /*1620*/  FSEL R16, R4, 0.0083327032625675201416, !P0 ;  /* 0x3c0885e404107808 */ /* 0x000fe40004000000 */
[----:B------:R-:W-:Y:S02]  /*1630*/  FSEL R0, R12, 1, P0 ;  /* 0x3f8000000c007808 */ /* 0x000fe40000000000 */
[----:B------:R-:W-:Y:S01]  /*1640*/  FSEL R17, -R5, -0.16666662693023681641, !P0 ;  /* 0xbe2aaaa805117808 */ /* 0x000fe20004000100 */
[----:B------:R-:W-:Y:S01]  /*1650*/  FFMA R14, R13, R14, R16 ;  /* 0x0000000e0d0e7223 */ /* 0x000fe20000000010 */
[----:B------:R-:W-:Y:S01]  /*1660*/  FSETP.GE.AND P0, PT, |R11|, 105615, PT ;  /* 0x47ce47800b00780b */ /* 0x000fe20003f06200 */
[C---:B------:R-:W-:Y:S02]  /*1670*/  FFMA R15, R13.reuse, R0, RZ ;  /* 0x000000000d0f7223 */ /* 0x040fe400000000ff */
[----:B------:R-:W-:-:S04]  /*1680*/  FFMA R14, R13, R14, R17 ;  /* 0x0000000e0d0e7223 */ /* 0x000fc80000000011 */
[----:B------:R-:W-:-:S04]  /*1690*/  FFMA R20, R15, R14, R0 ;  /* 0x0000000e0f147223 */ /* 0x000fc80000000000 */
[----:B------:R-:W-:Y:S02]  /*16a0*/  @P1 FADD R20, RZ, -R20 ;  /* 0x80000014ff141221 */ /* 0x000fe40000000000 */
[----:B------:R-:W-:Y:S05]  /*16b0*/  @!P0 BRA `(.L_x_17) ;  /* 0x0000000400708947 */ /* 0x000fea0003800000 */
        /* <DEDUP_REMOVED lines=8> */
.L_x_19:
        /* <DEDUP_REMOVED lines=62> */
.L_x_21:
[----:B------:R-:W-:Y:S05]  /*1b20*/  BSYNC.RECONVERGENT B1 ;  /* 0x0000000000017941 */ /* 0x000fea0003800200 */
.L_x_20:
        /* <DEDUP_REMOVED lines=19> */
.L_x_18:
[----:B------:R-:W-:Y:S01]  /*1c60*/  FMUL R19, RZ, R11 ;  /* 0x0000000bff137220 */ /* 0x000fe20000400000 */
[----:B------:R-:W-:-:S07]  /*1c70*/  IMAD.MOV.U32 R18, RZ, RZ, RZ ;  /* 0x000000ffff127224 */ /* 0x000fce00078e00ff */
.L_x_17:
[----:B------:R-:W-:Y:S05]  /*1c80*/  BSYNC.RECONVERGENT B0 ;  /* 0x0000000000007941 */ /* 0x000fea0003800200 */
.L_x_16:
        /* <DEDUP_REMOVED lines=35> */
.L_x_25:
[----:B0-----:R-:W-:-:S06]  /*1ec0*/  IMAD.WIDE.U32 R14, R23, 0x4, R12 ;  /* 0x00000004170e7825 */ /* 0x001fcc00078e000c */
[----:B------:R-:W2:Y:S01]  /*1ed0*/  LDG.E.CONSTANT R14, desc[UR6][R14.64] ;  /* 0x000000060e0e7981 */ /* 0x000ea2000c1e9900 */
[C---:B------:R-:W-:Y:S01]  /*1ee0*/  SHF.L.U32 R0, R23.reuse, 0x2, RZ ;  /* 0x0000000217007819 */ /* 0x040fe200000006ff */
        /* <DEDUP_REMOVED lines=36> */
[--C-:B------:R-:W-:Y:S01]  /*2130*/  @P2 IMAD.MOV.U32 R0, RZ, RZ, R7.reuse ;  /* 0x000000ffff002224 */ /* 0x100fe200078e0007 */
        /* <DEDUP_REMOVED lines=13> */
[----:B------:R-:W-:Y:S01]  /*2210*/  @P1 IMAD.MOV.U32 R14, RZ, RZ, R6 ;  /* 0x000000ffff0e1224 */ /* 0x000fe200078e0006 */
[----:B------:R-:W-:Y:S01]  /*2220*/  @P0 MOV R14, R7 ;  /* 0x00000007000e0202 */ /* 0x000fe20000000f00 */
[----:B------:R-:W-:Y:S01]  /*2230*/  @P3 IMAD.MOV.U32 R14, RZ, RZ, R8 ;  /* 0x000000ffff0e3224 */ /* 0x000fe200078e0008 */
[----:B------:R-:W-:Y:S01]  /*2240*/  ISETP.EQ.AND P0, PT, R15, 0x8, PT ;  /* 0x000000080f00780c */ /* 0x000fe20003f02270 */
[----:B------:R-:W-:Y:S01]  /*2250*/  @P5 IMAD.MOV.U32 R14, RZ, RZ, R9 ;  /* 0x000000ffff0e5224 */ /* 0x000fe200078e0009 */
[----:B------:R-:W-:Y:S01]  /*2260*/  SHF.L.W.U32.HI R0, R13, R12, R0 ;  /* 0x0000000c0d007219 */ /* 0x000fe20000010e00 */
[----:B------:R-:W-:-:S10]  /*2270*/  @P4 IMAD.MOV.U32 R14, RZ, RZ, R10 ;  /* 0x000000ffff0e4224 */ /* 0x000fd400078e000a */
[----:B------:R-:W-:-:S05]  /*2280*/  @P0 IMAD.MOV.U32 R14, RZ, RZ, R21 ;  /* 0x000000ffff0e0224 */ /* 0x000fca00078e0015 */
[----:B------:R-:W-:-:S07]  /*2290*/  SHF.L.W.U32.HI R13, R14, R12, R13 ;  /* 0x0000000c0e0d7219 */ /* 0x000fce0000010e0d */
.L_x_27:
[----:B------:R-:W-:Y:S05]  /*22a0*/  BSYNC.RECONVERGENT B1 ;  /* 0x0000000000017941 */ /* 0x000fea0003800200 */
.L_x_26:
        /* <DEDUP_REMOVED lines=19> */
.L_x_24:
[----:B------:R-:W-:Y:S01]  /*23e0*/  FMUL R12, RZ, R11 ;  /* 0x0000000bff0c7220 */ /* 0x000fe20000400000 */
[----:B------:R-:W-:-:S07]  /*23f0*/  IMAD.MOV.U32 R0, RZ, RZ, RZ ;  /* 0x000000ffff007224 */ /* 0x000fce00078e00ff */
.L_x_23:
[----:B------:R-:W-:Y:S05]  /*2400*/  BSYNC.RECONVERGENT B0 ;  /* 0x0000000000007941 */ /* 0x000fea0003800200 */
.L_x_22:
        /* <DEDUP_REMOVED lines=25> */
.L_x_31:
        /* <DEDUP_REMOVED lines=54> */
[----:B------:R-:W-:Y:S02]  /*2900*/  ISETP.EQ.AND P0, PT, R15, 0x8, PT ;  /* 0x000000080f00780c */ /* 0x000fe40003f02270 */
[----:B------:R-:W-:Y:S01]  /*2910*/  @P3 MOV R13, R8 ;  /* 0x00000008000d3202 */ /* 0x000fe20000000f00 */
[----:B------:R-:W-:Y:S01]  /*2920*/  @P4 IMAD.MOV.U32 R13, RZ, RZ, R9 ;  /* 0x000000ffff0d4224 */ /* 0x000fe200078e0009 */
[----:B------:R-:W-:Y:S01]  /*2930*/  LOP3.LUT R15, R14, 0x1f, RZ, 0xc0, !PT ;  /* 0x0000001f0e0f7812 */ /* 0x000fe200078ec0ff */
[----:B------:R-:W-:-:S03]  /*2940*/  @P5 IMAD.MOV.U32 R13, RZ, RZ, R10 ;  /* 0x000000ffff0d5224 */ /* 0x000fc600078e000a */
[----:B------:R-:W-:-:S05]  /*2950*/  SHF.L.W.U32.HI R0, R12, R15, R0 ;  /* 0x0000000f0c007219 */ /* 0x000fca0000010e00 */
[----:B------:R-:W-:-:S05]  /*2960*/  @P0 IMAD.MOV.U32 R13, RZ, RZ, R19 ;  /* 0x000000ffff0d0224 */ /* 0x000fca00078e0013 */
[----:B------:R-:W-:-:S07]  /*2970*/  SHF.L.W.U32.HI R12, R13, R15, R12 ;  /* 0x0000000f0d0c7219 */ /* 0x000fce0000010e0c */
.L_x_33:
[----:B------:R-:W-:Y:S05]  /*2980*/  BSYNC.RECONVERGENT B1 ;  /* 0x0000000000017941 */ /* 0x000fea0003800200 */
.L_x_32:
        /* <DEDUP_REMOVED lines=19> */
.L_x_30:
[----:B------:R-:W-:Y:S01]  /*2ac0*/  FMUL R19, RZ, R11 ;  /* 0x0000000bff137220 */ /* 0x000fe20000400000 */
[----:B------:R-:W-:-:S07]  /*2ad0*/  IMAD.MOV.U32 R18, RZ, RZ, RZ ;  /* 0x000000ffff127224 */ /* 0x000fce00078e00ff */
.L_x_29:
[----:B------:R-:W-:Y:S05]  /*2ae0*/  BSYNC.RECONVERGENT B0 ;  /* 0x0000000000007941 */ /* 0x000fea0003800200 */
.L_x_28:
        /* <DEDUP_REMOVED lines=31> */
[----:B------:R-:W-:Y:S01]  /*2ce0*/  MOV R23, RZ ;  /* 0x000000ff00177202 */ /* 0x000fe20000000f00 */
[----:B------:R-:W-:Y:S01]  /*2cf0*/  IMAD.MOV.U32 R21, RZ, RZ, RZ ;  /* 0x000000ffff157224 */ /* 0x000fe200078e00ff */
[----:B------:R-:W-:Y:S02]  /*2d00*/  UMOV UR5, URZ ;  /* 0x000000ff00057c82 */ /* 0x000fe40008000000 */
[----:B------:R-:W-:-:S07]  /*2d10*/  LOP3.LUT R25, R0, 0x80000000, RZ, 0xfc, !PT ;  /* 0x8000000000197812 */ /* 0x000fce00078efcff */
.L_x_37:
        /* <DEDUP_REMOVED lines=36> */
[----:B------:R-:W-:Y:S01]  /*2f60*/  @P4 IMAD.MOV.U32 R13, RZ, RZ, R2 ;  /* 0x000000ffff0d4224 */ /* 0x000fe200078e0002 */
[----:B------:R-:W-:Y:S01]  /*2f70*/  @P4 MOV R0, R6 ;  /* 0x0000000600004202 */ /* 0x000fe20000000f00 */
[----:B------:R-:W-:Y:S01]  /*2f80*/  @P2 IMAD.MOV.U32 R13, RZ, RZ, R6 ;  /* 0x000000ffff0d2224 */ /* 0x000fe200078e0006 */
[----:B------:R-:W-:Y:S01]  /*2f90*/  ISETP.EQ.AND P4, PT, R15, 0x4, PT ;  /* 0x000000040f00780c */ /* 0x000fe20003f82270 */
[--C-:B------:R-:W-:Y:S02]  /*2fa0*/  @P2 IMAD.MOV.U32 R0, RZ, RZ, R7.reuse ;  /* 0x000000ffff002224 */ /* 0x100fe400078e0007 */
        /* <DEDUP_REMOVED lines=11> */
[----:B------:R-:W-:Y:S01]  /*3060*/  @P1 MOV R14, R6 ;  /* 0x00000006000e1202 */ /* 0x000fe20000000f00 */
[----:B------:R-:W-:Y:S01]  /*3070*/  @P0 IMAD.MOV.U32 R14, RZ, RZ, R7 ;  /* 0x000000ffff0e0224 */ /* 0x000fe200078e0007 */
[----:B------:R-:W-:Y:S01]  /*3080*/  ISETP.EQ.AND P0, PT, R15, 0x8, PT ;  /* 0x000000080f00780c */ /* 0x000fe20003f02270 */
[----:B------:R-:W-:Y:S01]  /*3090*/  @P3 IMAD.MOV.U32 R14, RZ, RZ, R8 ;  /* 0x000000ffff0e3224 */ /* 0x000fe200078e0008 */
[----:B------:R-:W-:Y:S01]  /*30a0*/  LOP3.LUT R12, R12, 0x1f, RZ, 0xc0, !PT ;  /* 0x0000001f0c0c7812 */ /* 0x000fe200078ec0ff */
[----:B------:R-:W-:Y:S02]  /*30b0*/  @P5 IMAD.MOV.U32 R14, RZ, RZ, R9 ;  /* 0x000000ffff0e5224 */ /* 0x000fe400078e0009 */
[----:B------:R-:W-:Y:S01]  /*30c0*/  @P4 IMAD.MOV.U32 R14, RZ, RZ, R10 ;  /* 0x000000ffff0e4224 */ /* 0x000fe200078e000a */
[----:B------:R-:W-:-:S07]  /*30d0*/  SHF.L.W.U32.HI R0, R13, R12, R0 ;  /* 0x0000000c0d007219 */ /* 0x000fce0000010e00 */
[----:B------:R-:W-:-:S05]  /*30e0*/  @P0 IMAD.MOV.U32 R14, RZ, RZ, R21 ;  /* 0x000000ffff0e0224 */ /* 0x000fca00078e0015 */
[----:B------:R-:W-:-:S07]  /*30f0*/  SHF.L.W.U32.HI R13, R14, R12, R13 ;  /* 0x0000000c0e0d7219 */ /* 0x000fce0000010e0d */
.L_x_39:
[----:B------:R-:W-:Y:S05]  /*3100*/  BSYNC.RECONVERGENT B1 ;  /* 0x0000000000017941 */ /* 0x000fea0003800200 */
.L_x_38:
        /* <DEDUP_REMOVED lines=19> */
.L_x_36:
[----:B------:R-:W-:Y:S01]  /*3240*/  FMUL R12, RZ, R11 ;  /* 0x0000000bff0c7220 */ /* 0x000fe20000400000 */
[----:B------:R-:W-:-:S07]  /*3250*/  IMAD.MOV.U32 R0, RZ, RZ, RZ ;  /* 0x000000ffff007224 */ /* 0x000fce00078e00ff */
.L_x_35:
[----:B------:R-:W-:Y:S05]  /*3260*/  BSYNC.RECONVERGENT B0 ;  /* 0x0000000000007941 */ /* 0x000fea0003800200 */
.L_x_34:
        /* <DEDUP_REMOVED lines=25> */
.L_x_43:
        /* <DEDUP_REMOVED lines=37> */
[----:B------:R-:W-:Y:S01]  /*3650*/  @P4 IMAD.MOV.U32 R0, RZ, RZ, R6 ;  /* 0x000000ffff004224 */ /* 0x000fe200078e0006 */
[----:B------:R-:W-:Y:S01]  /*3660*/  ISETP.EQ.AND P4, PT, R15, RZ, PT ;  /* 0x000000ff0f00720c */ /* 0x000fe20003f82270 */
        /* <DEDUP_REMOVED lines=13> */
[----:B------:R-:W-:Y:S01]  /*3740*/  @P1 IMAD.MOV.U32 R13, RZ, RZ, R6 ;  /* 0x000000ffff0d1224 */ /* 0x000fe200078e0006 */
[----:B------:R-:W-:Y:S01]  /*3750*/  @P0 MOV R13, R7 ;  /* 0x00000007000d0202 */ /* 0x000fe20000000f00 */
[----:B------:R-:W-:Y:S01]  /*3760*/  @P3 IMAD.MOV.U32 R13, RZ, RZ, R8 ;  /* 0x000000ffff0d3224 */ /* 0x000fe200078e0008 */
[----:B------:R-:W-:Y:S01]  /*3770*/  ISETP.EQ.AND P0, PT, R15, 0x8, PT ;  /* 0x000000080f00780c */ /* 0x000fe20003f02270 */
[----:B------:R-:W-:Y:S01]  /*3780*/  @P4 IMAD.MOV.U32 R13, RZ, RZ, R9 ;  /* 0x000000ffff0d4224 */ /* 0x000fe200078e0009 */
[----:B------:R-:W-:Y:S01]  /*3790*/  LOP3.LUT R15, R14, 0x1f, RZ, 0xc0, !PT ;  /* 0x0000001f0e0f7812 */ /* 0x000fe200078ec0ff */
[----:B------:R-:W-:-:S03]  /*37a0*/  @P5 IMAD.MOV.U32 R13, RZ, RZ, R10 ;  /* 0x000000ffff0d5224 */ /* 0x000fc600078e000a */
[----:B------:R-:W-:-:S07]  /*37b0*/  SHF.L.W.U32.HI R0, R12, R15, R0 ;  /* 0x0000000f0c007219 */ /* 0x000fce0000010e00 */
[----:B------:R-:W-:-:S05]  /*37c0*/  @P0 IMAD.MOV.U32 R13, RZ, RZ, R19 ;  /* 0x000000ffff0d0224 */ /* 0x000fca00078e0013 */
[----:B------:R-:W-:-:S07]  /*37d0*/  SHF.L.W.U32.HI R12, R13, R15, R12 ;  /* 0x0000000f0d0c7219 */ /* 0x000fce0000010e0c */
.L_x_45:
[----:B------:R-:W-:Y:S05]  /*37e0*/  BSYNC.RECONVERGENT B1 ;  /* 0x0000000000017941 */ /* 0x000fea0003800200 */
.L_x_44:
        /* <DEDUP_REMOVED lines=19> */
.L_x_42:
[----:B------:R-:W-:Y:S01]  /*3920*/  FMUL R19, RZ, R11 ;  /* 0x0000000bff137220 */ /* 0x000fe20000400000 */
[----:B------:R-:W-:-:S07]  /*3930*/  IMAD.MOV.U32 R18, RZ, RZ, RZ ;  /* 0x000000ffff127224 */ /* 0x000fce00078e00ff */
.L_x_41:
[----:B------:R-:W-:Y:S05]  /*3940*/  BSYNC.RECONVERGENT B0 ;  /* 0x0000000000007941 */ /* 0x000fea0003800200 */
.L_x_40:
        /* <DEDUP_REMOVED lines=35> */
.L_x_49:
        /* <DEDUP_REMOVED lines=34> */
[----:B------:R-:W-:Y:S01]  /*3da0*/  @P3 IMAD.MOV.U32 R0, RZ, RZ, R2 ;  /* 0x000000ffff003224 */ /* 0x000fe200078e0002 */
[C---:B------:R-:W-:Y:S01]  /*3db0*/  ISETP.EQ.AND P3, PT, R15.reuse, -0x4, PT ;  /* 0xfffffffc0f00780c */ /* 0x040fe20003f62270 */
[--C-:B------:R-:W-:Y:S01]  /*3dc0*/  @P4 IMAD.MOV.U32 R0, RZ, RZ, R6.reuse ;  /* 0x000000ffff004224 */ /* 0x100fe200078e0006 */
        /* <DEDUP_REMOVED lines=14> */
[----:B------:R-:W-:Y:S01]  /*3eb0*/  @P2 MOV R14, R2 ;  /* 0x00000002000e2202 */ /* 0x000fe20000000f00 */
[----:B------:R-:W-:Y:S01]  /*3ec0*/  @P1 IMAD.MOV.U32 R14, RZ, RZ, R6 ;  /* 0x000000ffff0e1224 */ /* 0x000fe200078e0006 */
[----:B------:R-:W-:Y:S01]  /*3ed0*/  LOP3.LUT R12, R12, 0x1f, RZ, 0xc0, !PT ;  /* 0x0000001f0c0c7812 */ /* 0x000fe200078ec0ff */
[----:B------:R-:W-:Y:S01]  /*3ee0*/  @P0 IMAD.MOV.U32 R14, RZ, RZ, R7 ;  /* 0x000000ffff0e0224 */ /* 0x000fe200078e0007 */
[----:B------:R-:W-:Y:S01]  /*3ef0*/  ISETP.EQ.AND P0, PT, R15, 0x8, PT ;  /* 0x000000080f00780c */ /* 0x000fe20003f02270 */
[----:B------:R-:W-:Y:S01]  /*3f00*/  @P3 IMAD.MOV.U32 R14, RZ, RZ, R8 ;  /* 0x000000ffff0e3224 */ /* 0x000fe200078e0008 */
[----:B------:R-:W-:Y:S01]  /*3f10*/  SHF.L.W.U32.HI R0, R13, R12, R0 ;  /* 0x0000000c0d007219 */ /* 0x000fe20000010e00 */
[----:B------:R-:W-:Y:S02]  /*3f20*/  @P5 IMAD.MOV.U32 R14, RZ, RZ, R9 ;  /* 0x000000ffff0e5224 */ /* 0x000fe400078e0009 */
[----:B------:R-:W-:-:S08]  /*3f30*/  @P4 IMAD.MOV.U32 R14, RZ, RZ, R10 ;  /* 0x000000ffff0e4224 */ /* 0x000fd000078e000a */
[----:B------:R-:W-:-:S05]  /*3f40*/  @P0 IMAD.MOV.U32 R14, RZ, RZ, R21 ;  /* 0x000000ffff0e0224 */ /* 0x000fca00078e0015 */
[----:B------:R-:W-:-:S07]  /*3f50*/  SHF.L.W.U32.HI R13, R14, R12, R13 ;  /* 0x0000000c0e0d7219 */ /* 0x000fce0000010e0d */
.L_x_51:
[----:B------:R-:W-:Y:S05]  /*3f60*/  BSYNC.RECONVERGENT B1 ;  /* 0x0000000000017941 */ /* 0x000fea0003800200 */
.L_x_50:
        /* <DEDUP_REMOVED lines=19> */
.L_x_48:
[----:B------:R-:W-:Y:S01]  /*40a0*/  FMUL R12, RZ, R11 ;  /* 0x0000000bff0c7220 */ /* 0x000fe20000400000 */
[----:B------:R-:W-:-:S07]  /*40b0*/  IMAD.MOV.U32 R0, RZ, RZ, RZ ;  /* 0x000000ffff007224 */ /* 0x000fce00078e00ff */
.L_x_47:
[----:B------:R-:W-:Y:S05]  /*40c0*/  BSYNC.RECONVERGENT B0 ;  /* 0x0000000000007941 */ /* 0x000fea0003800200 */
.L_x_46:
        /* <DEDUP_REMOVED lines=25> */
.L_x_55:
        /* <DEDUP_REMOVED lines=36> */
[----:B------:R-:W-:Y:S01]  /*44a0*/  @P4 IMAD.MOV.U32 R12, RZ, RZ, R2 ;  /* 0x000000ffff0c4224 */ /* 0x000fe200078e0002 */
[----:B------:R-:W-:Y:S01]  /*44b0*/  @P4 MOV R0, R6 ;  /* 0x0000000600004202 */ /* 0x000fe20000000f00 */
[----:B------:R-:W-:Y:S01]  /*44c0*/  @P2 IMAD.MOV.U32 R12, RZ, RZ, R6 ;  /* 0x000000ffff0c2224 */ /* 0x000fe200078e0006 */
[----:B------:R-:W-:Y:S01]  /*44d0*/  ISETP.EQ.AND P4, PT, R15, RZ, PT ;  /* 0x000000ff0f00720c */ /* 0x000fe20003f82270 */
        /* <DEDUP_REMOVED lines=22> */
.L_x_57:
[----:B------:R-:W-:Y:S05]  /*4640*/  BSYNC.RECONVERGENT B1 ;  /* 0x0000000000017941 */ /* 0x000fea0003800200 */
.L_x_56:
        /* <DEDUP_REMOVED lines=19> */
.L_x_54:
[----:B------:R-:W-:Y:S01]  /*4780*/  FMUL R19, RZ, R11 ;  /* 0x0000000bff137220 */ /* 0x000fe20000400000 */
[----:B------:R-:W-:-:S07]  /*4790*/  IMAD.MOV.U32 R18, RZ, RZ, RZ ;  /* 0x000000ffff127224 */ /* 0x000fce00078e00ff */
.L_x_53:
[----:B------:R-:W-:Y:S05]  /*47a0*/  BSYNC.RECONVERGENT B0 ;  /* 0x0000000000007941 */ /* 0x000fea0003800200 */
.L_x_52:
        /* <DEDUP_REMOVED lines=30> */
[----:B------:R-:W-:Y:S01]  /*4990*/  SHF.L.U32 R0, R11, 0x8, RZ ;  /* 0x000000080b007819 */ /* 0x000fe200000006ff */
[----:B------:R-:W-:Y:S01]  /*49a0*/  IMAD.MOV.U32 R21, RZ, RZ, RZ ;  /* 0x000000ffff157224 */ /* 0x000fe200078e00ff */
[----:B------:R-:W-:Y:S01]  /*49b0*/  UMOV UR5, URZ ;  /* 0x000000ff00057c82 */ /* 0x000fe20008000000 */
[----:B------:R-:W-:Y:S01]  /*49c0*/  IMAD.MOV.U32 R23, RZ, RZ, RZ ;  /* 0x000000ffff177224 */ /* 0x000fe200078e00ff */
[----:B------:R-:W-:-:S07]  /*49d0*/  LOP3.LUT R25, R0, 0x80000000, RZ, 0xfc, !PT ;  /* 0x8000000000197812 */ /* 0x000fce00078efcff */
.L_x_61:
        /* <DEDUP_REMOVED lines=34> */
[----:B------:R-:W-:Y:S02]  /*4c00*/  @P3 MOV R0, R2 ;  /* 0x0000000200003202 */ /* 0x000fe40000000f00 */
[C---:B------:R-:W-:Y:S01]  /*4c10*/  ISETP.EQ.AND P3, PT, R15.reuse, -0x4, PT ;  /* 0xfffffffc0f00780c */ /* 0x040fe20003f62270 */
[----:B------:R-:W-:Y:S02]  /*4c20*/  @P4 IMAD.MOV.U32 R13, RZ, RZ, R2 ;  /* 0x000000ffff0d4224 */ /* 0x000fe400078e0002 */
[--C-:B------:R-:W-:Y:S01]  /*4c30*/  @P4 IMAD.MOV.U32 R0, RZ, RZ, R6.reuse ;  /* 0x000000ffff004224 */ /* 0x100fe200078e0006 */
[----:B------:R-:W-:Y:S01]  /*4c40*/  ISETP.EQ.AND P4, PT, R15, 0x4, PT ;  /* 0x000000040f00780c */ /* 0x000fe20003f82270 */
[----:B------:R-:W-:Y:S02]  /*4c50*/  @P2 IMAD.MOV.U32 R13, RZ, RZ, R6 ;  /* 0x000000ffff0d2224 */ /* 0x000fe400078e0006 */
[--C-:B------:R-:W-:Y:S02]  /*4c60*/  @P2 IMAD.MOV.U32 R0, RZ, RZ, R7.reuse ;  /* 0x000000ffff002224 */ /* 0x100fe400078e0007 */
[----:B------:R-:W-:-:S02]  /*4c70*/  @P1 IMAD.MOV.U32 R13, RZ, RZ, R7 ;  /* 0x000000ffff0d1224 */ /* 0x000fc400078e0007 */
[--C-:B------:R-:W-:Y:S02]  /*4c80*/  @P1 IMAD.MOV.U32 R0, RZ, RZ, R8.reuse ;  /* 0x000000ffff001224 */ /* 0x100fe400078e0008 */
[----:B------:R-:W-:Y:S02]  /*4c90*/  @P0 IMAD.MOV.U32 R13, RZ, RZ, R8 ;  /* 0x000000ffff0d0224 */ /* 0x000fe400078e0008 */
[--C-:B------:R-:W-:Y:S02]  /*4ca0*/  @P0 IMAD.MOV.U32 R0, RZ, RZ, R9.reuse ;  /* 0x000000ffff000224 */ /* 0x100fe400078e0009 */
[----:B------:R-:W-:Y:S02]  /*4cb0*/  @P3 IMAD.MOV.U32 R13, RZ, RZ, R9 ;  /* 0x000000ffff0d3224 */ /* 0x000fe400078e0009 */
[--C-:B------:R-:W-:Y:S02]  /*4cc0*/  @P3 IMAD.MOV.U32 R0, RZ, RZ, R10.reuse ;  /* 0x000000ffff003224 */ /* 0x100fe400078e000a */
[----:B------:R-:W-:Y:S01]  /*4cd0*/  @P5 IMAD.MOV.U32 R13, RZ, RZ, R10 ;  /* 0x000000ffff0d5224 */ /* 0x000fe200078e000a */
[----:B------:R-:W-:Y:S01]  /*4ce0*/  @P4 MOV R13, R21 ;  /* 0x00000015000d4202 */ /* 0x000fe20000000f00 */
[----:B------:R-:W-:Y:S01]  /*4cf0*/  @P5 IMAD.MOV.U32 R0, RZ, RZ, R21 ;  /* 0x000000ffff005224 */ /* 0x000fe200078e0015 */
        /* <DEDUP_REMOVED lines=12> */
.L_x_63:
[----:B------:R-:W-:Y:S05]  /*4dc0*/  BSYNC.RECONVERGENT B1 ;  /* 0x0000000000017941 */ /* 0x000fea0003800200 */
.L_x_62:
        /* <DEDUP_REMOVED lines=19> */
.L_x_60:
[----:B------:R-:W-:Y:S01]  /*4f00*/  FMUL R12, RZ, R11 ;  /* 0x0000000bff0c7220 */ /* 0x000fe20000400000 */
[----:B------:R-:W-:-:S07]  /*4f10*/  IMAD.MOV.U32 R0, RZ, RZ, RZ ;  /* 0x000000ffff007224 */ /* 0x000fce00078e00ff */
.L_x_59:
[----:B------:R-:W-:Y:S05]  /*4f20*/  BSYNC.RECONVERGENT B0 ;  /* 0x0000000000007941 */ /* 0x000fea0003800200 */
.L_x_58:
        /* <DEDUP_REMOVED lines=25> */
.L_x_67:
        /* <DEDUP_REMOVED lines=34> */
[----:B------:R-:W-:Y:S01]  /*52e0*/  @P3 IMAD.MOV.U32 R0, RZ, RZ, R2 ;  /* 0x000000ffff003224 */ /* 0x000fe200078e0002 */
[C---:B------:R-:W-:Y:S01]  /*52f0*/  ISETP.EQ.AND P3, PT, R15.reuse, -0x4, PT ;  /* 0xfffffffc0f00780c */ /* 0x040fe20003f62270 */
[--C-:B------:R-:W-:Y:S01]  /*5300*/  @P4 IMAD.MOV.U32 R0, RZ, RZ, R6.reuse ;  /* 0x000000ffff004224 */ /* 0x100fe200078e0006 */
        /* <DEDUP_REMOVED lines=15> */
[----:B------:R-:W-:Y:S02]  /*5400*/  @P1 IMAD.MOV.U32 R13, RZ, RZ, R6 ;  /* 0x000000ffff0d1224 */ /* 0x000fe400078e0006 */
        /* <DEDUP_REMOVED lines=9> */
.L_x_69:
[----:B------:R-:W-:Y:S05]  /*54a0*/  BSYNC.RECONVERGENT B1 ;  /* 0x0000000000017941 */ /* 0x000fea0003800200 */
.L_x_68:
        /* <DEDUP_REMOVED lines=19> */
.L_x_66:
[----:B------:R-:W-:Y:S01]  /*55e0*/  FMUL R19, RZ, R11 ;  /* 0x0000000bff137220 */ /* 0x000fe20000400000 */
[----:B------:R-:W-:-:S07]  /*55f0*/  IMAD.MOV.U32 R18, RZ, RZ, RZ ;  /* 0x000000ffff127224 */ /* 0x000fce00078e00ff */
.L_x_65:
[----:B------:R-:W-:Y:S05]  /*5600*/  BSYNC.RECONVERGENT B0 ;  /* 0x0000000000007941 */ /* 0x000fea0003800200 */
.L_x_64:
        /* <DEDUP_REMOVED lines=24> */
[----:B------:R-:W-:-:S05]  /*5790*/  FFMA R19, R12, -5.3903029534742383927e-15, R13 ;  /* 0xa7c234c50c137823 */ /* 0x000fca000000000d */
[----:B------:R-:W-:Y:S01]  /*57a0*/  MOV R12, R19 ;  /* 0x00000013000c7202 */ /* 0x000fe20000000f00 */
        /* <DEDUP_REMOVED lines=9> */
.L_x_73:
        /* <DEDUP_REMOVED lines=26> */
[----:B------:R-:W-:-:S04]  /*59e0*/  SHF.R.U32.HI R0, RZ, 0x5, R0 ;  /* 0x00000005ff007819 */ /* 0x000fc80000011600 */
[----:B------:R-:W-:-:S04]  /*59f0*/  LEA R15, -R0, RZ, 0x2 ;  /* 0x000000ff000f7211 */ /* 0x000fc800078e11ff */
        /* <DEDUP_REMOVED lines=18> */
[--C-:B------:R-:W-:Y:S01]  /*5b20*/  @P3 IMAD.MOV.U32 R0, RZ, RZ, R10.reuse ;  /* 0x000000ffff003224 */ /* 0x100fe200078e000a */
[----:B------:R-:W-:Y:S01]  /*5b30*/  @P5 MOV R0, R21 ;  /* 0x0000001500005202 */ /* 0x000fe20000000f00 */
[----:B------:R-:W-:-:S02]  /*5b40*/  @P5 IMAD.MOV.U32 R13, RZ, RZ, R10 ;  /* 0x000000ffff0d5224 */ /* 0x000fc400078e000a */
        /* <DEDUP_REMOVED lines=13> */
.L_x_75:
[----:B------:R-:W-:Y:S05]  /*5c20*/  BSYNC.RECONVERGENT B1 ;  /* 0x0000000000017941 */ /* 0x000fea0003800200 */
.L_x_74:
        /* <DEDUP_REMOVED lines=19> */
.L_x_72:
[----:B------:R-:W-:Y:S01]  /*5d60*/  FMUL R12, RZ, R11 ;  /* 0x0000000bff0c7220 */ /* 0x000fe20000400000 */
[----:B------:R-:W-:-:S07]  /*5d70*/  IMAD.MOV.U32 R0, RZ, RZ, RZ ;  /* 0x000000ffff007224 */ /* 0x000fce00078e00ff */
.L_x_71:
[----:B------:R-:W-:Y:S05]  /*5d80*/  BSYNC.RECONVERGENT B0 ;  /* 0x0000000000007941 */ /* 0x000fea0003800200 */
.L_x_70:
        /* <DEDUP_REMOVED lines=25> */
.L_x_79:
        /* <DEDUP_REMOVED lines=34> */
[----:B------:R-:W-:Y:S02]  /*6140*/  @P3 MOV R0, R2 ;  /* 0x0000000200003202 */ /* 0x000fe40000000f00 */
[----:B------:R-:W-:Y:S01]  /*6150*/  @P4 IMAD.MOV.U32 R12, RZ, RZ, R2 ;  /* 0x000000ffff0c4224 */ /* 0x000fe200078e0002 */
[C---:B------:R-:W-:Y:S01]  /*6160*/  ISETP.EQ.AND P3, PT, R15.reuse, -0x4, PT ;  /* 0xfffffffc0f00780c */ /* 0x040fe20003f62270 */
[--C-:B------:R-:W-:Y:S01]  /*6170*/  @P4 IMAD.MOV.U32 R0, RZ, RZ, R6.reuse ;  /* 0x000000ffff004224 */ /* 0x100fe200078e0006 */
[----:B------:R-:W-:Y:S01]  /*6180*/  ISETP.EQ.AND P4, PT, R15, RZ, PT ;  /* 0x000000ff0f00720c */ /* 0x000fe20003f82270 */
        /* <DEDUP_REMOVED lines=12> */
[----:B------:R-:W-:Y:S02]  /*6250*/  @P2 IMAD.MOV.U32 R13, RZ, RZ, R2 ;  /* 0x000000ffff0d2224 */ /* 0x000fe400078e0002 */
        /* <DEDUP_REMOVED lines=10> */
.L_x_81:
[----:B------:R-:W-:Y:S05]  /*6300*/  BSYNC.RECONVERGENT B1 ;  /* 0x0000000000017941 */ /* 0x000fea0003800200 */
.L_x_80:
        /* <DEDUP_REMOVED lines=19> */
.L_x_78:
[----:B------:R-:W-:Y:S01]  /*6440*/  FMUL R19, RZ, R11 ;  /* 0x0000000bff137220 */ /* 0x000fe20000400000 */
[----:B------:R-:W-:-:S07]  /*6450*/  IMAD.MOV.U32 R18, RZ, RZ, RZ ;  /* 0x000000ffff127224 */ /* 0x000fce00078e00ff */
.L_x_77:
[----:B------:R-:W-:Y:S05]  /*6460*/  BSYNC.RECONVERGENT B0 ;  /* 0x0000000000007941 */ /* 0x000fea0003800200 */
.L_x_76:
        /* <DEDUP_REMOVED lines=20> */
[-C--:B0-----:R-:W-:Y:S02]  /*65b0*/  I2FP.F32.S32 R12, R0.reuse ;  /* 0x00000000000c7245 */ /* 0x081fe40000201400 */
[----:B------:R-:W-:-:S03]  /*65c0*/  MOV R18, R0 ;  /* 0x0000000000127202 */ /* 0x000fc60000000f00 */
        /* <DEDUP_REMOVED lines=13> */
.L_x_85:
        /* <DEDUP_REMOVED lines=24> */
[----:B------:R-:W-:Y:S02]  /*6820*/  LOP3.LUT P6, RZ, R12, 0x1f, RZ, 0xc0, !PT ;  /* 0x0000001f0cff7812 */ /* 0x000fe400078cc0ff */
[----:B------:R-:W-:-:S04]  /*6830*/  IADD3 R0, PT, PT, R0, -0x80, RZ ;  /* 0xffffff8000007810 */ /* 0x000fc80007ffe0ff */
        /* <DEDUP_REMOVED lines=19> */
[----:B------:R-:W-:Y:S01]  /*6970*/  @P3 IMAD.MOV.U32 R13, RZ, RZ, R9 ;  /* 0x000000ffff0d3224 */ /* 0x000fe200078e0009 */
[----:B------:R-:W-:Y:S01]  /*6980*/  @P5 MOV R13, R10 ;  /* 0x0000000a000d5202 */ /* 0x000fe20000000f00 */
        /* <DEDUP_REMOVED lines=15> */
.L_x_87:
[----:B------:R-:W-:Y:S05]  /*6a80*/  BSYNC.RECONVERGENT B1 ;  /* 0x0000000000017941 */ /* 0x000fea0003800200 */
.L_x_86:
        /* <DEDUP_REMOVED lines=19> */
.L_x_84:
[----:B------:R-:W-:Y:S01]  /*6bc0*/  FMUL R12, RZ, R11 ;  /* 0x0000000bff0c7220 */ /* 0x000fe20000400000 */
[----:B------:R-:W-:-:S07]  /*6bd0*/  MOV R0, RZ ;  /* 0x000000ff00007202 */ /* 0x000fce0000000f00 */
.L_x_83:
[----:B------:R-:W-:Y:S05]  /*6be0*/  BSYNC.RECONVERGENT B0 ;  /* 0x0000000000007941 */ /* 0x000fea0003800200 */
.L_x_82:
        /* <DEDUP_REMOVED lines=25> */
.L_x_91:
        /* <DEDUP_REMOVED lines=62> */
.L_x_93:
[----:B------:R-:W-:Y:S05]  /*7160*/  BSYNC.RECONVERGENT B1 ;  /* 0x0000000000017941 */ /* 0x000fea0003800200 */
.L_x_92:
        /* <DEDUP_REMOVED lines=19> */
.L_x_90:
[----:B------:R-:W-:Y:S01]  /*72a0*/  FMUL R19, RZ, R11 ;  /* 0x0000000bff137220 */ /* 0x000fe20000400000 */
[----:B------:R-:W-:-:S07]  /*72b0*/  IMAD.MOV.U32 R18, RZ, RZ, RZ ;  /* 0x000000ffff127224 */ /* 0x000fce00078e00ff */
.L_x_89:
[----:B------:R-:W-:Y:S05]  /*72c0*/  BSYNC.RECONVERGENT B0 ;  /* 0x0000000000007941 */ /* 0x000fea0003800200 */
.L_x_88:
[----:B------:R-:W-:Y:S01]  /*72d0*/  FMUL R12, R19, R19 ;  /* 0x00000013130c7220 */ /* 0x000fe20000400000 */
[C---:B------:R-:W-:Y:S01]  /*72e0*/  LOP3.LUT R13, R18.reuse, 0x1, RZ, 0xc0, !PT ;  /* 0x00000001120d7812 */ /* 0x040fe200078ec0ff */
[----:B------:R-:W-:Y:S01]  /*72f0*/  BSSY.RECONVERGENT B0, `(.L_x_94) ;  /* 0x0000075000007945 */ /* 0x000fe20003800200 */
[----:B------:R-:W-:Y:S01]  /*7300*/  IADD3 R18, PT, PT, R18, 0x1, RZ ;  /* 0x0000000112127810 */ /* 0x000fe20007ffe0ff */
        /* <DEDUP_REMOVED lines=31> */
.L_x_97:
        /* <DEDUP_REMOVED lines=16> */
[----:B------:R-:W-:Y:S01]  /*7600*/  @P1 MOV R10, R0 ;  /* 0x00000000000a1202 */ /* 0x000fe20000000f00 */
[--C-:B------:R-:W-:Y:S02]  /*7610*/  @P4 IMAD.MOV.U32 R7, RZ, RZ, R0.reuse ;  /* 0x000000ffff074224 */ /* 0x100fe400078e0000 */
[--C-:B------:R-:W-:Y:S02]  /*7620*/  @P3 IMAD.MOV.U32 R8, RZ, RZ, R0.reuse ;  /* 0x000000ffff083224 */ /* 0x100fe400078e0000 */
[----:B------:R-:W-:-:S05]  /*7630*/  @P2 IMAD.MOV.U32 R9, RZ, RZ, R0 ;  /* 0x000000ffff092224 */ /* 0x000fca00078e0000 */
        /* <DEDUP_REMOVED lines=24> */
[--C-:B------:R-:W-:Y:S01]  /*77c0*/  @P0 IMAD.MOV.U32 R0, RZ, RZ, R9.reuse ;  /* 0x000000ffff000224 */ /* 0x100fe200078e0009 */
[----:B------:R-:W-:Y:S01]  /*77d0*/  @P3 MOV R0, R10 ;  /* 0x0000000a00003202 */ /* 0x000fe20000000f00 */
[----:B------:R-:W-:Y:S02]  /*77e0*/  @P3 IMAD.MOV.U32 R13, RZ, RZ, R9 ;  /* 0x000000ffff0d3224 */ /* 0x000fe400078e0009 */
        /* <DEDUP_REMOVED lines=15> */
.L_x_99:
[----:B------:R-:W-:Y:S05]  /*78e0*/  BSYNC.RECONVERGENT B1 ;  /* 0x0000000000017941 */ /* 0x000fea0003800200 */
.L_x_98:
[C---:B------:R-:W-:Y:S01]  /*78f0*/  SHF.L.W.U32.HI R16, R13.reuse, 0x2, R0 ;  /* 0x000000020d107819 */ /* 0x040fe20000010e00 */
[----:B------:R-:W-:Y:S01]  /*7900*/  IMAD.SHL.U32 R13, R13, 0x4, RZ ;  /* 0x000000040d0d7824 */ /* 0x000fe200078e00ff */
[----:B------:R-:W-:Y:S01]  /*7910*/  UMOV UR8, 0x54442d19 ;  /* 0x54442d1900087882 */ /* 0x000fe20000000000 */
[----:B------:R-:W-:Y:S01]  /*7920*/  UMOV UR9, 0x3bf921fb ;  /* 0x3bf921fb00097882 */ /* 0x000fe20000000000 */
[----:B------:R-:W-:Y:S02]  /*7930*/  SHF.R.S32.HI R14, RZ, 0x1f, R16 ;  /* 0x0000001fff0e7819 */ /* 0x000fe40000011410 */
[----:B------:R-:W-:Y:S02]  /*7940*/  SHF.R.U32.HI R0, RZ, 0x1e, R0 ;  /* 0x0000001eff007819 */ /* 0x000fe40000011600 */
[C---:B------:R-:W-:Y:S02]  /*7950*/  LOP3.LUT R12, R14.reuse, R13, RZ, 0x3c, !PT ;  /* 0x0000000d0e0c7212 */ /* 0x040fe400078e3cff */
[----:B------:R-:W-:-:S02]  /*7960*/  LOP3.LUT R13, R14, R16, RZ, 0x3c, !PT ;  /* 0x000000100e0d7212 */ /* 0x000fc400078e3cff */
[----:B------:R-:W-:Y:S02]  /*7970*/  ISETP.GE.AND P0, PT, R11, RZ, PT ;  /* 0x000000ff0b00720c */ /* 0x000fe40003f06270 */
[C---:B------:R-:W-:Y:S02]  /*7980*/  LEA.HI R0, R16.reuse, R0, RZ, 0x1 ;  /* 0x0000000010007211 */ /* 0x040fe400078f08ff */
[----:B------:R-:W0:Y:S01]  /*7990*/  I2F.F64.S64 R12, R12 ;  /* 0x0000000c000c7312 */ /* 0x000e220000301c00 */
[----:B------:R-:W-:Y:S02]  /*79a0*/  LOP3.LUT R17, R16, R11, RZ, 0x3c, !PT ;  /* 0x0000000b10117212 */ /* 0x000fe400078e3cff */
[----:B------:R-:W-:Y:S02]  /*79b0*/  IMAD.MOV R16, RZ, RZ, -R0 ;  /* 0x000000ffff107224 */ /* 0x000fe400078e0a00 */
[----:B------:R-:W-:-:S04]  /*79c0*/  ISETP.GE.AND P1, PT, R17, RZ, PT ;  /* 0x000000ff1100720c */ /* 0x000fc80003f26270 */
[----:B------:R-:W-:Y:S01]  /*79d0*/  @!P0 MOV R0, R16 ;  /* 0x0000001000008202 */ /* 0x000fe20000000f00 */
[----:B0-----:R-:W-:-:S10]  /*79e0*/  DMUL R14, R12, UR8 ;  /* 0x000000080c0e7c28 */ /* 0x001fd40008000000 */
[----:B------:R-:W0:Y:S02]  /*79f0*/  F2F.F32.F64 R14, R14 ;  /* 0x0000000e000e7310 */ /* 0x000e240000301000 */
[----:B0-----:R-:W-:Y:S01]  /*7a00*/  FSEL R12, -R14, R14, !P1 ;  /* 0x0000000e0e0c7208 */ /* 0x001fe20004800100 */
[----:B------:R-:W-:Y:S06]  /*7a10*/  BRA `(.L_x_95) ;  /* 0x0000000000087947 */ /* 0x000fec0003800000 */
.L_x_96:
[----:B------:R-:W-:Y:S01]  /*7a20*/  FMUL R12, RZ, R11 ;  /* 0x0000000bff0c7220 */ /* 0x000fe20000400000 */
[----:B------:R-:W-:-:S07]  /*7a30*/  IMAD.MOV.U32 R0, RZ, RZ, RZ ;  /* 0x000000ffff007224 */ /* 0x000fce00078e00ff */
.L_x_95:
[----:B------:R-:W-:Y:S05]  /*7a40*/  BSYNC.RECONVERGENT B0 ;  /* 0x0000000000007941 */ /* 0x000fea0003800200 */
.L_x_94:
        /* <DEDUP_REMOVED lines=25> */
.L_x_103:
        /* <DEDUP_REMOVED lines=62> */
.L_x_105:
[----:B------:R-:W-:Y:S05]  /*7fc0*/  BSYNC.RECONVERGENT B1 ;  /* 0x0000000000017941 */ /* 0x000fea0003800200 */
.L_x_104:
        /* <DEDUP_REMOVED lines=19> */
.L_x_102:
[----:B------:R-:W-:Y:S01]  /*8100*/  FMUL R19, RZ, R11 ;  /* 0x0000000bff137220 */ /* 0x000fe20000400000 */
[----:B------:R-:W-:-:S07]  /*8110*/  MOV R18, RZ ;  /* 0x000000ff00127202 */ /* 0x000fce0000000f00 */
.L_x_101:
[----:B------:R-:W-:Y:S05]  /*8120*/  BSYNC.RECONVERGENT B0 ;  /* 0x0000000000007941 */ /* 0x000fea0003800200 */
.L_x_100:
        /* <DEDUP_REMOVED lines=35> */
.L_x_109:
        /* <DEDUP_REMOVED lines=43> */
[----:B------:R-:W-:Y:S01]  /*8610*/  @P0 IMAD.MOV.U32 R13, RZ, RZ, R8 ;  /* 0x000000ffff0d0224 */ /* 0x000fe200078e0008 */
[----:B------:R-:W-:Y:S01]  /*8620*/  @P3 MOV R13, R9 ;  /* 0x00000009000d3202 */ /* 0x000fe20000000f00 */
        /* <DEDUP_REMOVED lines=17> */
.L_x_111:
[----:B------:R-:W-:Y:S05]  /*8740*/  BSYNC.RECONVERGENT B1 ;  /* 0x0000000000017941 */ /* 0x000fea0003800200 */
.L_x_110:
        /* <DEDUP_REMOVED lines=12> */
[----:B------:R-:W-:Y:S02]  /*8810*/  ISETP.GE.AND P1, PT, R17, RZ, PT ;  /* 0x000000ff1100720c */ /* 0x000fe40003f26270 */
[----:B------:R-:W-:-:S05]  /*8820*/  IADD3 R16, PT, PT, -R0, RZ, RZ ;  /* 0x000000ff00107210 */ /* 0x000fca0007ffe1ff */
[----:B------:R-:W-:Y:S01]  /*8830*/  @!P0 IMAD.MOV.U32 R0, RZ, RZ, R16 ;  /* 0x000000ffff008224 */ /* 0x000fe200078e0010 */
[----:B0-----:R-:W-:-:S10]  /*8840*/  DMUL R14, R12, UR8 ;  /* 0x000000080c0e7c28 */ /* 0x001fd40008000000 */
[----:B------:R-:W0:Y:S02]  /*8850*/  F2F.F32.F64 R14, R14 ;  /* 0x0000000e000e7310 */ /* 0x000e240000301000 */
[----:B0-----:R-:W-:Y:S01]  /*8860*/  FSEL R12, -R14, R14, !P1 ;  /* 0x0000000e0e0c7208 */ /* 0x001fe20004800100 */
[----:B------:R-:W-:Y:S06]  /*8870*/  BRA `(.L_x_107) ;  /* 0x0000000000087947 */ /* 0x000fec0003800000 */
.L_x_108:
[----:B------:R-:W-:Y:S01]  /*8880*/  FMUL R12, RZ, R11 ;  /* 0x0000000bff0c7220 */ /* 0x000fe20000400000 */
[----:B------:R-:W-:-:S07]  /*8890*/  IMAD.MOV.U32 R0, RZ, RZ, RZ ;  /* 0x000000ffff007224 */ /* 0x000fce00078e00ff */
.L_x_107:
[----:B------:R-:W-:Y:S05]  /*88a0*/  BSYNC.RECONVERGENT B0 ;  /* 0x0000000000007941 */ /* 0x000fea0003800200 */
.L_x_106:
        /* <DEDUP_REMOVED lines=25> */
.L_x_115:
        /* <DEDUP_REMOVED lines=62> */
.L_x_117:
[----:B------:R-:W-:Y:S05]  /*8e20*/  BSYNC.RECONVERGENT B1 ;  /* 0x0000000000017941 */ /* 0x000fea0003800200 */
.L_x_116:
[C---:B------:R-:W-:Y:S01]  /*8e30*/  SHF.L.W.U32.HI R18, R12.reuse, 0x2, R0 ;  /* 0x000000020c127819 */ /* 0x040fe20000010e00 */
[----:B------:R-:W-:Y:S01]  /*8e40*/  UMOV UR8, 0x54442d19 ;  /* 0x54442d1900087882 */ /* 0x000fe20000000000 */
[----:B------:R-:W-:Y:S01]  /*8e50*/  SHF.L.U32 R12, R12, 0x2, RZ ;  /* 0x000000020c0c7819 */ /* 0x000fe200000006ff */
        /* <DEDUP_REMOVED lines=16> */
.L_x_114:
[----:B------:R-:W-:Y:S01]  /*8f60*/  FMUL R19, RZ, R11 ;  /* 0x0000000bff137220 */ /* 0x000fe20000400000 */
[----:B------:R-:W-:-:S07]  /*8f70*/  IMAD.MOV.U32 R18, RZ, RZ, RZ ;  /* 0x000000ffff127224 */ /* 0x000fce00078e00ff */
.L_x_113:
[----:B------:R-:W-:Y:S05]  /*8f80*/  BSYNC.RECONVERGENT B0 ;  /* 0x0000000000007941 */ /* 0x000fea0003800200 */
.L_x_112:
        /* <DEDUP_REMOVED lines=35> */
.L_x_121:
        /* <DEDUP_REMOVED lines=62> */
.L_x_123:
[----:B------:R-:W-:Y:S05]  /*95a0*/  BSYNC.RECONVERGENT B1 ;  /* 0x0000000000017941 */ /* 0x000fea0003800200 */
.L_x_122:
        /* <DEDUP_REMOVED lines=19> */
.L_x_120:
[----:B------:R-:W-:Y:S01]  /*96e0*/  FMUL R12, RZ, R11 ;  /* 0x0000000bff0c7220 */ /* 0x000fe20000400000 */
[----:B------:R-:W-:-:S07]  /*96f0*/  IMAD.MOV.U32 R0, RZ, RZ, RZ ;  /* 0x000000ffff007224 */ /* 0x000fce00078e00ff */
.L_x_119:
[----:B------:R-:W-:Y:S05]  /*9700*/  BSYNC.RECONVERGENT B0 ;  /* 0x0000000000007941 */ /* 0x000fea0003800200 */
.L_x_118:
        /* <DEDUP_REMOVED lines=25> */
.L_x_127:
        /* <DEDUP_REMOVED lines=62> */
.L_x_129:
[----:B------:R-:W-:Y:S05]  /*9c80*/  BSYNC.RECONVERGENT B1 ;  /* 0x0000000000017941 */ /* 0x000fea0003800200 */
.L_x_128:
        /* <DEDUP_REMOVED lines=19> */
.L_x_126:
[----:B------:R-:W-:Y:S01]  /*9dc0*/  FMUL R19, RZ, R11 ;  /* 0x0000000bff137220 */ /* 0x000fe20000400000 */
[----:B------:R-:W-:-:S07]  /*9dd0*/  IMAD.MOV.U32 R18, RZ, RZ, RZ ;  /* 0x000000ffff127224 */ /* 0x000fce00078e00ff */
.L_x_125:
[----:B------:R-:W-:Y:S05]  /*9de0*/  BSYNC.RECONVERGENT B0 ;  /* 0x0000000000007941 */ /* 0x000fea0003800200 */
.L_x_124:
        /* <DEDUP_REMOVED lines=35> */
.L_x_133:
        /* <DEDUP_REMOVED lines=62> */
.L_x_135:
[----:B------:R-:W-:Y:S05]  /*a400*/  BSYNC.RECONVERGENT B1 ;  /* 0x0000000000017941 */ /* 0x000fea0003800200 */
.L_x_134:
        /* <DEDUP_REMOVED lines=19> */
.L_x_132:
[----:B------:R-:W-:Y:S01]  /*a540*/  FMUL R12, RZ, R11 ;  /* 0x0000000bff0c7220 */ /* 0x000fe20000400000 */
[----:B------:R-:W-:-:S07]  /*a550*/  IMAD.MOV.U32 R0, RZ, RZ, RZ ;  /* 0x000000ffff007224 */ /* 0x000fce00078e00ff */
.L_x_131:
[----:B------:R-:W-:Y:S05]  /*a560*/  BSYNC.RECONVERGENT B0 ;  /* 0x0000000000007941 */ /* 0x000fea0003800200 */
.L_x_130:
        /* <DEDUP_REMOVED lines=25> */
.L_x_139:
        /* <DEDUP_REMOVED lines=41> */
[----:B------:R-:W-:Y:S01]  /*a990*/  @P1 IMAD.MOV.U32 R12, RZ, RZ, R7 ;  /* 0x000000ffff0c1224 */ /* 0x000fe200078e0007 */
[----:B------:R-:W-:Y:S01]  /*a9a0*/  @P0 MOV R12, R8 ;  /* 0x00000008000c0202 */ /* 0x000fe20000000f00 */
[----:B------:R-:W-:-:S02]  /*a9b0*/  @P1 IMAD.MOV.U32 R0, RZ, RZ, R8 ;  /* 0x000000ffff001224 */ /* 0x000fc400078e0008 */
[--C-:B------:R-:W-:Y:S02]  /*a9c0*/  @P0 IMAD.MOV.U32 R0, RZ, RZ, R9.reuse ;  /* 0x000000ffff000224 */ /* 0x100fe400078e0009 */
[----:B------:R-:W-:Y:S02]  /*a9d0*/  @P3 IMAD.MOV.U32 R12, RZ, RZ, R9 ;  /* 0x000000ffff0c3224 */ /* 0x000fe400078e0009 */
[--C-:B------:R-:W-:Y:S02]  /*a9e0*/  @P3 IMAD.MOV.U32 R0, RZ, RZ, R10.reuse ;  /* 0x000000ffff003224 */ /* 0x100fe400078e000a */
[----:B------:R-:W-:Y:S02]  /*a9f0*/  @P4 IMAD.MOV.U32 R12, RZ, RZ, R10 ;  /* 0x000000ffff0c4224 */ /* 0x000fe400078e000a */
[--C-:B------:R-:W-:Y:S02]  /*aa00*/  @P4 IMAD.MOV.U32 R0, RZ, RZ, R19.reuse ;  /* 0x000000ffff004224 */ /* 0x100fe400078e0013 */
        /* <DEDUP_REMOVED lines=8> */
[----:B------:R-:W-:Y:S01]  /*aa90*/  @P4 IMAD.MOV.U32 R13, RZ, RZ, R9 ;  /* 0x000000ffff0d4224 */ /* 0x000fe200078e0009 */
[----:B------:R-:W-:Y:S02]  /*aaa0*/  @P5 MOV R13, R10 ;  /* 0x0000000a000d5202 */ /* 0x000fe40000000f00 */
[----:B------:R-:W-:-:S07]  /*aab0*/  SHF.L.W.U32.HI R0, R12, R15, R0 ;  /* 0x0000000f0c007219 */ /* 0x000fce0000010e00 */
[----:B------:R-:W-:-:S05]  /*aac0*/  @P0 IMAD.MOV.U32 R13, RZ, RZ, R19 ;  /* 0x000000ffff0d0224 */ /* 0x000fca00078e0013 */
[----:B------:R-:W-:-:S07]  /*aad0*/  SHF.L.W.U32.HI R12, R13, R15, R12 ;  /* 0x0000000f0d0c7219 */ /* 0x000fce0000010e0c */
.L_x_141:
[----:B------:R-:W-:Y:S05]  /*aae0*/  BSYNC.RECONVERGENT B1 ;  /* 0x0000000000017941 */ /* 0x000fea0003800200 */
.L_x_140:
        /* <DEDUP_REMOVED lines=19> */
.L_x_138:
[----:B------:R-:W-:Y:S01]  /*ac20*/  FMUL R19, RZ, R11 ;  /* 0x0000000bff137220 */ /* 0x000fe20000400000 */
[----:B------:R-:W-:-:S07]  /*ac30*/  IMAD.MOV.U32 R18, RZ, RZ, RZ ;  /* 0x000000ffff127224 */ /* 0x000fce00078e00ff */
.L_x_137:
[----:B------:R-:W-:Y:S05]  /*ac40*/  BSYNC.RECONVERGENT B0 ;  /* 0x0000000000007941 */ /* 0x000fea0003800200 */
.L_x_136:
        /* <DEDUP_REMOVED lines=35> */
.L_x_145:
        /* <DEDUP_REMOVED lines=62> */
.L_x_147:
[----:B------:R-:W-:Y:S05]  /*b260*/  BSYNC.RECONVERGENT B1 ;  /* 0x0000000000017941 */ /* 0x000fea0003800200 */
.L_x_146:
        /* <DEDUP_REMOVED lines=19> */
.L_x_144:
[----:B------:R-:W-:Y:S01]  /*b3a0*/  FMUL R12, RZ, R11 ;  /* 0x0000000bff0c7220 */ /* 0x000fe20000400000 */
[----:B------:R-:W-:-:S07]  /*b3b0*/  IMAD.MOV.U32 R0, RZ, RZ, RZ ;  /* 0x000000ffff007224 */ /* 0x000fce00078e00ff */
.L_x_143:
[----:B------:R-:W-:Y:S05]  /*b3c0*/  BSYNC.RECONVERGENT B0 ;  /* 0x0000000000007941 */ /* 0x000fea0003800200 */
.L_x_142:
        /* <DEDUP_REMOVED lines=25> */
.L_x_151:
        /* <DEDUP_REMOVED lines=62> */
.L_x_153:
[----:B------:R-:W-:Y:S05]  /*b940*/  BSYNC.RECONVERGENT B1 ;  /* 0x0000000000017941 */ /* 0x000fea0003800200 */
.L_x_152:
        /* <DEDUP_REMOVED lines=19> */
.L_x_150:
[----:B------:R-:W-:Y:S01]  /*ba80*/  FMUL R19, RZ, R11 ;  /* 0x0000000bff137220 */ /* 0x000fe20000400000 */
[----:B------:R-:W-:-:S07]  /*ba90*/  MOV R18, RZ ;  /* 0x000000ff00127202 */ /* 0x000fce0000000f00 */
.L_x_149:
[----:B------:R-:W-:Y:S05]  /*baa0*/  BSYNC.RECONVERGENT B0 ;  /* 0x0000000000007941 */ /* 0x000fea0003800200 */
.L_x_148:
        /* <DEDUP_REMOVED lines=35> */
.L_x_157:
        /* <DEDUP_REMOVED lines=58> */
[----:B------:R-:W-:Y:S01]  /*c080*/  @P5 IMAD.MOV.U32 R14, RZ, RZ, R9 ;  /* 0x000000ffff0e5224 */ /* 0x000fe200078e0009 */
[----:B------:R-:W-:-:S09]  /*c090*/  @P4 MOV R14, R10 ;  /* 0x0000000a000e4202 */ /* 0x000fd20000000f00 */
[----:B------:R-:W-:-:S05]  /*c0a0*/  @P0 IMAD.MOV.U32 R14, RZ, RZ, R21 ;  /* 0x000000ffff0e0224 */ /* 0x000fca00078e0015 */
[----:B------:R-:W-:-:S07]  /*c0b0*/  SHF.L.W.U32.HI R13, R14, R12, R13 ;  /* 0x0000000c0e0d7219 */ /* 0x000fce0000010e0d */
.L_x_159:
[----:B------:R-:W-:Y:S05]  /*c0c0*/  BSYNC.RECONVERGENT B1 ;  /* 0x0000000000017941 */ /* 0x000fea0003800200 */
.L_x_158:
        /* <DEDUP_REMOVED lines=19> */
.L_x_156:
[----:B------:R-:W-:Y:S01]  /*c200*/  FMUL R12, RZ, R11 ;  /* 0x0000000bff0c7220 */ /* 0x000fe20000400000 */
[----:B------:R-:W-:-:S07]  /*c210*/  IMAD.MOV.U32 R0, RZ, RZ, RZ ;  /* 0x000000ffff007224 */ /* 0x000fce00078e00ff */
.L_x_155:
[----:B------:R-:W-:Y:S05]  /*c220*/  BSYNC.RECONVERGENT B0 ;  /* 0x0000000000007941 */ /* 0x000fea0003800200 */
.L_x_154:
        /* <DEDUP_REMOVED lines=25> */
.L_x_163:
        /* <DEDUP_REMOVED lines=62> */
.L_x_165:
[----:B------:R-:W-:Y:S05]  /*c7a0*/  BSYNC.RECONVERGENT B1 ;  /* 0x0000000000017941 */ /* 0x000fea0003800200 */
.L_x_164:
        /* <DEDUP_REMOVED lines=19> */
.L_x_162:
[----:B------:R-:W-:Y:S01]  /*c8e0*/  FMUL R19, RZ, R11 ;  /* 0x0000000bff137220 */ /* 0x000fe20000400000 */
[----:B------:R-:W-:-:S07]  /*c8f0*/  IMAD.MOV.U32 R18, RZ, RZ, RZ ;  /* 0x000000ffff127224 */ /* 0x000fce00078e00ff */
.L_x_161:
[----:B------:R-:W-:Y:S05]  /*c900*/  BSYNC.RECONVERGENT B0 ;  /* 0x0000000000007941 */ /* 0x000fea0003800200 */
.L_x_160:
        /* <DEDUP_REMOVED lines=35> */
.L_x_169:
        /* <DEDUP_REMOVED lines=62> */
.L_x_171:
[----:B------:R-:W-:Y:S05]  /*cf20*/  BSYNC.RECONVERGENT B1 ;  /* 0x0000000000017941 */ /* 0x000fea0003800200 */
.L_x_170:
        /* <DEDUP_REMOVED lines=19> */
.L_x_168:
[----:B------:R-:W-:Y:S01]  /*d060*/  FMUL R12, RZ, R11 ;  /* 0x0000000bff0c7220 */ /* 0x000fe20000400000 */
[----:B------:R-:W-:-:S07]  /*d070*/  MOV R0, RZ ;  /* 0x000000ff00007202 */ /* 0x000fce0000000f00 */
.L_x_167:
[----:B------:R-:W-:Y:S05]  /*d080*/  BSYNC.RECONVERGENT B0 ;  /* 0x0000000000007941 */ /* 0x000fea0003800200 */
.L_x_166:
        /* <DEDUP_REMOVED lines=25> */
.L_x_175:
        /* <DEDUP_REMOVED lines=62> */
.L_x_177:
[----:B------:R-:W-:Y:S05]  /*d600*/  BSYNC.RECONVERGENT B1 ;  /* 0x0000000000017941 */ /* 0x000fea0003800200 */
.L_x_176:
        /* <DEDUP_REMOVED lines=19> */
.L_x_174:
[----:B------:R-:W-:Y:S01]  /*d740*/  FMUL R19, RZ, R11 ;  /* 0x0000000bff137220 */ /* 0x000fe20000400000 */
[----:B------:R-:W-:-:S07]  /*d750*/  IMAD.MOV.U32 R18, RZ, RZ, RZ ;  /* 0x000000ffff127224 */ /* 0x000fce00078e00ff */
.L_x_173:
[----:B------:R-:W-:Y:S05]  /*d760*/  BSYNC.RECONVERGENT B0 ;  /* 0x0000000000007941 */ /* 0x000fea0003800200 */
.L_x_172:
        /* <DEDUP_REMOVED lines=35> */
.L_x_181:
        /* <DEDUP_REMOVED lines=62> */
.L_x_183:
[----:B------:R-:W-:Y:S05]  /*dd80*/  BSYNC.RECONVERGENT B1 ;  /* 0x0000000000017941 */ /* 0x000fea0003800200 */
.L_x_182:
        /* <DEDUP_REMOVED lines=19> */
.L_x_180:
[----:B------:R-:W-:Y:S01]  /*dec0*/  FMUL R12, RZ, R11 ;  /* 0x0000000bff0c7220 */ /* 0x000fe20000400000 */
[----:B------:R-:W-:-:S07]  /*ded0*/  IMAD.MOV.U32 R0, RZ, RZ, RZ ;  /* 0x000000ffff007224 */ /* 0x000fce00078e00ff */
.L_x_179:
[----:B------:R-:W-:Y:S05]  /*dee0*/  BSYNC.RECONVERGENT B0 ;  /* 0x0000000000007941 */ /* 0x000fea0003800200 */
.L_x_178:
        /* <DEDUP_REMOVED lines=25> */
.L_x_187:
        /* <DEDUP_REMOVED lines=62> */
.L_x_189:
[----:B------:R-:W-:Y:S05]  /*e460*/  BSYNC.RECONVERGENT B1 ;  /* 0x0000000000017941 */ /* 0x000fea0003800200 */
.L_x_188:
        /* <DEDUP_REMOVED lines=19> */
.L_x_186:
[----:B------:R-:W-:Y:S01]  /*e5a0*/  FMUL R19, RZ, R11 ;  /* 0x0000000bff137220 */ /* 0x000fe20000400000 */
[----:B------:R-:W-:-:S07]  /*e5b0*/  IMAD.MOV.U32 R18, RZ, RZ, RZ ;  /* 0x000000ffff127224 */ /* 0x000fce00078e00ff */
.L_x_185:
[----:B------:R-:W-:Y:S05]  /*e5c0*/  BSYNC.RECONVERGENT B0 ;  /* 0x0000000000007941 */ /* 0x000fea0003800200 */
.L_x_184:
        /* <DEDUP_REMOVED lines=35> */
.L_x_193:
        /* <DEDUP_REMOVED lines=62> */
.L_x_195:
[----:B------:R-:W-:Y:S05]  /*ebe0*/  BSYNC.RECONVERGENT B1 ;  /* 0x0000000000017941 */ /* 0x000fea0003800200 */
.L_x_194:
        /* <DEDUP_REMOVED lines=19> */
.L_x_192:
[----:B------:R-:W-:Y:S01]  /*ed20*/  FMUL R12, RZ, R11 ;  /* 0x0000000bff0c7220 */ /* 0x000fe20000400000 */
[----:B------:R-:W-:-:S07]  /*ed30*/  IMAD.MOV.U32 R0, RZ, RZ, RZ ;  /* 0x000000ffff007224 */ /* 0x000fce00078e00ff */
.L_x_191:
[----:B------:R-:W-:Y:S05]  /*ed40*/  BSYNC.RECONVERGENT B0 ;  /* 0x0000000000007941 */ /* 0x000fea0003800200 */
.L_x_190:
        /* <DEDUP_REMOVED lines=25> */
.L_x_199:
        /* <DEDUP_REMOVED lines=42> */
[--C-:B------:R-:W-:Y:S01]  /*f180*/  @P1 IMAD.MOV.U32 R0, RZ, RZ, R8.reuse ;  /* 0x000000ffff001224 */ /* 0x100fe200078e0008 */
[----:B------:R-:W-:Y:S01]  /*f190*/  @P0 MOV R0, R9 ;  /* 0x0000000900000202 */ /* 0x000fe20000000f00 */
[----:B------:R-:W-:Y:S02]  /*f1a0*/  @P0 IMAD.MOV.U32 R12, RZ, RZ, R8 ;  /* 0x000000ffff0c0224 */ /* 0x000fe400078e0008 */
        /* <DEDUP_REMOVED lines=15> */
[----:B------:R-:W-:-:S04]  /*f2a0*/  @P0 MOV R13, R19 ;  /* 0x00000013000d0202 */ /* 0x000fc80000000f00 */
[----:B------:R-:W-:-:S07]  /*f2b0*/  SHF.L.W.U32.HI R12, R13, R15, R12 ;  /* 0x0000000f0d0c7219 */ /* 0x000fce0000010e0c */
.L_x_201:
[----:B------:R-:W-:Y:S05]  /*f2c0*/  BSYNC.RECONVERGENT B1 ;  /* 0x0000000000017941 */ /* 0x000fea0003800200 */
.L_x_200:
        /* <DEDUP_REMOVED lines=19> */
.L_x_198:
[----:B------:R-:W-:Y:S01]  /*f400*/  FMUL R19, RZ, R11 ;  /* 0x0000000bff137220 */ /* 0x000fe20000400000 */
[----:B------:R-:W-:-:S07]  /*f410*/  IMAD.MOV.U32 R18, RZ, RZ, RZ ;  /* 0x000000ffff127224 */ /* 0x000fce00078e00ff */
.L_x_197:
[----:B------:R-:W-:Y:S05]  /*f420*/  BSYNC.RECONVERGENT B0 ;  /* 0x0000000000007941 */ /* 0x000fea0003800200 */
.L_x_196:
        /* <DEDUP_REMOVED lines=35> */
.L_x_205:
        /* <DEDUP_REMOVED lines=62> */
.L_x_207:
[----:B------:R-:W-:Y:S05]  /*fa40*/  BSYNC.RECONVERGENT B1 ;  /* 0x0000000000017941 */ /* 0x000fea0003800200 */
.L_x_206:
        /* <DEDUP_REMOVED lines=19> */
.L_x_204:
[----:B------:R-:W-:Y:S01]  /*fb80*/  FMUL R12, RZ, R11 ;  /* 0x0000000bff0c7220 */ /* 0x000fe20000400000 */
[----:B------:R-:W-:-:S07]  /*fb90*/  IMAD.MOV.U32 R0, RZ, RZ, RZ ;  /* 0x000000ffff007224 */ /* 0x000fce00078e00ff */
.L_x_203:
[----:B------:R-:W-:Y:S05]  /*fba0*/  BSYNC.RECONVERGENT B0 ;  /* 0x0000000000007941 */ /* 0x000fea0003800200 */
.L_x_202:
        /* <DEDUP_REMOVED lines=25> */
.L_x_211:
        /* <DEDUP_REMOVED lines=62> */
.L_x_213:
[----:B------:R-:W-:Y:S05]  /*10120*/  BSYNC.RECONVERGENT B1 ;  /* 0x0000000000017941 */ /* 0x000fea0003800200 */
.L_x_212:
        /* <DEDUP_REMOVED lines=19> */
.L_x_210:
[----:B------:R-:W-:Y:S01]  /*10260*/  FMUL R19, RZ, R11 ;  /* 0x0000000bff137220 */ /* 0x000fe20000400000 */
[----:B------:R-:W-:-:S07]  /*10270*/  IMAD.MOV.U32 R18, RZ, RZ, RZ ;  /* 0x000000ffff127224 */ /* 0x000fce00078e00ff */
.L_x_209:
[----:B------:R-:W-:Y:S05]  /*10280*/  BSYNC.RECONVERGENT B0 ;  /* 0x0000000000007941 */ /* 0x000fea0003800200 */
.L_x_208:
        /* <DEDUP_REMOVED lines=35> */
.L_x_217:
        /* <DEDUP_REMOVED lines=62> */
.L_x_219:
[----:B------:R-:W-:Y:S05]  /*108a0*/  BSYNC.RECONVERGENT B1 ;  /* 0x0000000000017941 */ /* 0x000fea0003800200 */
.L_x_218:
        /* <DEDUP_REMOVED lines=19> */
.L_x_216:
[----:B------:R-:W-:Y:S01]  /*109e0*/  FMUL R12, RZ, R11 ;  /* 0x0000000bff0c7220 */ /* 0x000fe20000400000 */
[----:B------:R-:W-:-:S07]  /*109f0*/  IMAD.MOV.U32 R0, RZ, RZ, RZ ;  /* 0x000000ffff007224 */ /* 0x000fce00078e00ff */
.L_x_215:
[----:B------:R-:W-:Y:S05]  /*10a00*/  BSYNC.RECONVERGENT B0 ;  /* 0x0000000000007941 */ /* 0x000fea0003800200 */
.L_x_214:
        /* <DEDUP_REMOVED lines=25> */
.L_x_223:
        /* <DEDUP_REMOVED lines=40> */
[--C-:B------:R-:W-:Y:S01]  /*10e20*/  @P2 IMAD.MOV.U32 R0, RZ, RZ, R7.reuse ;  /* 0x000000ffff002224 */ /* 0x100fe200078e0007 */
[----:B------:R-:W-:Y:S01]  /*10e30*/  @P1 MOV R0, R8 ;  /* 0x0000000800001202 */ /* 0x000fe20000000f00 */
        /* <DEDUP_REMOVED lines=20> */
.L_x_225:
[----:B------:R-:W-:Y:S05]  /*10f80*/  BSYNC.RECONVERGENT B1 ;  /* 0x0000000000017941 */ /* 0x000fea0003800200 */
.L_x_224:
        /* <DEDUP_REMOVED lines=19> */
.L_x_222:
[----:B------:R-:W-:Y:S01]  /*110c0*/  FMUL R19, RZ, R11 ;  /* 0x0000000bff137220 */ /* 0x000fe20000400000 */
[----:B------:R-:W-:-:S07]  /*110d0*/  IMAD.MOV.U32 R18, RZ, RZ, RZ ;  /* 0x000000ffff127224 */ /* 0x000fce00078e00ff */
.L_x_221:
[----:B------:R-:W-:Y:S05]  /*110e0*/  BSYNC.RECONVERGENT B0 ;  /* 0x0000000000007941 */ /* 0x000fea0003800200 */
.L_x_220:
        /* <DEDUP_REMOVED lines=35> */
.L_x_229:
        /* <DEDUP_REMOVED lines=62> */
.L_x_231:
[----:B------:R-:W-:Y:S05]  /*11700*/  BSYNC.RECONVERGENT B1 ;  /* 0x0000000000017941 */ /* 0x000fea0003800200 */
.L_x_230:
        /* <DEDUP_REMOVED lines=19> */
.L_x_228:
[----:B------:R-:W-:Y:S01]  /*11840*/  FMUL R12, RZ, R11 ;  /* 0x0000000bff0c7220 */ /* 0x000fe20000400000 */
[----:B------:R-:W-:-:S07]  /*11850*/  IMAD.MOV.U32 R0, RZ, RZ, RZ ;  /* 0x000000ffff007224 */ /* 0x000fce00078e00ff */
.L_x_227:
[----:B------:R-:W-:Y:S05]  /*11860*/  BSYNC.RECONVERGENT B0 ;  /* 0x0000000000007941 */ /* 0x000fea0003800200 */
.L_x_226:
        /* <DEDUP_REMOVED lines=25> */
.L_x_235:
        /* <DEDUP_REMOVED lines=62> */
.L_x_237:
[----:B------:R-:W-:Y:S05]  /*11de0*/  BSYNC.RECONVERGENT B1 ;  /* 0x0000000000017941 */ /* 0x000fea0003800200 */
.L_x_236:
        /* <DEDUP_REMOVED lines=9> */
[C---:B------:R-:W-:Y:S02]  /*11e80*/  LOP3.LUT R16, R18.reuse, R11, RZ, 0x3c, !PT ;  /* 0x0000000b12107212 */ /* 0x040fe400078e3cff */
[----:B------:R-:W0:Y:S01]  /*11e90*/  I2F.F64.S64 R12, R12 ;  /* 0x0000000c000c7312 */ /* 0x000e220000301c00 */
[----:B------:R-:W-:Y:S02]  /*11ea0*/  LEA.HI R18, R18, R0, RZ, 0x1 ;  /* 0x0000000012127211 */ /* 0x000fe400078f08ff */
[----:B------:R-:W-:-:S03]  /*11eb0*/  ISETP.GE.AND P0, PT, R16, RZ, PT ;  /* 0x000000ff1000720c */ /* 0x000fc60003f06270 */
[----:B------:R-:W-:-:S05]  /*11ec0*/  IMAD.MOV R0, RZ, RZ, -R18 ;  /* 0x000000ffff007224 */ /* 0x000fca00078e0a12 */
[----:B------:R-:W-:Y:S01]  /*11ed0*/  @!P1 MOV R18, R0 ;  /* 0x0000000000129202 */ /* 0x000fe20000000f00 */
[----:B0-----:R-:W-:-:S10]  /*11ee0*/  DMUL R14, R12, UR8 ;  /* 0x000000080c0e7c28 */ /* 0x001fd40008000000 */
[----:B------:R-:W0:Y:S02]  /*11ef0*/  F2F.F32.F64 R14, R14 ;  /* 0x0000000e000e7310 */ /* 0x000e240000301000 */
[----:B0-----:R-:W-:Y:S01]  /*11f00*/  FSEL R19, -R14, R14, !P0 ;  /* 0x0000000e0e137208 */ /* 0x001fe20004000100 */
[----:B------:R-:W-:Y:S06]  /*11f10*/  BRA `(.L_x_233) ;  /* 0x0000000000087947 */ /* 0x000fec0003800000 */
.L_x_234:
[----:B------:R-:W-:Y:S01]  /*11f20*/  FMUL R19, RZ, R11 ;  /* 0x0000000bff137220 */ /* 0x000fe20000400000 */
[----:B------:R-:W-:-:S07]  /*11f30*/  IMAD.MOV.U32 R18, RZ, RZ, RZ ;  /* 0x000000ffff127224 */ /* 0x000fce00078e00ff */
.L_x_233:
[----:B------:R-:W-:Y:S05]  /*11f40*/  BSYNC.RECONVERGENT B0 ;  /* 0x0000000000007941 */ /* 0x000fea0003800200 */
.L_x_232:
        /* <DEDUP_REMOVED lines=35> */
.L_x_241:
        /* <DEDUP_REMOVED lines=57> */
[----:B------:R-:W-:Y:S01]  /*12510*/  @P5 MOV R14, R9 ;  /* 0x00000009000e5202 */ /* 0x000fe20000000f00 */
[----:B------:R-:W-:Y:S01]  /*12520*/  @P4 IMAD.MOV.U32 R14, RZ, RZ, R10 ;  /* 0x000000ffff0e4224 */ /* 0x000fe200078e000a */
[----:B------:R-:W-:-:S09]  /*12530*/  SHF.L.W.U32.HI R0, R13, R12, R0 ;  /* 0x0000000c0d007219 */ /* 0x000fd20000010e00 */
[----:B------:R-:W-:-:S05]  /*12540*/  @P0 IMAD.MOV.U32 R14, RZ, RZ, R21 ;  /* 0x000000ffff0e0224 */ /* 0x000fca00078e0015 */
[----:B------:R-:W-:-:S07]  /*12550*/  SHF.L.W.U32.HI R13, R14, R12, R13 ;  /* 0x0000000c0e0d7219 */ /* 0x000fce0000010e0d */
.L_x_243:
[----:B------:R-:W-:Y:S05]  /*12560*/  BSYNC.RECONVERGENT B1 ;  /* 0x0000000000017941 */ /* 0x000fea0003800200 */
.L_x_242:
        /* <DEDUP_REMOVED lines=19> */
.L_x_240:
[----:B------:R-:W-:Y:S01]  /*126a0*/  FMUL R12, RZ, R11 ;  /* 0x0000000bff0c7220 */ /* 0x000fe20000400000 */
[----:B------:R-:W-:-:S07]  /*126b0*/  IMAD.MOV.U32 R0, RZ, RZ, RZ ;  /* 0x000000ffff007224 */ /* 0x000fce00078e00ff */
.L_x_239:
[----:B------:R-:W-:Y:S05]  /*126c0*/  BSYNC.RECONVERGENT B0 ;  /* 0x0000000000007941 */ /* 0x000fea0003800200 */
.L_x_238:
        /* <DEDUP_REMOVED lines=25> */
.L_x_247:
        /* <DEDUP_REMOVED lines=62> */
.L_x_249:
[----:B------:R-:W-:Y:S05]  /*12c40*/  BSYNC.RECONVERGENT B1 ;  /* 0x0000000000017941 */ /* 0x000fea0003800200 */
.L_x_248:
        /* <DEDUP_REMOVED lines=19> */
.L_x_246:
[----:B------:R-:W-:Y:S01]  /*12d80*/  FMUL R19, RZ, R11 ;  /* 0x0000000bff137220 */ /* 0x000fe20000400000 */
[----:B------:R-:W-:-:S07]  /*12d90*/  IMAD.MOV.U32 R18, RZ, RZ, RZ ;  /* 0x000000ffff127224 */ /* 0x000fce00078e00ff */
.L_x_245:
[----:B------:R-:W-:Y:S05]  /*12da0*/  BSYNC.RECONVERGENT B0 ;  /* 0x0000000000007941 */ /* 0x000fea0003800200 */
.L_x_244:
        /* <DEDUP_REMOVED lines=35> */
.L_x_253:
        /* <DEDUP_REMOVED lines=62> */
.L_x_255:
[----:B------:R-:W-:Y:S05]  /*133c0*/  BSYNC.RECONVERGENT B1 ;  /* 0x0000000000017941 */ /* 0x000fea0003800200 */
.L_x_254:
        /* <DEDUP_REMOVED lines=19> */
.L_x_252:
[----:B------:R-:W-:Y:S01]  /*13500*/  FMUL R12, RZ, R11 ;  /* 0x0000000bff0c7220 */ /* 0x000fe20000400000 */
[----:B------:R-:W-:-:S07]  /*13510*/  IMAD.MOV.U32 R0, RZ, RZ, RZ ;  /* 0x000000ffff007224 */ /* 0x000fce00078e00ff */
.L_x_251:
[----:B------:R-:W-:Y:S05]  /*13520*/  BSYNC.RECONVERGENT B0 ;  /* 0x0000000000007941 */ /* 0x000fea0003800200 */
.L_x_250:
        /* <DEDUP_REMOVED lines=25> */
.L_x_259:
        /* <DEDUP_REMOVED lines=62> */
.L_x_261:
[----:B------:R-:W-:Y:S05]  /*13aa0*/  BSYNC.RECONVERGENT B1 ;  /* 0x0000000000017941 */ /* 0x000fea0003800200 */
.L_x_260:
        /* <DEDUP_REMOVED lines=19> */
.L_x_258:
[----:B------:R-:W-:Y:S01]  /*13be0*/  FMUL R19, RZ, R11 ;  /* 0x0000000bff137220 */ /* 0x000fe20000400000 */
[----:B------:R-:W-:-:S07]  /*13bf0*/  IMAD.MOV.U32 R18, RZ, RZ, RZ ;  /* 0x000000ffff127224 */ /* 0x000fce00078e00ff */
.L_x_257:
[----:B------:R-:W-:Y:S05]  /*13c00*/  BSYNC.RECONVERGENT B0 ;  /* 0x0000000000007941 */ /* 0x000fea0003800200 */
.L_x_256:
        /* <DEDUP_REMOVED lines=35> */
.L_x_265:
        /* <DEDUP_REMOVED lines=62> */
.L_x_267:
[----:B------:R-:W-:Y:S05]  /*14220*/  BSYNC.RECONVERGENT B1 ;  /* 0x0000000000017941 */ /* 0x000fea0003800200 */
.L_x_266:
        /* <DEDUP_REMOVED lines=19> */
.L_x_264:
[----:B------:R-:W-:Y:S01]  /*14360*/  FMUL R12, RZ, R11 ;  /* 0x0000000bff0c7220 */ /* 0x000fe20000400000 */
[----:B------:R-:W-:-:S07]  /*14370*/  IMAD.MOV.U32 R0, RZ, RZ, RZ ;  /* 0x000000ffff007224 */ /* 0x000fce00078e00ff */
.L_x_263:
[----:B------:R-:W-:Y:S05]  /*14380*/  BSYNC.RECONVERGENT B0 ;  /* 0x0000000000007941 */ /* 0x000fea0003800200 */
.L_x_262:
        /* <DEDUP_REMOVED lines=25> */
.L_x_271:
        /* <DEDUP_REMOVED lines=62> */
.L_x_273:
[----:B------:R-:W-:Y:S05]  /*14900*/  BSYNC.RECONVERGENT B1 ;  /* 0x0000000000017941 */ /* 0x000fea0003800200 */
.L_x_272:
        /* <DEDUP_REMOVED lines=19> */
.L_x_270:
[----:B------:R-:W-:Y:S01]  /*14a40*/  FMUL R19, RZ, R11 ;  /* 0x0000000bff137220 */ /* 0x000fe20000400000 */
[----:B------:R-:W-:-:S07]  /*14a50*/  IMAD.MOV.U32 R18, RZ, RZ, RZ ;  /* 0x000000ffff127224 */ /* 0x000fce00078e00ff */
.L_x_269:
[----:B------:R-:W-:Y:S05]  /*14a60*/  BSYNC.RECONVERGENT B0 ;  /* 0x0000000000007941 */ /* 0x000fea0003800200 */
.L_x_268:
        /* <DEDUP_REMOVED lines=35> */
.L_x_277:
        /* <DEDUP_REMOVED lines=62> */
.L_x_279:
[----:B------:R-:W-:Y:S05]  /*15080*/  BSYNC.RECONVERGENT B1 ;  /* 0x0000000000017941 */ /* 0x000fea0003800200 */
.L_x_278:
        /* <DEDUP_REMOVED lines=19> */
.L_x_276:
[----:B------:R-:W-:Y:S01]  /*151c0*/  FMUL R12, RZ, R11 ;  /* 0x0000000bff0c7220 */ /* 0x000fe20000400000 */
[----:B------:R-:W-:-:S07]  /*151d0*/  IMAD.MOV.U32 R0, RZ, RZ, RZ ;  /* 0x000000ffff007224 */ /* 0x000fce00078e00ff */
.L_x_275:
[----:B------:R-:W-:Y:S05]  /*151e0*/  BSYNC.RECONVERGENT B0 ;  /* 0x0000000000007941 */ /* 0x000fea0003800200 */
.L_x_274:
        /* <DEDUP_REMOVED lines=25> */
.L_x_283:
        /* <DEDUP_REMOVED lines=62> */
.L_x_285:
[----:B------:R-:W-:Y:S05]  /*15760*/  BSYNC.RECONVERGENT B1 ;  /* 0x0000000000017941 */ /* 0x000fea0003800200 */
.L_x_284:
        /* <DEDUP_REMOVED lines=19> */
.L_x_282:
[----:B------:R-:W-:Y:S01]  /*158a0*/  FMUL R19, RZ, R11 ;  /* 0x0000000bff137220 */ /* 0x000fe20000400000 */
[----:B------:R-:W-:-:S07]  /*158b0*/  IMAD.MOV.U32 R18, RZ, RZ, RZ ;  /* 0x000000ffff127224 */ /* 0x000fce00078e00ff */
.L_x_281:
[----:B------:R-:W-:Y:S05]  /*158c0*/  BSYNC.RECONVERGENT B0 ;  /* 0x0000000000007941 */ /* 0x000fea0003800200 */
.L_x_280:
        /* <DEDUP_REMOVED lines=35> */
.L_x_289:
        /* <DEDUP_REMOVED lines=62> */
.L_x_291:
[----:B------:R-:W-:Y:S05]  /*15ee0*/  BSYNC.RECONVERGENT B1 ;  /* 0x0000000000017941 */ /* 0x000fea0003800200 */
.L_x_290:
        /* <DEDUP_REMOVED lines=19> */
.L_x_288:
[----:B------:R-:W-:Y:S01]  /*16020*/  FMUL R12, RZ, R11 ;  /* 0x0000000bff0c7220 */ /* 0x000fe20000400000 */
[----:B------:R-:W-:-:S07]  /*16030*/  IMAD.MOV.U32 R0, RZ, RZ, RZ ;  /* 0x000000ffff007224 */ /* 0x000fce00078e00ff */
.L_x_287:
[----:B------:R-:W-:Y:S05]  /*16040*/  BSYNC.RECONVERGENT B0 ;  /* 0x0000000000007941 */ /* 0x000fea0003800200 */
.L_x_286:
        /* <DEDUP_REMOVED lines=25> */
.L_x_295:
        /* <DEDUP_REMOVED lines=62> */
.L_x_297:
[----:B------:R-:W-:Y:S05]  /*165c0*/  BSYNC.RECONVERGENT B1 ;  /* 0x0000000000017941 */ /* 0x000fea0003800200 */
.L_x_296:
        /* <DEDUP_REMOVED lines=19> */
.L_x_294:
[----:B------:R-:W-:Y:S01]  /*16700*/  FMUL R19, RZ, R11 ;  /* 0x0000000bff137220 */ /* 0x000fe20000400000 */
[----:B------:R-:W-:-:S07]  /*16710*/  MOV R18, RZ ;  /* 0x000000ff00127202 */ /* 0x000fce0000000f00 */
.L_x_293:
[----:B------:R-:W-:Y:S05]  /*16720*/  BSYNC.RECONVERGENT B0 ;  /* 0x0000000000007941 */ /* 0x000fea0003800200 */
.L_x_292:
        /* <DEDUP_REMOVED lines=35> */
.L_x_301:
        /* <DEDUP_REMOVED lines=62> */
.L_x_303:
[----:B------:R-:W-:Y:S05]  /*16d40*/  BSYNC.RECONVERGENT B1 ;  /* 0x0000000000017941 */ /* 0x000fea0003800200 */
.L_x_302:
        /* <DEDUP_REMOVED lines=19> */
.L_x_300:
[----:B------:R-:W-:Y:S01]  /*16e80*/  FMUL R12, RZ, R11 ;  /* 0x0000000bff0c7220 */ /* 0x000fe20000400000 */
[----:B------:R-:W-:-:S07]  /*16e90*/  IMAD.MOV.U32 R0, RZ, RZ, RZ ;  /* 0x000000ffff007224 */ /* 0x000fce00078e00ff */
.L_x_299:
[----:B------:R-:W-:Y:S05]  /*16ea0*/  BSYNC.RECONVERGENT B0 ;  /* 0x0000000000007941 */ /* 0x000fea0003800200 */
.L_x_298:
        /* <DEDUP_REMOVED lines=25> */
.L_x_307:
        /* <DEDUP_REMOVED lines=62> */
.L_x_309:
[----:B------:R-:W-:Y:S05]  /*17420*/  BSYNC.RECONVERGENT B1 ;  /* 0x0000000000017941 */ /* 0x000fea0003800200 */
.L_x_308:
        /* <DEDUP_REMOVED lines=19> */
.L_x_306:
[----:B------:R-:W-:Y:S01]  /*17560*/  FMUL R19, RZ, R11 ;  /* 0x0000000bff137220 */ /* 0x000fe20000400000 */
[----:B------:R-:W-:-:S07]  /*17570*/  IMAD.MOV.U32 R18, RZ, RZ, RZ ;  /* 0x000000ffff127224 */ /* 0x000fce00078e00ff */
.L_x_305:
[----:B------:R-:W-:Y:S05]  /*17580*/  BSYNC.RECONVERGENT B0 ;  /* 0x0000000000007941 */ /* 0x000fea0003800200 */
.L_x_304:
        /* <DEDUP_REMOVED lines=35> */
.L_x_313:
        /* <DEDUP_REMOVED lines=62> */
.L_x_315:
[----:B------:R-:W-:Y:S05]  /*17ba0*/  BSYNC.RECONVERGENT B1 ;  /* 0x0000000000017941 */ /* 0x000fea0003800200 */
.L_x_314:
        /* <DEDUP_REMOVED lines=19> */
.L_x_312:
[----:B------:R-:W-:Y:S01]  /*17ce0*/  FMUL R12, RZ, R11 ;  /* 0x0000000bff0c7220 */ /* 0x000fe20000400000 */
[----:B------:R-:W-:-:S07]  /*17cf0*/  MOV R0, RZ ;  /* 0x000000ff00007202 */ /* 0x000fce0000000f00 */
.L_x_311:
[----:B------:R-:W-:Y:S05]  /*17d00*/  BSYNC.RECONVERGENT B0 ;  /* 0x0000000000007941 */ /* 0x000fea0003800200 */
.L_x_310:
        /* <DEDUP_REMOVED lines=25> */
.L_x_319:
        /* <DEDUP_REMOVED lines=62> */
.L_x_321:
[----:B------:R-:W-:Y:S05]  /*18280*/  BSYNC.RECONVERGENT B1 ;  /* 0x0000000000017941 */ /* 0x000fea0003800200 */
.L_x_320:
        /* <DEDUP_REMOVED lines=19> */
.L_x_318:
[----:B------:R-:W-:Y:S01]  /*183c0*/  FMUL R19, RZ, R11 ;  /* 0x0000000bff137220 */ /* 0x000fe20000400000 */
[----:B------:R-:W-:-:S07]  /*183d0*/  IMAD.MOV.U32 R18, RZ, RZ, RZ ;  /* 0x000000ffff127224 */ /* 0x000fce00078e00ff */
.L_x_317:
[----:B------:R-:W-:Y:S05]  /*183e0*/  BSYNC.RECONVERGENT B0 ;  /* 0x0000000000007941 */ /* 0x000fea0003800200 */
.L_x_316:
        /* <DEDUP_REMOVED lines=35> */
.L_x_325:
        /* <DEDUP_REMOVED lines=62> */
.L_x_327:
[----:B------:R-:W-:Y:S05]  /*18a00*/  BSYNC.RECONVERGENT B1 ;  /* 0x0000000000017941 */ /* 0x000fea0003800200 */
.L_x_326:
        /* <DEDUP_REMOVED lines=19> */
.L_x_324:
[----:B------:R-:W-:Y:S01]  /*18b40*/  FMUL R12, RZ, R11 ;  /* 0x0000000bff0c7220 */ /* 0x000fe20000400000 */
[----:B------:R-:W-:-:S07]  /*18b50*/  IMAD.MOV.U32 R0, RZ, RZ, RZ ;  /* 0x000000ffff007224 */ /* 0x000fce00078e00ff */
.L_x_323:
[----:B------:R-:W-:Y:S05]  /*18b60*/  BSYNC.RECONVERGENT B0 ;  /* 0x0000000000007941 */ /* 0x000fea0003800200 */
.L_x_322:
        /* <DEDUP_REMOVED lines=25> */
.L_x_331:
        /* <DEDUP_REMOVED lines=62> */
.L_x_333:
[----:B------:R-:W-:Y:S05]  /*190e0*/  BSYNC.RECONVERGENT B1 ;  /* 0x0000000000017941 */ /* 0x000fea0003800200 */
.L_x_332:
        /* <DEDUP_REMOVED lines=19> */
.L_x_330:
[----:B------:R-:W-:Y:S01]  /*19220*/  FMUL R19, RZ, R11 ;  /* 0x0000000bff137220 */ /* 0x000fe20000400000 */
[----:B------:R-:W-:-:S07]  /*19230*/  IMAD.MOV.U32 R18, RZ, RZ, RZ ;  /* 0x000000ffff127224 */ /* 0x000fce00078e00ff */
.L_x_329:
[----:B------:R-:W-:Y:S05]  /*19240*/  BSYNC.RECONVERGENT B0 ;  /* 0x0000000000007941 */ /* 0x000fea0003800200 */
.L_x_328:
        /* <DEDUP_REMOVED lines=35> */
.L_x_337:
        /* <DEDUP_REMOVED lines=62> */
.L_x_339:
[----:B------:R-:W-:Y:S05]  /*19860*/  BSYNC.RECONVERGENT B1 ;  /* 0x0000000000017941 */ /* 0x000fea0003800200 */
.L_x_338:
        /* <DEDUP_REMOVED lines=19> */
.L_x_336:
[----:B------:R-:W-:Y:S01]  /*199a0*/  FMUL R12, RZ, R11 ;  /* 0x0000000bff0c7220 */ /* 0x000fe20000400000 */
[----:B------:R-:W-:-:S07]  /*199b0*/  IMAD.MOV.U32 R0, RZ, RZ, RZ ;  /* 0x000000ffff007224 */ /* 0x000fce00078e00ff */
.L_x_335:
[----:B------:R-:W-:Y:S05]  /*199c0*/  BSYNC.RECONVERGENT B0 ;  /* 0x0000000000007941 */ /* 0x000fea0003800200 */
.L_x_334:
        /* <DEDUP_REMOVED lines=25> */
.L_x_343:
        /* <DEDUP_REMOVED lines=62> */
.L_x_345:
[----:B------:R-:W-:Y:S05]  /*19f40*/  BSYNC.RECONVERGENT B1 ;  /* 0x0000000000017941 */ /* 0x000fea0003800200 */
.L_x_344:
        /* <DEDUP_REMOVED lines=19> */
.L_x_342:
[----:B------:R-:W-:Y:S01]  /*1a080*/  FMUL R19, RZ, R11 ;  /* 0x0000000bff137220 */ /* 0x000fe20000400000 */
[----:B------:R-:W-:-:S07]  /*1a090*/  IMAD.MOV.U32 R18, RZ, RZ, RZ ;  /* 0x000000ffff127224 */ /* 0x000fce00078e00ff */
.L_x_341:
[----:B------:R-:W-:Y:S05]  /*1a0a0*/  BSYNC.RECONVERGENT B0 ;  /* 0x0000000000007941 */ /* 0x000fea0003800200 */
.L_x_340:
        /* <DEDUP_REMOVED lines=35> */
.L_x_349:
        /* <DEDUP_REMOVED lines=62> */
.L_x_351:
[----:B------:R-:W-:Y:S05]  /*1a6c0*/  BSYNC.RECONVERGENT B1 ;  /* 0x0000000000017941 */ /* 0x000fea0003800200 */
.L_x_350:
        /* <DEDUP_REMOVED lines=19> */
.L_x_348:
[----:B------:R-:W-:Y:S01]  /*1a800*/  FMUL R12, RZ, R11 ;  /* 0x0000000bff0c7220 */ /* 0x000fe20000400000 */
[----:B------:R-:W-:-:S07]  /*1a810*/  IMAD.MOV.U32 R0, RZ, RZ, RZ ;  /* 0x000000ffff007224 */ /* 0x000fce00078e00ff */
.L_x_347:
[----:B------:R-:W-:Y:S05]  /*1a820*/  BSYNC.RECONVERGENT B0 ;  /* 0x0000000000007941 */ /* 0x000fea0003800200 */
.L_x_346:
        /* <DEDUP_REMOVED lines=25> */
.L_x_355:
        /* <DEDUP_REMOVED lines=62> */
.L_x_357:
[----:B------:R-:W-:Y:S05]  /*1ada0*/  BSYNC.RECONVERGENT B1 ;  /* 0x0000000000017941 */ /* 0x000fea0003800200 */
.L_x_356:
        /* <DEDUP_REMOVED lines=19> */
.L_x_354:
[----:B------:R-:W-:Y:S01]  /*1aee0*/  FMUL R19, RZ, R11 ;  /* 0x0000000bff137220 */ /* 0x000fe20000400000 */
[----:B------:R-:W-:-:S07]  /*1aef0*/  IMAD.MOV.U32 R18, RZ, RZ, RZ ;  /* 0x000000ffff127224 */ /* 0x000fce00078e00ff */
.L_x_353:
[----:B------:R-:W-:Y:S05]  /*1af00*/  BSYNC.RECONVERGENT B0 ;  /* 0x0000000000007941 */ /* 0x000fea0003800200 */
.L_x_352:
        /* <DEDUP_REMOVED lines=35> */
.L_x_361:
        /* <DEDUP_REMOVED lines=62> */
.L_x_363:
[----:B------:R-:W-:Y:S05]  /*1b520*/  BSYNC.RECONVERGENT B1 ;  /* 0x0000000000017941 */ /* 0x000fea0003800200 */
.L_x_362:
        /* <DEDUP_REMOVED lines=19> */
.L_x_360:
[----:B------:R-:W-:Y:S01]  /*1b660*/  FMUL R12, RZ, R11 ;  /* 0x0000000bff0c7220 */ /* 0x000fe20000400000 */
[----:B------:R-:W-:-:S07]  /*1b670*/  IMAD.MOV.U32 R0, RZ, RZ, RZ ;  /* 0x000000ffff007224 */ /* 0x000fce00078e00ff */
.L_x_359:
[----:B------:R-:W-:Y:S05]  /*1b680*/  BSYNC.RECONVERGENT B0 ;  /* 0x0000000000007941 */ /* 0x000fea0003800200 */
.L_x_358:
        /* <DEDUP_REMOVED lines=25> */
.L_x_367:
        /* <DEDUP_REMOVED lines=62> */
.L_x_369:
[----:B------:R-:W-:Y:S05]  /*1bc00*/  BSYNC.RECONVERGENT B1 ;  /* 0x0000000000017941 */ /* 0x000fea0003800200 */
.L_x_368:
        /* <DEDUP_REMOVED lines=19> */
.L_x_366:
[----:B------:R-:W-:Y:S01]  /*1bd40*/  FMUL R19, RZ, R11 ;  /* 0x0000000bff137220 */ /* 0x000fe20000400000 */
[----:B------:R-:W-:-:S07]  /*1bd50*/  IMAD.MOV.U32 R18, RZ, RZ, RZ ;  /* 0x000000ffff127224 */ /* 0x000fce00078e00ff */
.L_x_365:
[----:B------:R-:W-:Y:S05]  /*1bd60*/  BSYNC.RECONVERGENT B0 ;  /* 0x0000000000007941 */ /* 0x000fea0003800200 */
.L_x_364:
        /* <DEDUP_REMOVED lines=35> */
.L_x_373:
        /* <DEDUP_REMOVED lines=62> */
.L_x_375:
[----:B------:R-:W-:Y:S05]  /*1c380*/  BSYNC.RECONVERGENT B1 ;  /* 0x0000000000017941 */ /* 0x000fea0003800200 */
.L_x_374:
        /* <DEDUP_REMOVED lines=19> */
.L_x_372:
[----:B------:R-:W-:Y:S01]  /*1c4c0*/  FMUL R12, RZ, R11 ;  /* 0x0000000bff0c7220 */ /* 0x000fe20000400000 */
[----:B------:R-:W-:-:S07]  /*1c4d0*/  IMAD.MOV.U32 R0, RZ, RZ, RZ ;  /* 0x000000ffff007224 */ /* 0x000fce00078e00ff */
.L_x_371:
[----:B------:R-:W-:Y:S05]  /*1c4e0*/  BSYNC.RECONVERGENT B0 ;  /* 0x0000000000007941 */ /* 0x000fea0003800200 */
.L_x_370:
        /* <DEDUP_REMOVED lines=25> */
.L_x_379:
        /* <DEDUP_REMOVED lines=62> */
.L_x_381:
[----:B------:R-:W-:Y:S05]  /*1ca60*/  BSYNC.RECONVERGENT B1 ;  /* 0x0000000000017941 */ /* 0x000fea0003800200 */
.L_x_380:
        /* <DEDUP_REMOVED lines=19> */
.L_x_378:
[----:B------:R-:W-:Y:S01]  /*1cba0*/  FMUL R19, RZ, R11 ;  /* 0x0000000bff137220 */ /* 0x000fe20000400000 */
[----:B------:R-:W-:-:S07]  /*1cbb0*/  IMAD.MOV.U32 R18, RZ, RZ, RZ ;  /* 0x000000ffff127224 */ /* 0x000fce00078e00ff */
.L_x_377:
[----:B------:R-:W-:Y:S05]  /*1cbc0*/  BSYNC.RECONVERGENT B0 ;  /* 0x0000000000007941 */ /* 0x000fea0003800200 */
.L_x_376:
        /* <DEDUP_REMOVED lines=35> */
.L_x_385:
        /* <DEDUP_REMOVED lines=62> */
.L_x_387:
[----:B------:R-:W-:Y:S05]  /*1d1e0*/  BSYNC.RECONVERGENT B1 ;  /* 0x0000000000017941 */ /* 0x000fea0003800200 */
.L_x_386:
        /* <DEDUP_REMOVED lines=19> */
.L_x_384:
[----:B------:R-:W-:Y:S01]  /*1d320*/  FMUL R12, RZ, R11 ;  /* 0x0000000bff0c7220 */ /* 0x000fe20000400000 */
[----:B------:R-:W-:-:S07]  /*1d330*/  IMAD.MOV.U32 R0, RZ, RZ, RZ ;  /* 0x000000ffff007224 */ /* 0x000fce00078e00ff */
.L_x_383:
[----:B------:R-:W-:Y:S05]  /*1d340*/  BSYNC.RECONVERGENT B0 ;  /* 0x0000000000007941 */ /* 0x000fea0003800200 */
.L_x_382:
        /* <DEDUP_REMOVED lines=25> */
.L_x_391:
        /* <DEDUP_REMOVED lines=62> */
.L_x_393:
[----:B------:R-:W-:Y:S05]  /*1d8c0*/  BSYNC.RECONVERGENT B1 ;  /* 0x0000000000017941 */ /* 0x000fea0003800200 */
.L_x_392:
        /* <DEDUP_REMOVED lines=19> */
.L_x_390:
[----:B------:R-:W-:Y:S01]  /*1da00*/  FMUL R19, RZ, R11 ;  /* 0x0000000bff137220 */ /* 0x000fe20000400000 */
[----:B------:R-:W-:-:S07]  /*1da10*/  IMAD.MOV.U32 R18, RZ, RZ, RZ ;  /* 0x000000ffff127224 */ /* 0x000fce00078e00ff */
.L_x_389:
[----:B------:R-:W-:Y:S05]  /*1da20*/  BSYNC.RECONVERGENT B0 ;  /* 0x0000000000007941 */ /* 0x000fea0003800200 */
.L_x_388:
        /* <DEDUP_REMOVED lines=35> */
.L_x_397:
        /* <DEDUP_REMOVED lines=62> */
.L_x_399:
[----:B------:R-:W-:Y:S05]  /*1e040*/  BSYNC.RECONVERGENT B1 ;  /* 0x0000000000017941 */ /* 0x000fea0003800200 */
.L_x_398:
        /* <DEDUP_REMOVED lines=19> */
.L_x_396:
[----:B------:R-:W-:Y:S01]  /*1e180*/  FMUL R12, RZ, R11 ;  /* 0x0000000bff0c7220 */ /* 0x000fe20000400000 */
[----:B------:R-:W-:-:S07]  /*1e190*/  IMAD.MOV.U32 R0, RZ, RZ, RZ ;  /* 0x000000ffff007224 */ /* 0x000fce00078e00ff */
.L_x_395:
[----:B------:R-:W-:Y:S05]  /*1e1a0*/  BSYNC.RECONVERGENT B0 ;  /* 0x0000000000007941 */ /* 0x000fea0003800200 */
.L_x_394:
        /* <DEDUP_REMOVED lines=25> */
.L_x_403:
        /* <DEDUP_REMOVED lines=62> */
.L_x_405:
[----:B------:R-:W-:Y:S05]  /*1e720*/  BSYNC.RECONVERGENT B1 ;  /* 0x0000000000017941 */ /* 0x000fea0003800200 */
.L_x_404:
        /* <DEDUP_REMOVED lines=19> */
.L_x_402:
[----:B------:R-:W-:Y:S01]  /*1e860*/  FMUL R19, RZ, R11 ;  /* 0x0000000bff137220 */ /* 0x000fe20000400000 */
[----:B------:R-:W-:-:S07]  /*1e870*/  IMAD.MOV.U32 R18, RZ, RZ, RZ ;  /* 0x000000ffff127224 */ /* 0x000fce00078e00ff */
.L_x_401:
[----:B------:R-:W-:Y:S05]  /*1e880*/  BSYNC.RECONVERGENT B0 ;  /* 0x0000000000007941 */ /* 0x000fea0003800200 */
.L_x_400:
        /* <DEDUP_REMOVED lines=35> */
.L_x_409:
        /* <DEDUP_REMOVED lines=62> */
.L_x_411:
[----:B------:R-:W-:Y:S05]  /*1eea0*/  BSYNC.RECONVERGENT B1 ;  /* 0x0000000000017941 */ /* 0x000fea0003800200 */
.L_x_410:
        /* <DEDUP_REMOVED lines=19> */
.L_x_408:
[----:B------:R-:W-:Y:S01]  /*1efe0*/  FMUL R12, RZ, R11 ;  /* 0x0000000bff0c7220 */ /* 0x000fe20000400000 */
[----:B------:R-:W-:-:S07]  /*1eff0*/  IMAD.MOV.U32 R0, RZ, RZ, RZ ;  /* 0x000000ffff007224 */ /* 0x000fce00078e00ff */
.L_x_407:
[----:B------:R-:W-:Y:S05]  /*1f000*/  BSYNC.RECONVERGENT B0 ;  /* 0x0000000000007941 */ /* 0x000fea0003800200 */
.L_x_406:
        /* <DEDUP_REMOVED lines=25> */
.L_x_415:
        /* <DEDUP_REMOVED lines=62> */
.L_x_417:
[----:B------:R-:W-:Y:S05]  /*1f580*/  BSYNC.RECONVERGENT B1 ;  /* 0x0000000000017941 */ /* 0x000fea0003800200 */
.L_x_416:
        /* <DEDUP_REMOVED lines=19> */
.L_x_414:
[----:B------:R-:W-:Y:S01]  /*1f6c0*/  FMUL R19, RZ, R11 ;  /* 0x0000000bff137220 */ /* 0x000fe20000400000 */
[----:B------:R-:W-:-:S07]  /*1f6d0*/  IMAD.MOV.U32 R18, RZ, RZ, RZ ;  /* 0x000000ffff127224 */ /* 0x000fce00078e00ff */
.L_x_413:
[----:B------:R-:W-:Y:S05]  /*1f6e0*/  BSYNC.RECONVERGENT B0 ;  /* 0x0000000000007941 */ /* 0x000fea0003800200 */
.L_x_412:
        /* <DEDUP_REMOVED lines=35> */
.L_x_421:
        /* <DEDUP_REMOVED lines=62> */
.L_x_423:
[----:B------:R-:W-:Y:S05]  /*1fd00*/  BSYNC.RECONVERGENT B1 ;  /* 0x0000000000017941 */ /* 0x000fea0003800200 */
.L_x_422:
        /* <DEDUP_REMOVED lines=19> */
.L_x_420:
[----:B------:R-:W-:Y:S01]  /*1fe40*/  FMUL R12, RZ, R11 ;  /* 0x0000000bff0c7220 */ /* 0x000fe20000400000 */
[----:B------:R-:W-:-:S07]  /*1fe50*/  IMAD.MOV.U32 R0, RZ, RZ, RZ ;  /* 0x000000ffff007224 */ /* 0x000fce00078e00ff */
.L_x_419:
[----:B------:R-:W-:Y:S05]  /*1fe60*/  BSYNC.RECONVERGENT B0 ;  /* 0x0000000000007941 */ /* 0x000fea0003800200 */
.L_x_418:
        /* <DEDUP_REMOVED lines=25> */
.L_x_427:
        /* <DEDUP_REMOVED lines=62> */
.L_x_429:
[----:B------:R-:W-:Y:S05]  /*203e0*/  BSYNC.RECONVERGENT B1 ;  /* 0x0000000000017941 */ /* 0x000fea0003800200 */
.L_x_428:
        /* <DEDUP_REMOVED lines=19> */
.L_x_426:
[----:B------:R-:W-:Y:S01]  /*20520*/  FMUL R19, RZ, R11 ;  /* 0x0000000bff137220 */ /* 0x000fe20000400000 */
[----:B------:R-:W-:-:S07]  /*20530*/  IMAD.MOV.U32 R18, RZ, RZ, RZ ;  /* 0x000000ffff127224 */ /* 0x000fce00078e00ff */
.L_x_425:
[----:B------:R-:W-:Y:S05]  /*20540*/  BSYNC.RECONVERGENT B0 ;  /* 0x0000000000007941 */ /* 0x000fea0003800200 */
.L_x_424:
        /* <DEDUP_REMOVED lines=35> */
.L_x_433:
        /* <DEDUP_REMOVED lines=62> */
.L_x_435:
[----:B------:R-:W-:Y:S05]  /*20b60*/  BSYNC.RECONVERGENT B1 ;  /* 0x0000000000017941 */ /* 0x000fea0003800200 */
.L_x_434:
        /* <DEDUP_REMOVED lines=19> */
.L_x_432:
[----:B------:R-:W-:Y:S01]  /*20ca0*/  FMUL R12, RZ, R11 ;  /* 0x0000000bff0c7220 */ /* 0x000fe20000400000 */
[----:B------:R-:W-:-:S07]  /*20cb0*/  IMAD.MOV.U32 R0, RZ, RZ, RZ ;  /* 0x000000ffff007224 */ /* 0x000fce00078e00ff */
.L_x_431:
[----:B------:R-:W-:Y:S05]  /*20cc0*/  BSYNC.RECONVERGENT B0 ;  /* 0x0000000000007941 */ /* 0x000fea0003800200 */
.L_x_430:
        /* <DEDUP_REMOVED lines=25> */
.L_x_439:
        /* <DEDUP_REMOVED lines=62> */
.L_x_441:
[----:B------:R-:W-:Y:S05]  /*21240*/  BSYNC.RECONVERGENT B1 ;  /* 0x0000000000017941 */ /* 0x000fea0003800200 */
.L_x_440:
        /* <DEDUP_REMOVED lines=19> */
.L_x_438:
[----:B------:R-:W-:Y:S01]  /*21380*/  FMUL R19, RZ, R11 ;  /* 0x0000000bff137220 */ /* 0x000fe20000400000 */
[----:B------:R-:W-:-:S07]  /*21390*/  MOV R18, RZ ;  /* 0x000000ff00127202 */ /* 0x000fce0000000f00 */
.L_x_437:
[----:B------:R-:W-:Y:S05]  /*213a0*/  BSYNC.RECONVERGENT B0 ;  /* 0x0000000000007941 */ /* 0x000fea0003800200 */
.L_x_436:
        /* <DEDUP_REMOVED lines=35> */
.L_x_445:
        /* <DEDUP_REMOVED lines=62> */
.L_x_447:
[----:B------:R-:W-:Y:S05]  /*219c0*/  BSYNC.RECONVERGENT B1 ;  /* 0x0000000000017941 */ /* 0x000fea0003800200 */
.L_x_446:
        /* <DEDUP_REMOVED lines=19> */
.L_x_444:
[----:B------:R-:W-:Y:S01]  /*21b00*/  FMUL R12, RZ, R11 ;  /* 0x0000000bff0c7220 */ /* 0x000fe20000400000 */
[----:B------:R-:W-:-:S07]  /*21b10*/  IMAD.MOV.U32 R0, RZ, RZ, RZ ;  /* 0x000000ffff007224 */ /* 0x000fce00078e00ff */
.L_x_443:
[----:B------:R-:W-:Y:S05]  /*21b20*/  BSYNC.RECONVERGENT B0 ;  /* 0x0000000000007941 */ /* 0x000fea0003800200 */
.L_x_442:
        /* <DEDUP_REMOVED lines=25> */
.L_x_451:
        /* <DEDUP_REMOVED lines=62> */
.L_x_453:
[----:B------:R-:W-:Y:S05]  /*220a0*/  BSYNC.RECONVERGENT B1 ;  /* 0x0000000000017941 */ /* 0x000fea0003800200 */
.L_x_452:
        /* <DEDUP_REMOVED lines=19> */
.L_x_450:
[----:B------:R-:W-:Y:S01]  /*221e0*/  FMUL R19, RZ, R11 ;  /* 0x0000000bff137220 */ /* 0x000fe20000400000 */
[----:B------:R-:W-:-:S07]  /*221f0*/  IMAD.MOV.U32 R18, RZ, RZ, RZ ;  /* 0x000000ffff127224 */ /* 0x000fce00078e00ff */
.L_x_449:
[----:B------:R-:W-:Y:S05]  /*22200*/  BSYNC.RECONVERGENT B0 ;  /* 0x0000000000007941 */ /* 0x000fea0003800200 */
.L_x_448:
        /* <DEDUP_REMOVED lines=35> */
.L_x_457:
        /* <DEDUP_REMOVED lines=62> */
.L_x_459:
[----:B------:R-:W-:Y:S05]  /*22820*/  BSYNC.RECONVERGENT B1 ;  /* 0x0000000000017941 */ /* 0x000fea0003800200 */
.L_x_458:
        /* <DEDUP_REMOVED lines=19> */
.L_x_456:
[----:B------:R-:W-:Y:S01]  /*22960*/  FMUL R12, RZ, R11 ;  /* 0x0000000bff0c7220 */ /* 0x000fe20000400000 */
[----:B------:R-:W-:-:S07]  /*22970*/  MOV R0, RZ ;  /* 0x000000ff00007202 */ /* 0x000fce0000000f00 */
.L_x_455:
[----:B------:R-:W-:Y:S05]  /*22980*/  BSYNC.RECONVERGENT B0 ;  /* 0x0000000000007941 */ /* 0x000fea0003800200 */
.L_x_454:
        /* <DEDUP_REMOVED lines=25> */
.L_x_463:
        /* <DEDUP_REMOVED lines=62> */
.L_x_465:
[----:B------:R-:W-:Y:S05]  /*22f00*/  BSYNC.RECONVERGENT B1 ;  /* 0x0000000000017941 */ /* 0x000fea0003800200 */
.L_x_464:
        /* <DEDUP_REMOVED lines=19> */
.L_x_462:
[----:B------:R-:W-:Y:S01]  /*23040*/  FMUL R19, RZ, R11 ;  /* 0x0000000bff137220 */ /* 0x000fe20000400000 */
[----:B------:R-:W-:-:S07]  /*23050*/  IMAD.MOV.U32 R18, RZ, RZ, RZ ;  /* 0x000000ffff127224 */ /* 0x000fce00078e00ff */
.L_x_461:
[----:B------:R-:W-:Y:S05]  /*23060*/  BSYNC.RECONVERGENT B0 ;  /* 0x0000000000007941 */ /* 0x000fea0003800200 */
.L_x_460:
        /* <DEDUP_REMOVED lines=35> */
.L_x_469:
        /* <DEDUP_REMOVED lines=62> */
.L_x_471:
[----:B------:R-:W-:Y:S05]  /*23680*/  BSYNC.RECONVERGENT B1 ;  /* 0x0000000000017941 */ /* 0x000fea0003800200 */
.L_x_470:
        /* <DEDUP_REMOVED lines=19> */
.L_x_468:
[----:B------:R-:W-:Y:S01]  /*237c0*/  FMUL R12, RZ, R11 ;  /* 0x0000000bff0c7220 */ /* 0x000fe20000400000 */
[----:B------:R-:W-:-:S07]  /*237d0*/  IMAD.MOV.U32 R0, RZ, RZ, RZ ;  /* 0x000000ffff007224 */ /* 0x000fce00078e00ff */
.L_x_467:
[----:B------:R-:W-:Y:S05]  /*237e0*/  BSYNC.RECONVERGENT B0 ;  /* 0x0000000000007941 */ /* 0x000fea0003800200 */
.L_x_466:
        /* <DEDUP_REMOVED lines=25> */
.L_x_475:
        /* <DEDUP_REMOVED lines=62> */
.L_x_477:
[----:B------:R-:W-:Y:S05]  /*23d60*/  BSYNC.RECONVERGENT B1 ;  /* 0x0000000000017941 */ /* 0x000fea0003800200 */
.L_x_476:
        /* <DEDUP_REMOVED lines=19> */
.L_x_474:
[----:B------:R-:W-:Y:S01]  /*23ea0*/  FMUL R19, RZ, R11 ;  /* 0x0000000bff137220 */ /* 0x000fe20000400000 */
[----:B------:R-:W-:-:S07]  /*23eb0*/  IMAD.MOV.U32 R18, RZ, RZ, RZ ;  /* 0x000000ffff127224 */ /* 0x000fce00078e00ff */
.L_x_473:
[----:B------:R-:W-:Y:S05]  /*23ec0*/  BSYNC.RECONVERGENT B0 ;  /* 0x0000000000007941 */ /* 0x000fea0003800200 */
.L_x_472:
        /* <DEDUP_REMOVED lines=35> */
.L_x_481:
        /* <DEDUP_REMOVED lines=62> */
.L_x_483:
[----:B------:R-:W-:Y:S05]  /*244e0*/  BSYNC.RECONVERGENT B1 ;  /* 0x0000000000017941 */ /* 0x000fea0003800200 */
.L_x_482:
        /* <DEDUP_REMOVED lines=19> */
.L_x_480:
[----:B------:R-:W-:Y:S01]  /*24620*/  FMUL R12, RZ, R11 ;  /* 0x0000000bff0c7220 */ /* 0x000fe20000400000 */
[----:B------:R-:W-:-:S07]  /*24630*/  IMAD.MOV.U32 R0, RZ, RZ, RZ ;  /* 0x000000ffff007224 */ /* 0x000fce00078e00ff */
.L_x_479:
[----:B------:R-:W-:Y:S05]  /*24640*/  BSYNC.RECONVERGENT B0 ;  /* 0x0000000000007941 */ /* 0x000fea0003800200 */
.L_x_478:
        /* <DEDUP_REMOVED lines=25> */
.L_x_487:
        /* <DEDUP_REMOVED lines=62> */
.L_x_489:
[----:B------:R-:W-:Y:S05]  /*24bc0*/  BSYNC.RECONVERGENT B1 ;  /* 0x0000000000017941 */ /* 0x000fea0003800200 */
.L_x_488:
        /* <DEDUP_REMOVED lines=19> */
.L_x_486:
[----:B------:R-:W-:Y:S01]  /*24d00*/  FMUL R19, RZ, R11 ;  /* 0x0000000bff137220 */ /* 0x000fe20000400000 */
[----:B------:R-:W-:-:S07]  /*24d10*/  IMAD.MOV.U32 R18, RZ, RZ, RZ ;  /* 0x000000ffff127224 */ /* 0x000fce00078e00ff */
.L_x_485:
[----:B------:R-:W-:Y:S05]  /*24d20*/  BSYNC.RECONVERGENT B0 ;  /* 0x0000000000007941 */ /* 0x000fea0003800200 */
.L_x_484:
        /* <DEDUP_REMOVED lines=35> */
.L_x_493:
        /* <DEDUP_REMOVED lines=62> */
.L_x_495:
[----:B------:R-:W-:Y:S05]  /*25340*/  BSYNC.RECONVERGENT B1 ;  /* 0x0000000000017941 */ /* 0x000fea0003800200 */
.L_x_494:
        /* <DEDUP_REMOVED lines=19> */
.L_x_492:
[----:B------:R-:W-:Y:S01]  /*25480*/  FMUL R12, RZ, R11 ;  /* 0x0000000bff0c7220 */ /* 0x000fe20000400000 */
[----:B------:R-:W-:-:S07]  /*25490*/  IMAD.MOV.U32 R0, RZ, RZ, RZ ;  /* 0x000000ffff007224 */ /* 0x000fce00078e00ff */
.L_x_491:
[----:B------:R-:W-:Y:S05]  /*254a0*/  BSYNC.RECONVERGENT B0 ;  /* 0x0000000000007941 */ /* 0x000fea0003800200 */
.L_x_490:
        /* <DEDUP_REMOVED lines=25> */
.L_x_499:
        /* <DEDUP_REMOVED lines=62> */
.L_x_501:
[----:B------:R-:W-:Y:S05]  /*25a20*/  BSYNC.RECONVERGENT B1 ;  /* 0x0000000000017941 */ /* 0x000fea0003800200 */
.L_x_500:
        /* <DEDUP_REMOVED lines=19> */
.L_x_498:
[----:B------:R-:W-:Y:S01]  /*25b60*/  FMUL R19, RZ, R11 ;  /* 0x0000000bff137220 */ /* 0x000fe20000400000 */
[----:B------:R-:W-:-:S07]  /*25b70*/  IMAD.MOV.U32 R18, RZ, RZ, RZ ;  /* 0x000000ffff127224 */ /* 0x000fce00078e00ff */
.L_x_497:
[----:B------:R-:W-:Y:S05]  /*25b80*/  BSYNC.RECONVERGENT B0 ;  /* 0x0000000000007941 */ /* 0x000fea0003800200 */
.L_x_496:
        /* <DEDUP_REMOVED lines=35> */
.L_x_505:
        /* <DEDUP_REMOVED lines=62> */
.L_x_507:
[----:B------:R-:W-:Y:S05]  /*261a0*/  BSYNC.RECONVERGENT B1 ;  /* 0x0000000000017941 */ /* 0x000fea0003800200 */
.L_x_506:
        /* <DEDUP_REMOVED lines=19> */
.L_x_504:
[----:B------:R-:W-:Y:S01]  /*262e0*/  FMUL R12, RZ, R11 ;  /* 0x0000000bff0c7220 */ /* 0x000fe20000400000 */
[----:B------:R-:W-:-:S07]  /*262f0*/  IMAD.MOV.U32 R0, RZ, RZ, RZ ;  /* 0x000000ffff007224 */ /* 0x000fce00078e00ff */
.L_x_503:
[----:B------:R-:W-:Y:S05]  /*26300*/  BSYNC.RECONVERGENT B0 ;  /* 0x0000000000007941 */ /* 0x000fea0003800200 */
.L_x_502:
        /* <DEDUP_REMOVED lines=25> */
.L_x_511:
        /* <DEDUP_REMOVED lines=62> */
.L_x_513:
[----:B------:R-:W-:Y:S05]  /*26880*/  BSYNC.RECONVERGENT B1 ;  /* 0x0000000000017941 */ /* 0x000fea0003800200 */
.L_x_512:
        /* <DEDUP_REMOVED lines=19> */
.L_x_510:
[----:B------:R-:W-:Y:S01]  /*269c0*/  FMUL R19, RZ, R11 ;  /* 0x0000000bff137220 */ /* 0x000fe20000400000 */
[----:B------:R-:W-:-:S07]  /*269d0*/  IMAD.MOV.U32 R18, RZ, RZ, RZ ;  /* 0x000000ffff127224 */ /* 0x000fce00078e00ff */
.L_x_509:
[----:B------:R-:W-:Y:S05]  /*269e0*/  BSYNC.RECONVERGENT B0 ;  /* 0x0000000000007941 */ /* 0x000fea0003800200 */
.L_x_508:
        /* <DEDUP_REMOVED lines=35> */
.L_x_517:
        /* <DEDUP_REMOVED lines=62> */
.L_x_519:
[----:B------:R-:W-:Y:S05]  /*27000*/  BSYNC.RECONVERGENT B1 ;  /* 0x0000000000017941 */ /* 0x000fea0003800200 */
.L_x_518:
        /* <DEDUP_REMOVED lines=19> */
.L_x_516:
[----:B------:R-:W-:Y:S01]  /*27140*/  FMUL R12, RZ, R11 ;  /* 0x0000000bff0c7220 */ /* 0x000fe20000400000 */
[----:B------:R-:W-:-:S07]  /*27150*/  IMAD.MOV.U32 R0, RZ, RZ, RZ ;  /* 0x000000ffff007224 */ /* 0x000fce00078e00ff */
.L_x_515:
[----:B------:R-:W-:Y:S05]  /*27160*/  BSYNC.RECONVERGENT B0 ;  /* 0x0000000000007941 */ /* 0x000fea0003800200 */
.L_x_514:
        /* <DEDUP_REMOVED lines=25> */
.L_x_523:
        /* <DEDUP_REMOVED lines=62> */
.L_x_525:
[----:B------:R-:W-:Y:S05]  /*276e0*/  BSYNC.RECONVERGENT B1 ;  /* 0x0000000000017941 */ /* 0x000fea0003800200 */
.L_x_524:
        /* <DEDUP_REMOVED lines=19> */
.L_x_522:
[----:B------:R-:W-:Y:S01]  /*27820*/  FMUL R19, RZ, R11 ;  /* 0x0000000bff137220 */ /* 0x000fe20000400000 */
[----:B------:R-:W-:-:S07]  /*27830*/  IMAD.MOV.U32 R18, RZ, RZ, RZ ;  /* 0x000000ffff127224 */ /* 0x000fce00078e00ff */
.L_x_521:
[----:B------:R-:W-:Y:S05]  /*27840*/  BSYNC.RECONVERGENT B0 ;  /* 0x0000000000007941 */ /* 0x000fea0003800200 */
.L_x_520:
        /* <DEDUP_REMOVED lines=35> */
.L_x_529:
        /* <DEDUP_REMOVED lines=62> */
.L_x_531:
[----:B------:R-:W-:Y:S05]  /*27e60*/  BSYNC.RECONVERGENT B1 ;  /* 0x0000000000017941 */ /* 0x000fea0003800200 */
.L_x_530:
        /* <DEDUP_REMOVED lines=19> */
.L_x_528:
[----:B------:R-:W-:Y:S01]  /*27fa0*/  FMUL R12, RZ, R11 ;  /* 0x0000000bff0c7220 */ /* 0x000fe20000400000 */
[----:B------:R-:W-:-:S07]  /*27fb0*/  IMAD.MOV.U32 R0, RZ, RZ, RZ ;  /* 0x000000ffff007224 */ /* 0x000fce00078e00ff */
.L_x_527:
[----:B------:R-:W-:Y:S05]  /*27fc0*/  BSYNC.RECONVERGENT B0 ;  /* 0x0000000000007941 */ /* 0x000fea0003800200 */
.L_x_526:
        /* <DEDUP_REMOVED lines=25> */
.L_x_535:
        /* <DEDUP_REMOVED lines=62> */
.L_x_537:
[----:B------:R-:W-:Y:S05]  /*28540*/  BSYNC.RECONVERGENT B1 ;  /* 0x0000000000017941 */ /* 0x000fea0003800200 */
.L_x_536:
        /* <DEDUP_REMOVED lines=19> */
.L_x_534:
[----:B------:R-:W-:Y:S01]  /*28680*/  FMUL R19, RZ, R11 ;  /* 0x0000000bff137220 */ /* 0x000fe20000400000 */
[----:B------:R-:W-:-:S07]  /*28690*/  IMAD.MOV.U32 R18, RZ, RZ, RZ ;  /* 0x000000ffff127224 */ /* 0x000fce00078e00ff */
.L_x_533:
[----:B------:R-:W-:Y:S05]  /*286a0*/  BSYNC.RECONVERGENT B0 ;  /* 0x0000000000007941 */ /* 0x000fea0003800200 */
.L_x_532:
        /* <DEDUP_REMOVED lines=35> */
.L_x_541:
        /* <DEDUP_REMOVED lines=62> */
.L_x_543:
[----:B------:R-:W-:Y:S05]  /*28cc0*/  BSYNC.RECONVERGENT B1 ;  /* 0x0000000000017941 */ /* 0x000fea0003800200 */
.L_x_542:
        /* <DEDUP_REMOVED lines=19> */
.L_x_540:
[----:B------:R-:W-:Y:S01]  /*28e00*/  FMUL R12, RZ, R11 ;  /* 0x0000000bff0c7220 */ /* 0x000fe20000400000 */
[----:B------:R-:W-:-:S07]  /*28e10*/  IMAD.MOV.U32 R0, RZ, RZ, RZ ;  /* 0x000000ffff007224 */ /* 0x000fce00078e00ff */
.L_x_539:
[----:B------:R-:W-:Y:S05]  /*28e20*/  BSYNC.RECONVERGENT B0 ;  /* 0x0000000000007941 */ /* 0x000fea0003800200 */
.L_x_538:
        /* <DEDUP_REMOVED lines=25> */
.L_x_547:
        /* <DEDUP_REMOVED lines=62> */
.L_x_549:
[----:B------:R-:W-:Y:S05]  /*293a0*/  BSYNC.RECONVERGENT B1 ;  /* 0x0000000000017941 */ /* 0x000fea0003800200 */
.L_x_548:
        /* <DEDUP_REMOVED lines=19> */
.L_x_546:
[----:B------:R-:W-:Y:S01]  /*294e0*/  FMUL R19, RZ, R11 ;  /* 0x0000000bff137220 */ /* 0x000fe20000400000 */
[----:B------:R-:W-:-:S07]  /*294f0*/  IMAD.MOV.U32 R18, RZ, RZ, RZ ;  /* 0x000000ffff127224 */ /* 0x000fce00078e00ff */
.L_x_545:
[----:B------:R-:W-:Y:S05]  /*29500*/  BSYNC.RECONVERGENT B0 ;  /* 0x0000000000007941 */ /* 0x000fea0003800200 */
.L_x_544:
        /* <DEDUP_REMOVED lines=35> */
.L_x_553:
        /* <DEDUP_REMOVED lines=62> */
.L_x_555:
[----:B------:R-:W-:Y:S05]  /*29b20*/  BSYNC.RECONVERGENT B1 ;  /* 0x0000000000017941 */ /* 0x000fea0003800200 */
.L_x_554:
        /* <DEDUP_REMOVED lines=19> */
.L_x_552:
[----:B------:R-:W-:Y:S01]  /*29c60*/  FMUL R12, RZ, R11 ;  /* 0x0000000bff0c7220 */ /* 0x000fe20000400000 */
[----:B------:R-:W-:-:S07]  /*29c70*/  IMAD.MOV.U32 R0, RZ, RZ, RZ ;  /* 0x000000ffff007224 */ /* 0x000fce00078e00ff */
.L_x_551:
[----:B------:R-:W-:Y:S05]  /*29c80*/  BSYNC.RECONVERGENT B0 ;  /* 0x0000000000007941 */ /* 0x000fea0003800200 */
.L_x_550:
        /* <DEDUP_REMOVED lines=25> */
.L_x_559:
        /* <DEDUP_REMOVED lines=62> */
.L_x_561:
[----:B------:R-:W-:Y:S05]  /*2a200*/  BSYNC.RECONVERGENT B1 ;  /* 0x0000000000017941 */ /* 0x000fea0003800200 */
.L_x_560:
        /* <DEDUP_REMOVED lines=19> */
.L_x_558:
[----:B------:R-:W-:Y:S01]  /*2a340*/  FMUL R19, RZ, R11 ;  /* 0x0000000bff137220 */ /* 0x000fe20000400000 */
[----:B------:R-:W-:-:S07]  /*2a350*/  IMAD.MOV.U32 R18, RZ, RZ, RZ ;  /* 0x000000ffff127224 */ /* 0x000fce00078e00ff */
.L_x_557:
[----:B------:R-:W-:Y:S05]  /*2a360*/  BSYNC.RECONVERGENT B0 ;  /* 0x0000000000007941 */ /* 0x000fea0003800200 */
.L_x_556:
        /* <DEDUP_REMOVED lines=35> */
.L_x_565:
        /* <DEDUP_REMOVED lines=62> */
.L_x_567:
[----:B------:R-:W-:Y:S05]  /*2a980*/  BSYNC.RECONVERGENT B1 ;  /* 0x0000000000017941 */ /* 0x000fea0003800200 */
.L_x_566:
        /* <DEDUP_REMOVED lines=19> */
.L_x_564:
[----:B------:R-:W-:Y:S01]  /*2aac0*/  FMUL R12, RZ, R11 ;  /* 0x0000000bff0c7220 */ /* 0x000fe20000400000 */
[----:B------:R-:W-:-:S07]  /*2aad0*/  IMAD.MOV.U32 R0, RZ, RZ, RZ ;  /* 0x000000ffff007224 */ /* 0x000fce00078e00ff */
.L_x_563:
[----:B------:R-:W-:Y:S05]  /*2aae0*/  BSYNC.RECONVERGENT B0 ;  /* 0x0000000000007941 */ /* 0x000fea0003800200 */
.L_x_562:
        /* <DEDUP_REMOVED lines=25> */
.L_x_571:
        /* <DEDUP_REMOVED lines=62> */
.L_x_573:
[----:B------:R-:W-:Y:S05]  /*2b060*/  BSYNC.RECONVERGENT B1 ;  /* 0x0000000000017941 */ /* 0x000fea0003800200 */
.L_x_572:
        /* <DEDUP_REMOVED lines=19> */
.L_x_570:
[----:B------:R-:W-:Y:S01]  /*2b1a0*/  FMUL R19, RZ, R11 ;  /* 0x0000000bff137220 */ /* 0x000fe20000400000 */
[----:B------:R-:W-:-:S07]  /*2b1b0*/  IMAD.MOV.U32 R18, RZ, RZ, RZ ;  /* 0x000000ffff127224 */ /* 0x000fce00078e00ff */
.L_x_569:
[----:B------:R-:W-:Y:S05]  /*2b1c0*/  BSYNC.RECONVERGENT B0 ;  /* 0x0000000000007941 */ /* 0x000fea0003800200 */
.L_x_568:
        /* <DEDUP_REMOVED lines=35> */
.L_x_577:
        /* <DEDUP_REMOVED lines=62> */
.L_x_579:
[----:B------:R-:W-:Y:S05]  /*2b7e0*/  BSYNC.RECONVERGENT B1 ;  /* 0x0000000000017941 */ /* 0x000fea0003800200 */
.L_x_578:
        /* <DEDUP_REMOVED lines=19> */
.L_x_576:
[----:B------:R-:W-:Y:S01]  /*2b920*/  FMUL R12, RZ, R11 ;  /* 0x0000000bff0c7220 */ /* 0x000fe20000400000 */
[----:B------:R-:W-:-:S07]  /*2b930*/  IMAD.MOV.U32 R0, RZ, RZ, RZ ;  /* 0x000000ffff007224 */ /* 0x000fce00078e00ff */
.L_x_575:
[----:B------:R-:W-:Y:S05]  /*2b940*/  BSYNC.RECONVERGENT B0 ;  /* 0x0000000000007941 */ /* 0x000fea0003800200 */
.L_x_574:
        /* <DEDUP_REMOVED lines=25> */
.L_x_583:
        /* <DEDUP_REMOVED lines=62> */
.L_x_585:
[----:B------:R-:W-:Y:S05]  /*2bec0*/  BSYNC.RECONVERGENT B1 ;  /* 0x0000000000017941 */ /* 0x000fea0003800200 */
.L_x_584:
        /* <DEDUP_REMOVED lines=19> */
.L_x_582:
[----:B------:R-:W-:Y:S01]  /*2c000*/  FMUL R19, RZ, R11 ;  /* 0x0000000bff137220 */ /* 0x000fe20000400000 */
[----:B------:R-:W-:-:S07]  /*2c010*/  MOV R18, RZ ;  /* 0x000000ff00127202 */ /* 0x000fce0000000f00 */
.L_x_581:
[----:B------:R-:W-:Y:S05]  /*2c020*/  BSYNC.RECONVERGENT B0 ;  /* 0x0000000000007941 */ /* 0x000fea0003800200 */
.L_x_580:
        /* <DEDUP_REMOVED lines=35> */
.L_x_589:
        /* <DEDUP_REMOVED lines=62> */
.L_x_591:
[----:B------:R-:W-:Y:S05]  /*2c640*/  BSYNC.RECONVERGENT B1 ;  /* 0x0000000000017941 */ /* 0x000fea0003800200 */
.L_x_590:
        /* <DEDUP_REMOVED lines=19> */
.L_x_588:
[----:B------:R-:W-:Y:S01]  /*2c780*/  FMUL R12, RZ, R11 ;  /* 0x0000000bff0c7220 */ /* 0x000fe20000400000 */
[----:B------:R-:W-:-:S07]  /*2c790*/  IMAD.MOV.U32 R0, RZ, RZ, RZ ;  /* 0x000000ffff007224 */ /* 0x000fce00078e00ff */
.L_x_587:
[----:B------:R-:W-:Y:S05]  /*2c7a0*/  BSYNC.RECONVERGENT B0 ;  /* 0x0000000000007941 */ /* 0x000fea0003800200 */
.L_x_586:
        /* <DEDUP_REMOVED lines=25> */
.L_x_595:
        /* <DEDUP_REMOVED lines=62> */
.L_x_597:
[----:B------:R-:W-:Y:S05]  /*2cd20*/  BSYNC.RECONVERGENT B1 ;  /* 0x0000000000017941 */ /* 0x000fea0003800200 */
.L_x_596:
        /* <DEDUP_REMOVED lines=19> */
.L_x_594:
[----:B------:R-:W-:Y:S01]  /*2ce60*/  FMUL R19, RZ, R11 ;  /* 0x0000000bff137220 */ /* 0x000fe20000400000 */
[----:B------:R-:W-:-:S07]  /*2ce70*/  IMAD.MOV.U32 R18, RZ, RZ, RZ ;  /* 0x000000ffff127224 */ /* 0x000fce00078e00ff */
.L_x_593:
[----:B------:R-:W-:Y:S05]  /*2ce80*/  BSYNC.RECONVERGENT B0 ;  /* 0x0000000000007941 */ /* 0x000fea0003800200 */
.L_x_592:
        /* <DEDUP_REMOVED lines=35> */
.L_x_601:
        /* <DEDUP_REMOVED lines=62> */
.L_x_603:
[----:B------:R-:W-:Y:S05]  /*2d4a0*/  BSYNC.RECONVERGENT B1 ;  /* 0x0000000000017941 */ /* 0x000fea0003800200 */
.L_x_602:
        /* <DEDUP_REMOVED lines=19> */
.L_x_600:
[----:B------:R-:W-:Y:S01]  /*2d5e0*/  FMUL R12, RZ, R11 ;  /* 0x0000000bff0c7220 */ /* 0x000fe20000400000 */
[----:B------:R-:W-:-:S07]  /*2d5f0*/  MOV R0, RZ ;  /* 0x000000ff00007202 */ /* 0x000fce0000000f00 */
.L_x_599:
[----:B------:R-:W-:Y:S05]  /*2d600*/  BSYNC.RECONVERGENT B0 ;  /* 0x0000000000007941 */ /* 0x000fea0003800200 */
.L_x_598:
        /* <DEDUP_REMOVED lines=25> */
.L_x_607:
        /* <DEDUP_REMOVED lines=62> */
.L_x_609:
[----:B------:R-:W-:Y:S05]  /*2db80*/  BSYNC.RECONVERGENT B1 ;  /* 0x0000000000017941 */ /* 0x000fea0003800200 */
.L_x_608:
        /* <DEDUP_REMOVED lines=19> */
.L_x_606:
[----:B------:R-:W-:Y:S01]  /*2dcc0*/  FMUL R19, RZ, R11 ;  /* 0x0000000bff137220 */ /* 0x000fe20000400000 */
[----:B------:R-:W-:-:S07]  /*2dcd0*/  IMAD.MOV.U32 R18, RZ, RZ, RZ ;  /* 0x000000ffff127224 */ /* 0x000fce00078e00ff */
.L_x_605:
[----:B------:R-:W-:Y:S05]  /*2dce0*/  BSYNC.RECONVERGENT B0 ;  /* 0x0000000000007941 */ /* 0x000fea0003800200 */
.L_x_604:
        /* <DEDUP_REMOVED lines=35> */
.L_x_613:
        /* <DEDUP_REMOVED lines=62> */
.L_x_615:
[----:B------:R-:W-:Y:S05]  /*2e300*/  BSYNC.RECONVERGENT B1 ;  /* 0x0000000000017941 */ /* 0x000fea0003800200 */
.L_x_614:
        /* <DEDUP_REMOVED lines=19> */
.L_x_612:
[----:B------:R-:W-:Y:S01]  /*2e440*/  FMUL R12, RZ, R11 ;  /* 0x0000000bff0c7220 */ /* 0x000fe20000400000 */
[----:B------:R-:W-:-:S07]  /*2e450*/  IMAD.MOV.U32 R0, RZ, RZ, RZ ;  /* 0x000000ffff007224 */ /* 0x000fce00078e00ff */
.L_x_611:
[----:B------:R-:W-:Y:S05]  /*2e460*/  BSYNC.RECONVERGENT B0 ;  /* 0x0000000000007941 */ /* 0x000fea0003800200 */
.L_x_610:
        /* <DEDUP_REMOVED lines=25> */
.L_x_619:
        /* <DEDUP_REMOVED lines=62> */
.L_x_621:
[----:B------:R-:W-:Y:S05]  /*2e9e0*/  BSYNC.RECONVERGENT B1 ;  /* 0x0000000000017941 */ /* 0x000fea0003800200 */
.L_x_620:
        /* <DEDUP_REMOVED lines=19> */
.L_x_618:
[----:B------:R-:W-:Y:S01]  /*2eb20*/  FMUL R19, RZ, R11 ;  /* 0x0000000bff137220 */ /* 0x000fe20000400000 */
[----:B------:R-:W-:-:S07]  /*2eb30*/  IMAD.MOV.U32 R18, RZ, RZ, RZ ;  /* 0x000000ffff127224 */ /* 0x000fce00078e00ff */
.L_x_617:
[----:B------:R-:W-:Y:S05]  /*2eb40*/  BSYNC.RECONVERGENT B0 ;  /* 0x0000000000007941 */ /* 0x000fea0003800200 */
.L_x_616:
        /* <DEDUP_REMOVED lines=35> */
.L_x_625:
        /* <DEDUP_REMOVED lines=62> */
.L_x_627:
[----:B------:R-:W-:Y:S05]  /*2f160*/  BSYNC.RECONVERGENT B1 ;  /* 0x0000000000017941 */ /* 0x000fea0003800200 */
.L_x_626:
        /* <DEDUP_REMOVED lines=19> */
.L_x_624:
[----:B------:R-:W-:Y:S01]  /*2f2a0*/  FMUL R12, RZ, R11 ;  /* 0x0000000bff0c7220 */ /* 0x000fe20000400000 */
[----:B------:R-:W-:-:S07]  /*2f2b0*/  IMAD.MOV.U32 R0, RZ, RZ, RZ ;  /* 0x000000ffff007224 */ /* 0x000fce00078e00ff */
.L_x_623:
[----:B------:R-:W-:Y:S05]  /*2f2c0*/  BSYNC.RECONVERGENT B0 ;  /* 0x0000000000007941 */ /* 0x000fea0003800200 */
.L_x_622:
        /* <DEDUP_REMOVED lines=25> */
.L_x_631:
        /* <DEDUP_REMOVED lines=62> */
.L_x_633:
[----:B------:R-:W-:Y:S05]  /*2f840*/  BSYNC.RECONVERGENT B1 ;  /* 0x0000000000017941 */ /* 0x000fea0003800200 */
.L_x_632:
        /* <DEDUP_REMOVED lines=19> */
.L_x_630:
[----:B------:R-:W-:Y:S01]  /*2f980*/  FMUL R19, RZ, R11 ;  /* 0x0000000bff137220 */ /* 0x000fe20000400000 */
[----:B------:R-:W-:-:S07]  /*2f990*/  IMAD.MOV.U32 R18, RZ, RZ, RZ ;  /* 0x000000ffff127224 */ /* 0x000fce00078e00ff */
.L_x_629:
[----:B------:R-:W-:Y:S05]  /*2f9a0*/  BSYNC.RECONVERGENT B0 ;  /* 0x0000000000007941 */ /* 0x000fea0003800200 */
.L_x_628:
        /* <DEDUP_REMOVED lines=35> */
.L_x_637:
        /* <DEDUP_REMOVED lines=62> */
.L_x_639:
[----:B------:R-:W-:Y:S05]  /*2ffc0*/  BSYNC.RECONVERGENT B1 ;  /* 0x0000000000017941 */ /* 0x000fea0003800200 */
.L_x_638:
        /* <DEDUP_REMOVED lines=19> */
.L_x_636:
[----:B------:R-:W-:Y:S01]  /*30100*/  FMUL R12, RZ, R11 ;  /* 0x0000000bff0c7220 */ /* 0x000fe20000400000 */
[----:B------:R-:W-:-:S07]  /*30110*/  IMAD.MOV.U32 R0, RZ, RZ, RZ ;  /* 0x000000ffff007224 */ /* 0x000fce00078e00ff */
.L_x_635:
[----:B------:R-:W-:Y:S05]  /*30120*/  BSYNC.RECONVERGENT B0 ;  /* 0x0000000000007941 */ /* 0x000fea0003800200 */
.L_x_634:
        /* <DEDUP_REMOVED lines=25> */
.L_x_643:
        /* <DEDUP_REMOVED lines=62> */
.L_x_645:
[----:B------:R-:W-:Y:S05]  /*306a0*/  BSYNC.RECONVERGENT B1 ;  /* 0x0000000000017941 */ /* 0x000fea0003800200 */
.L_x_644:
        /* <DEDUP_REMOVED lines=19> */
.L_x_642:
[----:B------:R-:W-:Y:S01]  /*307e0*/  FMUL R19, RZ, R11 ;  /* 0x0000000bff137220 */ /* 0x000fe20000400000 */
[----:B------:R-:W-:-:S07]  /*307f0*/  IMAD.MOV.U32 R18, RZ, RZ, RZ ;  /* 0x000000ffff127224 */ /* 0x000fce00078e00ff */
.L_x_641:
[----:B------:R-:W-:Y:S05]  /*30800*/  BSYNC.RECONVERGENT B0 ;  /* 0x0000000000007941 */ /* 0x000fea0003800200 */
.L_x_640:
        /* <DEDUP_REMOVED lines=35> */
.L_x_649:
        /* <DEDUP_REMOVED lines=62> */
.L_x_651:
[----:B------:R-:W-:Y:S05]  /*30e20*/  BSYNC.RECONVERGENT B1 ;  /* 0x0000000000017941 */ /* 0x000fea0003800200 */
.L_x_650:
        /* <DEDUP_REMOVED lines=19> */
.L_x_648:
[----:B------:R-:W-:Y:S01]  /*30f60*/  FMUL R12, RZ, R11 ;  /* 0x0000000bff0c7220 */ /* 0x000fe20000400000 */
[----:B------:R-:W-:-:S07]  /*30f70*/  IMAD.MOV.U32 R0, RZ, RZ, RZ ;  /* 0x000000ffff007224 */ /* 0x000fce00078e00ff */
.L_x_647:
[----:B------:R-:W-:Y:S05]  /*30f80*/  BSYNC.RECONVERGENT B0 ;  /* 0x0000000000007941 */ /* 0x000fea0003800200 */
.L_x_646:
        /* <DEDUP_REMOVED lines=25> */
.L_x_655:
        /* <DEDUP_REMOVED lines=62> */
.L_x_657:
[----:B------:R-:W-:Y:S05]  /*31500*/  BSYNC.RECONVERGENT B1 ;  /* 0x0000000000017941 */ /* 0x000fea0003800200 */
.L_x_656:
        /* <DEDUP_REMOVED lines=19> */
.L_x_654:
[----:B------:R-:W-:Y:S01]  /*31640*/  FMUL R19, RZ, R11 ;  /* 0x0000000bff137220 */ /* 0x000fe20000400000 */
[----:B------:R-:W-:-:S07]  /*31650*/  IMAD.MOV.U32 R18, RZ, RZ, RZ ;  /* 0x000000ffff127224 */ /* 0x000fce00078e00ff */
.L_x_653:
[----:B------:R-:W-:Y:S05]  /*31660*/  BSYNC.RECONVERGENT B0 ;  /* 0x0000000000007941 */ /* 0x000fea0003800200 */
.L_x_652:
        /* <DEDUP_REMOVED lines=35> */
.L_x_661:
        /* <DEDUP_REMOVED lines=62> */
.L_x_663:
[----:B------:R-:W-:Y:S05]  /*31c80*/  BSYNC.RECONVERGENT B1 ;  /* 0x0000000000017941 */ /* 0x000fea0003800200 */
.L_x_662:
        /* <DEDUP_REMOVED lines=19> */
.L_x_660:
[----:B------:R-:W-:Y:S01]  /*31dc0*/  FMUL R12, RZ, R11 ;  /* 0x0000000bff0c7220 */ /* 0x000fe20000400000 */
[----:B------:R-:W-:-:S07]  /*31dd0*/  IMAD.MOV.U32 R0, RZ, RZ, RZ ;  /* 0x000000ffff007224 */ /* 0x000fce00078e00ff */
.L_x_659:
[----:B------:R-:W-:Y:S05]  /*31de0*/  BSYNC.RECONVERGENT B0 ;  /* 0x0000000000007941 */ /* 0x000fea0003800200 */
.L_x_658:
        /* <DEDUP_REMOVED lines=25> */
.L_x_667:
        /* <DEDUP_REMOVED lines=62> */
.L_x_669:
[----:B------:R-:W-:Y:S05]  /*32360*/  BSYNC.RECONVERGENT B1 ;  /* 0x0000000000017941 */ /* 0x000fea0003800200 */
.L_x_668:
        /* <DEDUP_REMOVED lines=19> */
.L_x_666:
[----:B------:R-:W-:Y:S01]  /*324a0*/  FMUL R19, RZ, R11 ;  /* 0x0000000bff137220 */ /* 0x000fe20000400000 */
[----:B------:R-:W-:-:S07]  /*324b0*/  IMAD.MOV.U32 R18, RZ, RZ, RZ ;  /* 0x000000ffff127224 */ /* 0x000fce00078e00ff */
.L_x_665:
[----:B------:R-:W-:Y:S05]  /*324c0*/  BSYNC.RECONVERGENT B0 ;  /* 0x0000000000007941 */ /* 0x000fea0003800200 */
.L_x_664:
        /* <DEDUP_REMOVED lines=35> */
.L_x_673:
        /* <DEDUP_REMOVED lines=62> */
.L_x_675:
[----:B------:R-:W-:Y:S05]  /*32ae0*/  BSYNC.RECONVERGENT B1 ;  /* 0x0000000000017941 */ /* 0x000fea0003800200 */
.L_x_674:
        /* <DEDUP_REMOVED lines=19> */
.L_x_672:
[----:B------:R-:W-:Y:S01]  /*32c20*/  FMUL R12, RZ, R11 ;  /* 0x0000000bff0c7220 */ /* 0x000fe20000400000 */
[----:B------:R-:W-:-:S07]  /*32c30*/  IMAD.MOV.U32 R0, RZ, RZ, RZ ;  /* 0x000000ffff007224 */ /* 0x000fce00078e00ff */
.L_x_671:
[----:B------:R-:W-:Y:S05]  /*32c40*/  BSYNC.RECONVERGENT B0 ;  /* 0x0000000000007941 */ /* 0x000fea0003800200 */
.L_x_670:
        /* <DEDUP_REMOVED lines=25> */
.L_x_679:
        /* <DEDUP_REMOVED lines=62> */
.L_x_681:
[----:B------:R-:W-:Y:S05]  /*331c0*/  BSYNC.RECONVERGENT B1 ;  /* 0x0000000000017941 */ /* 0x000fea0003800200 */
.L_x_680:
        /* <DEDUP_REMOVED lines=19> */
.L_x_678:
[----:B------:R-:W-:Y:S01]  /*33300*/  FMUL R19, RZ, R11 ;  /* 0x0000000bff137220 */ /* 0x000fe20000400000 */
[----:B------:R-:W-:-:S07]  /*33310*/  IMAD.MOV.U32 R18, RZ, RZ, RZ ;  /* 0x000000ffff127224 */ /* 0x000fce00078e00ff */
.L_x_677:
[----:B------:R-:W-:Y:S05]  /*33320*/  BSYNC.RECONVERGENT B0 ;  /* 0x0000000000007941 */ /* 0x000fea0003800200 */
.L_x_676:
        /* <DEDUP_REMOVED lines=35> */
.L_x_685:
        /* <DEDUP_REMOVED lines=62> */
.L_x_687:
[----:B------:R-:W-:Y:S05]  /*33940*/  BSYNC.RECONVERGENT B1 ;  /* 0x0000000000017941 */ /* 0x000fea0003800200 */
.L_x_686:
        /* <DEDUP_REMOVED lines=19> */
.L_x_684:
[----:B------:R-:W-:Y:S01]  /*33a80*/  FMUL R12, RZ, R11 ;  /* 0x0000000bff0c7220 */ /* 0x000fe20000400000 */
[----:B------:R-:W-:-:S07]  /*33a90*/  IMAD.MOV.U32 R0, RZ, RZ, RZ ;  /* 0x000000ffff007224 */ /* 0x000fce00078e00ff */
.L_x_683:
[----:B------:R-:W-:Y:S05]  /*33aa0*/  BSYNC.RECONVERGENT B0 ;  /* 0x0000000000007941 */ /* 0x000fea0003800200 */
.L_x_682:
        /* <DEDUP_REMOVED lines=25> */
.L_x_691:
        /* <DEDUP_REMOVED lines=62> */
.L_x_693:
[----:B------:R-:W-:Y:S05]  /*34020*/  BSYNC.RECONVERGENT B1 ;  /* 0x0000000000017941 */ /* 0x000fea0003800200 */
.L_x_692:
        /* <DEDUP_REMOVED lines=19> */
.L_x_690:
[----:B------:R-:W-:Y:S01]  /*34160*/  FMUL R19, RZ, R11 ;  /* 0x0000000bff137220 */ /* 0x000fe20000400000 */
[----:B------:R-:W-:-:S07]  /*34170*/  IMAD.MOV.U32 R18, RZ, RZ, RZ ;  /* 0x000000ffff127224 */ /* 0x000fce00078e00ff */
.L_x_689:
[----:B------:R-:W-:Y:S05]  /*34180*/  BSYNC.RECONVERGENT B0 ;  /* 0x0000000000007941 */ /* 0x000fea0003800200 */
.L_x_688:
        /* <DEDUP_REMOVED lines=35> */
.L_x_697:
        /* <DEDUP_REMOVED lines=62> */
.L_x_699:
[----:B------:R-:W-:Y:S05]  /*347a0*/  BSYNC.RECONVERGENT B1 ;  /* 0x0000000000017941 */ /* 0x000fea0003800200 */
.L_x_698:
        /* <DEDUP_REMOVED lines=19> */
.L_x_696:
[----:B------:R-:W-:Y:S01]  /*348e0*/  FMUL R12, RZ, R11 ;  /* 0x0000000bff0c7220 */ /* 0x000fe20000400000 */
[----:B------:R-:W-:-:S07]  /*348f0*/  IMAD.MOV.U32 R0, RZ, RZ, RZ ;  /* 0x000000ffff007224 */ /* 0x000fce00078e00ff */
.L_x_695:
[----:B------:R-:W-:Y:S05]  /*34900*/  BSYNC.RECONVERGENT B0 ;  /* 0x0000000000007941 */ /* 0x000fea0003800200 */
.L_x_694:
        /* <DEDUP_REMOVED lines=25> */
.L_x_703:
        /* <DEDUP_REMOVED lines=62> */
.L_x_705:
[----:B------:R-:W-:Y:S05]  /*34e80*/  BSYNC.RECONVERGENT B1 ;  /* 0x0000000000017941 */ /* 0x000fea0003800200 */
.L_x_704:
        /* <DEDUP_REMOVED lines=19> */
.L_x_702:
[----:B------:R-:W-:Y:S01]  /*34fc0*/  FMUL R19, RZ, R11 ;  /* 0x0000000bff137220 */ /* 0x000fe20000400000 */
[----:B------:R-:W-:-:S07]  /*34fd0*/  IMAD.MOV.U32 R18, RZ, RZ, RZ ;  /* 0x000000ffff127224 */ /* 0x000fce00078e00ff */
.L_x_701:
[----:B------:R-:W-:Y:S05]  /*34fe0*/  BSYNC.RECONVERGENT B0 ;  /* 0x0000000000007941 */ /* 0x000fea0003800200 */
.L_x_700:
        /* <DEDUP_REMOVED lines=35> */
.L_x_709:
        /* <DEDUP_REMOVED lines=62> */
.L_x_711:
[----:B------:R-:W-:Y:S05]  /*35600*/  BSYNC.RECONVERGENT B1 ;  /* 0x0000000000017941 */ /* 0x000fea0003800200 */
.L_x_710:
        /* <DEDUP_REMOVED lines=19> */
.L_x_708:
[----:B------:R-:W-:Y:S01]  /*35740*/  FMUL R12, RZ, R11 ;  /* 0x0000000bff0c7220 */ /* 0x000fe20000400000 */
[----:B------:R-:W-:-:S07]  /*35750*/  IMAD.MOV.U32 R0, RZ, RZ, RZ ;  /* 0x000000ffff007224 */ /* 0x000fce00078e00ff */
.L_x_707:
[----:B------:R-:W-:Y:S05]  /*35760*/  BSYNC.RECONVERGENT B0 ;  /* 0x0000000000007941 */ /* 0x000fea0003800200 */
.L_x_706:
        /* <DEDUP_REMOVED lines=25> */
.L_x_715:
        /* <DEDUP_REMOVED lines=62> */
.L_x_717:
[----:B------:R-:W-:Y:S05]  /*35ce0*/  BSYNC.RECONVERGENT B1 ;  /* 0x0000000000017941 */ /* 0x000fea0003800200 */
.L_x_716:
        /* <DEDUP_REMOVED lines=19> */
.L_x_714:
[----:B------:R-:W-:Y:S01]  /*35e20*/  FMUL R19, RZ, R11 ;  /* 0x0000000bff137220 */ /* 0x000fe20000400000 */
[----:B------:R-:W-:-:S07]  /*35e30*/  IMAD.MOV.U32 R18, RZ, RZ, RZ ;  /* 0x000000ffff127224 */ /* 0x000fce00078e00ff */
.L_x_713:
[----:B------:R-:W-:Y:S05]  /*35e40*/  BSYNC.RECONVERGENT B0 ;  /* 0x0000000000007941 */ /* 0x000fea0003800200 */
.L_x_712:
        /* <DEDUP_REMOVED lines=35> */
.L_x_721:
        /* <DEDUP_REMOVED lines=62> */
.L_x_723:
[----:B------:R-:W-:Y:S05]  /*36460*/  BSYNC.RECONVERGENT B1 ;  /* 0x0000000000017941 */ /* 0x000fea0003800200 */
.L_x_722:
        /* <DEDUP_REMOVED lines=19> */
.L_x_720:
[----:B------:R-:W-:Y:S01]  /*365a0*/  FMUL R12, RZ, R11 ;  /* 0x0000000bff0c7220 */ /* 0x000fe20000400000 */
[----:B------:R-:W-:-:S07]  /*365b0*/  IMAD.MOV.U32 R0, RZ, RZ, RZ ;  /* 0x000000ffff007224 */ /* 0x000fce00078e00ff */
.L_x_719:
[----:B------:R-:W-:Y:S05]  /*365c0*/  BSYNC.RECONVERGENT B0 ;  /* 0x0000000000007941 */ /* 0x000fea0003800200 */
.L_x_718:
        /* <DEDUP_REMOVED lines=25> */
.L_x_727:
        /* <DEDUP_REMOVED lines=62> */
.L_x_729:
[----:B------:R-:W-:Y:S05]  /*36b40*/  BSYNC.RECONVERGENT B1 ;  /* 0x0000000000017941 */ /* 0x000fea0003800200 */
.L_x_728:
        /* <DEDUP_REMOVED lines=19> */
.L_x_726:
[----:B------:R-:W-:Y:S01]  /*36c80*/  FMUL R19, RZ, R11 ;  /* 0x0000000bff137220 */ /* 0x000fe20000400000 */
[----:B------:R-:W-:-:S07]  /*36c90*/  MOV R18, RZ ;  /* 0x000000ff00127202 */ /* 0x000fce0000000f00 */
.L_x_725:
[----:B------:R-:W-:Y:S05]  /*36ca0*/  BSYNC.RECONVERGENT B0 ;  /* 0x0000000000007941 */ /* 0x000fea0003800200 */
.L_x_724:
        /* <DEDUP_REMOVED lines=35> */
.L_x_733:
        /* <DEDUP_REMOVED lines=62> */
.L_x_735:
[----:B------:R-:W-:Y:S05]  /*372c0*/  BSYNC.RECONVERGENT B1 ;  /* 0x0000000000017941 */ /* 0x000fea0003800200 */
.L_x_734:
        /* <DEDUP_REMOVED lines=19> */
.L_x_732:
[----:B------:R-:W-:Y:S01]  /*37400*/  FMUL R12, RZ, R11 ;  /* 0x0000000bff0c7220 */ /* 0x000fe20000400000 */
[----:B------:R-:W-:-:S07]  /*37410*/  IMAD.MOV.U32 R0, RZ, RZ, RZ ;  /* 0x000000ffff007224 */ /* 0x000fce00078e00ff */
.L_x_731:
[----:B------:R-:W-:Y:S05]  /*37420*/  BSYNC.RECONVERGENT B0 ;  /* 0x0000000000007941 */ /* 0x000fea0003800200 */
.L_x_730:
        /* <DEDUP_REMOVED lines=25> */
.L_x_739:
        /* <DEDUP_REMOVED lines=62> */
.L_x_741:
[----:B------:R-:W-:Y:S05]  /*379a0*/  BSYNC.RECONVERGENT B1 ;  /* 0x0000000000017941 */ /* 0x000fea0003800200 */
.L_x_740:
        /* <DEDUP_REMOVED lines=19> */
.L_x_738:
[----:B------:R-:W-:Y:S01]  /*37ae0*/  FMUL R19, RZ, R11 ;  /* 0x0000000bff137220 */ /* 0x000fe20000400000 */
[----:B------:R-:W-:-:S07]  /*37af0*/  IMAD.MOV.U32 R18, RZ, RZ, RZ ;  /* 0x000000ffff127224 */ /* 0x000fce00078e00ff */
.L_x_737:
[----:B------:R-:W-:Y:S05]  /*37b00*/  BSYNC.RECONVERGENT B0 ;  /* 0x0000000000007941 */ /* 0x000fea0003800200 */
.L_x_736:
        /* <DEDUP_REMOVED lines=35> */
.L_x_745:
        /* <DEDUP_REMOVED lines=62> */
.L_x_747:
[----:B------:R-:W-:Y:S05]  /*38120*/  BSYNC.RECONVERGENT B1 ;  /* 0x0000000000017941 */ /* 0x000fea0003800200 */
.L_x_746:
        /* <DEDUP_REMOVED lines=19> */
.L_x_744:
[----:B------:R-:W-:Y:S01]  /*38260*/  FMUL R12, RZ, R11 ;  /* 0x0000000bff0c7220 */ /* 0x000fe20000400000 */
[----:B------:R-:W-:-:S07]  /*38270*/  MOV R0, RZ ;  /* 0x000000ff00007202 */ /* 0x000fce0000000f00 */
.L_x_743:
[----:B------:R-:W-:Y:S05]  /*38280*/  BSYNC.RECONVERGENT B0 ;  /* 0x0000000000007941 */ /* 0x000fea0003800200 */
.L_x_742:
        /* <DEDUP_REMOVED lines=25> */
.L_x_751:
        /* <DEDUP_REMOVED lines=62> */
.L_x_753:
[----:B------:R-:W-:Y:S05]  /*38800*/  BSYNC.RECONVERGENT B1 ;  /* 0x0000000000017941 */ /* 0x000fea0003800200 */
.L_x_752:
        /* <DEDUP_REMOVED lines=19> */
.L_x_750:
[----:B------:R-:W-:Y:S01]  /*38940*/  FMUL R19, RZ, R11 ;  /* 0x0000000bff137220 */ /* 0x000fe20000400000 */
[----:B------:R-:W-:-:S07]  /*38950*/  IMAD.MOV.U32 R18, RZ, RZ, RZ ;  /* 0x000000ffff127224 */ /* 0x000fce00078e00ff */
.L_x_749:
[----:B------:R-:W-:Y:S05]  /*38960*/  BSYNC.RECONVERGENT B0 ;  /* 0x0000000000007941 */ /* 0x000fea0003800200 */
.L_x_748:
        /* <DEDUP_REMOVED lines=35> */
.L_x_757:
        /* <DEDUP_REMOVED lines=62> */
.L_x_759:
[----:B------:R-:W-:Y:S05]  /*38f80*/  BSYNC.RECONVERGENT B1 ;  /* 0x0000000000017941 */ /* 0x000fea0003800200 */
.L_x_758:
        /* <DEDUP_REMOVED lines=19> */
.L_x_756:
[----:B------:R-:W-:Y:S01]  /*390c0*/  FMUL R12, RZ, R11 ;  /* 0x0000000bff0c7220 */ /* 0x000fe20000400000 */
[----:B------:R-:W-:-:S07]  /*390d0*/  IMAD.MOV.U32 R0, RZ, RZ, RZ ;  /* 0x000000ffff007224 */ /* 0x000fce00078e00ff */
.L_x_755:
[----:B------:R-:W-:Y:S05]  /*390e0*/  BSYNC.RECONVERGENT B0 ;  /* 0x0000000000007941 */ /* 0x000fea0003800200 */
.L_x_754:
        /* <DEDUP_REMOVED lines=25> */
.L_x_763:
        /* <DEDUP_REMOVED lines=62> */
.L_x_765:
[----:B------:R-:W-:Y:S05]  /*39660*/  BSYNC.RECONVERGENT B1 ;  /* 0x0000000000017941 */ /* 0x000fea0003800200 */
.L_x_764:
        /* <DEDUP_REMOVED lines=19> */
.L_x_762:
[----:B------:R-:W-:Y:S01]  /*397a0*/  FMUL R19, RZ, R11 ;  /* 0x0000000bff137220 */ /* 0x000fe20000400000 */
[----:B------:R-:W-:-:S07]  /*397b0*/  IMAD.MOV.U32 R18, RZ, RZ, RZ ;  /* 0x000000ffff127224 */ /* 0x000fce00078e00ff */
.L_x_761:
[----:B------:R-:W-:Y:S05]  /*397c0*/  BSYNC.RECONVERGENT B0 ;  /* 0x0000000000007941 */ /* 0x000fea0003800200 */
.L_x_760:
        /* <DEDUP_REMOVED lines=35> */
.L_x_769:
        /* <DEDUP_REMOVED lines=62> */
.L_x_771:
[----:B------:R-:W-:Y:S05]  /*39de0*/  BSYNC.RECONVERGENT B1 ;  /* 0x0000000000017941 */ /* 0x000fea0003800200 */
.L_x_770:
        /* <DEDUP_REMOVED lines=19> */
.L_x_768:
[----:B------:R-:W-:Y:S01]  /*39f20*/  FMUL R12, RZ, R11 ;  /* 0x0000000bff0c7220 */ /* 0x000fe20000400000 */
[----:B------:R-:W-:-:S07]  /*39f30*/  IMAD.MOV.U32 R0, RZ, RZ, RZ ;  /* 0x000000ffff007224 */ /* 0x000fce00078e00ff */
.L_x_767:
[----:B------:R-:W-:Y:S05]  /*39f40*/  BSYNC.RECONVERGENT B0 ;  /* 0x0000000000007941 */ /* 0x000fea0003800200 */
.L_x_766:
        /* <DEDUP_REMOVED lines=25> */
.L_x_775:
        /* <DEDUP_REMOVED lines=62> */
.L_x_777:
[----:B------:R-:W-:Y:S05]  /*3a4c0*/  BSYNC.RECONVERGENT B1 ;  /* 0x0000000000017941 */ /* 0x000fea0003800200 */
.L_x_776:
        /* <DEDUP_REMOVED lines=19> */
.L_x_774:
[----:B------:R-:W-:Y:S01]  /*3a600*/  FMUL R19, RZ, R11 ;  /* 0x0000000bff137220 */ /* 0x000fe20000400000 */
[----:B------:R-:W-:-:S07]  /*3a610*/  IMAD.MOV.U32 R18, RZ, RZ, RZ ;  /* 0x000000ffff127224 */ /* 0x000fce00078e00ff */
.L_x_773:
[----:B------:R-:W-:Y:S05]  /*3a620*/  BSYNC.RECONVERGENT B0 ;  /* 0x0000000000007941 */ /* 0x000fea0003800200 */
.L_x_772:
        /* <DEDUP_REMOVED lines=35> */
.L_x_781:
        /* <DEDUP_REMOVED lines=62> */
.L_x_783:
[----:B------:R-:W-:Y:S05]  /*3ac40*/  BSYNC.RECONVERGENT B1 ;  /* 0x0000000000017941 */ /* 0x000fea0003800200 */
.L_x_782:
        /* <DEDUP_REMOVED lines=19> */
.L_x_780:
[----:B------:R-:W-:Y:S01]  /*3ad80*/  FMUL R12, RZ, R11 ;  /* 0x0000000bff0c7220 */ /* 0x000fe20000400000 */
[----:B------:R-:W-:-:S07]  /*3ad90*/  IMAD.MOV.U32 R0, RZ, RZ, RZ ;  /* 0x000000ffff007224 */ /* 0x000fce00078e00ff */
.L_x_779:
[----:B------:R-:W-:Y:S05]  /*3ada0*/  BSYNC.RECONVERGENT B0 ;  /* 0x0000000000007941 */ /* 0x000fea0003800200 */
.L_x_778:
        /* <DEDUP_REMOVED lines=25> */
.L_x_787:
        /* <DEDUP_REMOVED lines=62> */
.L_x_789:
[----:B------:R-:W-:Y:S05]  /*3b320*/  BSYNC.RECONVERGENT B1 ;  /* 0x0000000000017941 */ /* 0x000fea0003800200 */
.L_x_788:
        /* <DEDUP_REMOVED lines=19> */
.L_x_786:
[----:B------:R-:W-:Y:S01]  /*3b460*/  FMUL R19, RZ, R11 ;  /* 0x0000000bff137220 */ /* 0x000fe20000400000 */
[----:B------:R-:W-:-:S07]  /*3b470*/  IMAD.MOV.U32 R18, RZ, RZ, RZ ;  /* 0x000000ffff127224 */ /* 0x000fce00078e00ff */
.L_x_785:
[----:B------:R-:W-:Y:S05]  /*3b480*/  BSYNC.RECONVERGENT B0 ;  /* 0x0000000000007941 */ /* 0x000fea0003800200 */
.L_x_784:
        /* <DEDUP_REMOVED lines=35> */
.L_x_793:
        /* <DEDUP_REMOVED lines=62> */
.L_x_795:
[----:B------:R-:W-:Y:S05]  /*3baa0*/  BSYNC.RECONVERGENT B1 ;  /* 0x0000000000017941 */ /* 0x000fea0003800200 */
.L_x_794:
        /* <DEDUP_REMOVED lines=19> */
.L_x_792:
[----:B------:R-:W-:Y:S01]  /*3bbe0*/  FMUL R12, RZ, R11 ;  /* 0x0000000bff0c7220 */ /* 0x000fe20000400000 */
[----:B------:R-:W-:-:S07]  /*3bbf0*/  IMAD.MOV.U32 R0, RZ, RZ, RZ ;  /* 0x000000ffff007224 */ /* 0x000fce00078e00ff */
.L_x_791:
[----:B------:R-:W-:Y:S05]  /*3bc00*/  BSYNC.RECONVERGENT B0 ;  /* 0x0000000000007941 */ /* 0x000fea0003800200 */
.L_x_790:
        /* <DEDUP_REMOVED lines=25> */
.L_x_799:
        /* <DEDUP_REMOVED lines=62> */
.L_x_801:
[----:B------:R-:W-:Y:S05]  /*3c180*/  BSYNC.RECONVERGENT B1 ;  /* 0x0000000000017941 */ /* 0x000fea0003800200 */
.L_x_800:
        /* <DEDUP_REMOVED lines=19> */
.L_x_798:
[----:B------:R-:W-:Y:S01]  /*3c2c0*/  FMUL R19, RZ, R11 ;  /* 0x0000000bff137220 */ /* 0x000fe20000400000 */
[----:B------:R-:W-:-:S07]  /*3c2d0*/  IMAD.MOV.U32 R18, RZ, RZ, RZ ;  /* 0x000000ffff127224 */ /* 0x000fce00078e00ff */
.L_x_797:
[----:B------:R-:W-:Y:S05]  /*3c2e0*/  BSYNC.RECONVERGENT B0 ;  /* 0x0000000000007941 */ /* 0x000fea0003800200 */
.L_x_796:
        /* <DEDUP_REMOVED lines=35> */
.L_x_805:
        /* <DEDUP_REMOVED lines=62> */
.L_x_807:
[----:B------:R-:W-:Y:S05]  /*3c900*/  BSYNC.RECONVERGENT B1 ;  /* 0x0000000000017941 */ /* 0x000fea0003800200 */
.L_x_806:
        /* <DEDUP_REMOVED lines=19> */
.L_x_804:
[----:B------:R-:W-:Y:S01]  /*3ca40*/  FMUL R12, RZ, R11 ;  /* 0x0000000bff0c7220 */ /* 0x000fe20000400000 */
[----:B------:R-:W-:-:S07]  /*3ca50*/  IMAD.MOV.U32 R0, RZ, RZ, RZ ;  /* 0x000000ffff007224 */ /* 0x000fce00078e00ff */
.L_x_803:
[----:B------:R-:W-:Y:S05]  /*3ca60*/  BSYNC.RECONVERGENT B0 ;  /* 0x0000000000007941 */ /* 0x000fea0003800200 */
.L_x_802:
        /* <DEDUP_REMOVED lines=25> */
.L_x_811:
        /* <DEDUP_REMOVED lines=62> */
.L_x_813:
[----:B------:R-:W-:Y:S05]  /*3cfe0*/  BSYNC.RECONVERGENT B1 ;  /* 0x0000000000017941 */ /* 0x000fea0003800200 */
.L_x_812:
        /* <DEDUP_REMOVED lines=19> */
.L_x_810:
[----:B------:R-:W-:Y:S01]  /*3d120*/  FMUL R19, RZ, R11 ;  /* 0x0000000bff137220 */ /* 0x000fe20000400000 */
[----:B------:R-:W-:-:S07]  /*3d130*/  IMAD.MOV.U32 R18, RZ, RZ, RZ ;  /* 0x000000ffff127224 */ /* 0x000fce00078e00ff */
.L_x_809:
[----:B------:R-:W-:Y:S05]  /*3d140*/  BSYNC.RECONVERGENT B0 ;  /* 0x0000000000007941 */ /* 0x000fea0003800200 */
.L_x_808:
        /* <DEDUP_REMOVED lines=35> */
.L_x_817:
        /* <DEDUP_REMOVED lines=62> */
.L_x_819:
[----:B------:R-:W-:Y:S05]  /*3d760*/  BSYNC.RECONVERGENT B1 ;  /* 0x0000000000017941 */ /* 0x000fea0003800200 */
.L_x_818:
        /* <DEDUP_REMOVED lines=19> */
.L_x_816:
[----:B------:R-:W-:Y:S01]  /*3d8a0*/  FMUL R12, RZ, R11 ;  /* 0x0000000bff0c7220 */ /* 0x000fe20000400000 */
[----:B------:R-:W-:-:S07]  /*3d8b0*/  IMAD.MOV.U32 R0, RZ, RZ, RZ ;  /* 0x000000ffff007224 */ /* 0x000fce00078e00ff */
.L_x_815:
[----:B------:R-:W-:Y:S05]  /*3d8c0*/  BSYNC.RECONVERGENT B0 ;  /* 0x0000000000007941 */ /* 0x000fea0003800200 */
.L_x_814:
        /* <DEDUP_REMOVED lines=25> */
.L_x_823:
        /* <DEDUP_REMOVED lines=62> */
.L_x_825:
[----:B------:R-:W-:Y:S05]  /*3de40*/  BSYNC.RECONVERGENT B1 ;  /* 0x0000000000017941 */ /* 0x000fea0003800200 */
.L_x_824:
        /* <DEDUP_REMOVED lines=19> */
.L_x_822:
[----:B------:R-:W-:Y:S01]  /*3df80*/  FMUL R19, RZ, R11 ;  /* 0x0000000bff137220 */ /* 0x000fe20000400000 */
[----:B------:R-:W-:-:S07]  /*3df90*/  IMAD.MOV.U32 R18, RZ, RZ, RZ ;  /* 0x000000ffff127224 */ /* 0x000fce00078e00ff */
.L_x_821:
[----:B------:R-:W-:Y:S05]  /*3dfa0*/  BSYNC.RECONVERGENT B0 ;  /* 0x0000000000007941 */ /* 0x000fea0003800200 */
.L_x_820:
        /* <DEDUP_REMOVED lines=35> */
.L_x_829:
        /* <DEDUP_REMOVED lines=62> */
.L_x_831:
[----:B------:R-:W-:Y:S05]  /*3e5c0*/  BSYNC.RECONVERGENT B1 ;  /* 0x0000000000017941 */ /* 0x000fea0003800200 */
.L_x_830:
        /* <DEDUP_REMOVED lines=19> */
.L_x_828:
[----:B------:R-:W-:Y:S01]  /*3e700*/  FMUL R12, RZ, R11 ;  /* 0x0000000bff0c7220 */ /* 0x000fe20000400000 */
[----:B------:R-:W-:-:S07]  /*3e710*/  IMAD.MOV.U32 R0, RZ, RZ, RZ ;  /* 0x000000ffff007224 */ /* 0x000fce00078e00ff */
.L_x_827:
[----:B------:R-:W-:Y:S05]  /*3e720*/  BSYNC.RECONVERGENT B0 ;  /* 0x0000000000007941 */ /* 0x000fea0003800200 */
.L_x_826:
        /* <DEDUP_REMOVED lines=25> */
.L_x_835:
        /* <DEDUP_REMOVED lines=62> */
.L_x_837:
[----:B------:R-:W-:Y:S05]  /*3eca0*/  BSYNC.RECONVERGENT B1 ;  /* 0x0000000000017941 */ /* 0x000fea0003800200 */
.L_x_836:
        /* <DEDUP_REMOVED lines=19> */
.L_x_834:
[----:B------:R-:W-:Y:S01]  /*3ede0*/  FMUL R19, RZ, R11 ;  /* 0x0000000bff137220 */ /* 0x000fe20000400000 */
[----:B------:R-:W-:-:S07]  /*3edf0*/  IMAD.MOV.U32 R18, RZ, RZ, RZ ;  /* 0x000000ffff127224 */ /* 0x000fce00078e00ff */
.L_x_833:
[----:B------:R-:W-:Y:S05]  /*3ee00*/  BSYNC.RECONVERGENT B0 ;  /* 0x0000000000007941 */ /* 0x000fea0003800200 */
.L_x_832:
        /* <DEDUP_REMOVED lines=35> */
.L_x_841:
        /* <DEDUP_REMOVED lines=62> */
.L_x_843:
[----:B------:R-:W-:Y:S05]  /*3f420*/  BSYNC.RECONVERGENT B1 ;  /* 0x0000000000017941 */ /* 0x000fea0003800200 */
.L_x_842:
        /* <DEDUP_REMOVED lines=19> */
.L_x_840:
[----:B------:R-:W-:Y:S01]  /*3f560*/  FMUL R12, RZ, R11 ;  /* 0x0000000bff0c7220 */ /* 0x000fe20000400000 */
[----:B------:R-:W-:-:S07]  /*3f570*/  IMAD.MOV.U32 R0, RZ, RZ, RZ ;  /* 0x000000ffff007224 */ /* 0x000fce00078e00ff */
.L_x_839:
[----:B------:R-:W-:Y:S05]  /*3f580*/  BSYNC.RECONVERGENT B0 ;  /* 0x0000000000007941 */ /* 0x000fea0003800200 */
.L_x_838:
        /* <DEDUP_REMOVED lines=25> */
.L_x_847:
        /* <DEDUP_REMOVED lines=62> */
.L_x_849:
[----:B------:R-:W-:Y:S05]  /*3fb00*/  BSYNC.RECONVERGENT B1 ;  /* 0x0000000000017941 */ /* 0x000fea0003800200 */
.L_x_848:
        /* <DEDUP_REMOVED lines=19> */
.L_x_846:
[----:B------:R-:W-:Y:S01]  /*3fc40*/  FMUL R19, RZ, R11 ;  /* 0x0000000bff137220 */ /* 0x000fe20000400000 */
[----:B------:R-:W-:-:S07]  /*3fc50*/  IMAD.MOV.U32 R18, RZ, RZ, RZ ;  /* 0x000000ffff127224 */ /* 0x000fce00078e00ff */
.L_x_845:
[----:B------:R-:W-:Y:S05]  /*3fc60*/  BSYNC.RECONVERGENT B0 ;  /* 0x0000000000007941 */ /* 0x000fea0003800200 */
.L_x_844:
        /* <DEDUP_REMOVED lines=35> */
.L_x_853:
        /* <DEDUP_REMOVED lines=62> */
.L_x_855:
[----:B------:R-:W-:Y:S05]  /*40280*/  BSYNC.RECONVERGENT B1 ;  /* 0x0000000000017941 */ /* 0x000fea0003800200 */
.L_x_854:
        /* <DEDUP_REMOVED lines=19> */
.L_x_852:
[----:B------:R-:W-:Y:S01]  /*403c0*/  FMUL R12, RZ, R11 ;  /* 0x0000000bff0c7220 */ /* 0x000fe20000400000 */
[----:B------:R-:W-:-:S07]  /*403d0*/  IMAD.MOV.U32 R0, RZ, RZ, RZ ;  /* 0x000000ffff007224 */ /* 0x000fce00078e00ff */
.L_x_851:
[----:B------:R-:W-:Y:S05]  /*403e0*/  BSYNC.RECONVERGENT B0 ;  /* 0x0000000000007941 */ /* 0x000fea0003800200 */
.L_x_850:
        /* <DEDUP_REMOVED lines=25> */
.L_x_859:
        /* <DEDUP_REMOVED lines=62> */
.L_x_861:
[----:B------:R-:W-:Y:S05]  /*40960*/  BSYNC.RECONVERGENT B1 ;  /* 0x0000000000017941 */ /* 0x000fea0003800200 */
.L_x_860:
        /* <DEDUP_REMOVED lines=19> */
.L_x_858:
[----:B------:R-:W-:Y:S01]  /*40aa0*/  FMUL R19, RZ, R11 ;  /* 0x0000000bff137220 */ /* 0x000fe20000400000 */
[----:B------:R-:W-:-:S07]  /*40ab0*/  IMAD.MOV.U32 R18, RZ, RZ, RZ ;  /* 0x000000ffff127224 */ /* 0x000fce00078e00ff */
.L_x_857:
[----:B------:R-:W-:Y:S05]  /*40ac0*/  BSYNC.RECONVERGENT B0 ;  /* 0x0000000000007941 */ /* 0x000fea0003800200 */
.L_x_856:
        /* <DEDUP_REMOVED lines=35> */
.L_x_865:
        /* <DEDUP_REMOVED lines=62> */
.L_x_867:
[----:B------:R-:W-:Y:S05]  /*410e0*/  BSYNC.RECONVERGENT B1 ;  /* 0x0000000000017941 */ /* 0x000fea0003800200 */
.L_x_866:
        /* <DEDUP_REMOVED lines=19> */
.L_x_864:
[----:B------:R-:W-:Y:S01]  /*41220*/  FMUL R12, RZ, R11 ;  /* 0x0000000bff0c7220 */ /* 0x000fe20000400000 */
[----:B------:R-:W-:-:S07]  /*41230*/  IMAD.MOV.U32 R0, RZ, RZ, RZ ;  /* 0x000000ffff007224 */ /* 0x000fce00078e00ff */
.L_x_863:
[----:B------:R-:W-:Y:S05]  /*41240*/  BSYNC.RECONVERGENT B0 ;  /* 0x0000000000007941 */ /* 0x000fea0003800200 */
.L_x_862:
        /* <DEDUP_REMOVED lines=25> */
.L_x_871:
        /* <DEDUP_REMOVED lines=62> */
.L_x_873:
[----:B------:R-:W-:Y:S05]  /*417c0*/  BSYNC.RECONVERGENT B1 ;  /* 0x0000000000017941 */ /* 0x000fea0003800200 */
.L_x_872:
        /* <DEDUP_REMOVED lines=19> */
.L_x_870:
[----:B------:R-:W-:Y:S01]  /*41900*/  FMUL R19, RZ, R11 ;  /* 0x0000000bff137220 */ /* 0x000fe20000400000 */
[----:B------:R-:W-:-:S07]  /*41910*/  MOV R18, RZ ;  /* 0x000000ff00127202 */ /* 0x000fce0000000f00 */
.L_x_869:
[----:B------:R-:W-:Y:S05]  /*41920*/  BSYNC.RECONVERGENT B0 ;  /* 0x0000000000007941 */ /* 0x000fea0003800200 */
.L_x_868:
        /* <DEDUP_REMOVED lines=35> */
.L_x_877:
        /* <DEDUP_REMOVED lines=62> */
.L_x_879:
[----:B------:R-:W-:Y:S05]  /*41f40*/  BSYNC.RECONVERGENT B1 ;  /* 0x0000000000017941 */ /* 0x000fea0003800200 */
.L_x_878:
        /* <DEDUP_REMOVED lines=19> */
.L_x_876:
[----:B------:R-:W-:Y:S01]  /*42080*/  FMUL R12, RZ, R11 ;  /* 0x0000000bff0c7220 */ /* 0x000fe20000400000 */
[----:B------:R-:W-:-:S07]  /*42090*/  IMAD.MOV.U32 R0, RZ, RZ, RZ ;  /* 0x000000ffff007224 */ /* 0x000fce00078e00ff */
.L_x_875:
[----:B------:R-:W-:Y:S05]  /*420a0*/  BSYNC.RECONVERGENT B0 ;  /* 0x0000000000007941 */ /* 0x000fea0003800200 */
.L_x_874:
        /* <DEDUP_REMOVED lines=25> */
.L_x_883:
        /* <DEDUP_REMOVED lines=62> */
.L_x_885:
[----:B------:R-:W-:Y:S05]  /*42620*/  BSYNC.RECONVERGENT B1 ;  /* 0x0000000000017941 */ /* 0x000fea0003800200 */
.L_x_884:
        /* <DEDUP_REMOVED lines=19> */
.L_x_882:
[----:B------:R-:W-:Y:S01]  /*42760*/  FMUL R19, RZ, R11 ;  /* 0x0000000bff137220 */ /* 0x000fe20000400000 */
[----:B------:R-:W-:-:S07]  /*42770*/  IMAD.MOV.U32 R18, RZ, RZ, RZ ;  /* 0x000000ffff127224 */ /* 0x000fce00078e00ff */
.L_x_881:
[----:B------:R-:W-:Y:S05]  /*42780*/  BSYNC.RECONVERGENT B0 ;  /* 0x0000000000007941 */ /* 0x000fea0003800200 */
.L_x_880:
        /* <DEDUP_REMOVED lines=35> */
.L_x_889:
        /* <DEDUP_REMOVED lines=62> */
.L_x_891:
[----:B------:R-:W-:Y:S05]  /*42da0*/  BSYNC.RECONVERGENT B1 ;  /* 0x0000000000017941 */ /* 0x000fea0003800200 */
.L_x_890:
        /* <DEDUP_REMOVED lines=19> */
.L_x_888:
[----:B------:R-:W-:Y:S01]  /*42ee0*/  FMUL R12, RZ, R11 ;  /* 0x0000000bff0c7220 */ /* 0x000fe20000400000 */
[----:B------:R-:W-:-:S07]  /*42ef0*/  MOV R0, RZ ;  /* 0x000000ff00007202 */ /* 0x000fce0000000f00 */
.L_x_887:
[----:B------:R-:W-:Y:S05]  /*42f00*/  BSYNC.RECONVERGENT B0 ;  /* 0x0000000000007941 */ /* 0x000fea0003800200 */
.L_x_886:
        /* <DEDUP_REMOVED lines=25> */
.L_x_895:
        /* <DEDUP_REMOVED lines=62> */
.L_x_897:
[----:B------:R-:W-:Y:S05]  /*43480*/  BSYNC.RECONVERGENT B1 ;  /* 0x0000000000017941 */ /* 0x000fea0003800200 */
.L_x_896:
        /* <DEDUP_REMOVED lines=19> */
.L_x_894:
[----:B------:R-:W-:Y:S01]  /*435c0*/  FMUL R19, RZ, R11 ;  /* 0x0000000bff137220 */ /* 0x000fe20000400000 */
[----:B------:R-:W-:-:S07]  /*435d0*/  IMAD.MOV.U32 R18, RZ, RZ, RZ ;  /* 0x000000ffff127224 */ /* 0x000fce00078e00ff */
.L_x_893:
[----:B------:R-:W-:Y:S05]  /*435e0*/  BSYNC.RECONVERGENT B0 ;  /* 0x0000000000007941 */ /* 0x000fea0003800200 */
.L_x_892:
        /* <DEDUP_REMOVED lines=35> */
.L_x_901:
        /* <DEDUP_REMOVED lines=62> */
.L_x_903:
[----:B------:R-:W-:Y:S05]  /*43c00*/  BSYNC.RECONVERGENT B1 ;  /* 0x0000000000017941 */ /* 0x000fea0003800200 */
.L_x_902:
        /* <DEDUP_REMOVED lines=19> */
.L_x_900:
[----:B------:R-:W-:Y:S01]  /*43d40*/  FMUL R12, RZ, R11 ;  /* 0x0000000bff0c7220 */ /* 0x000fe20000400000 */
[----:B------:R-:W-:-:S07]  /*43d50*/  IMAD.MOV.U32 R0, RZ, RZ, RZ ;  /* 0x000000ffff007224 */ /* 0x000fce00078e00ff */
.L_x_899:
[----:B------:R-:W-:Y:S05]  /*43d60*/  BSYNC.RECONVERGENT B0 ;  /* 0x0000000000007941 */ /* 0x000fea0003800200 */
.L_x_898:
        /* <DEDUP_REMOVED lines=25> */
.L_x_907:
        /* <DEDUP_REMOVED lines=62> */
.L_x_909:
[----:B------:R-:W-:Y:S05]  /*442e0*/  BSYNC.RECONVERGENT B1 ;  /* 0x0000000000017941 */ /* 0x000fea0003800200 */
.L_x_908:
        /* <DEDUP_REMOVED lines=19> */
.L_x_906:
[----:B------:R-:W-:Y:S01]  /*44420*/  FMUL R19, RZ, R11 ;  /* 0x0000000bff137220 */ /* 0x000fe20000400000 */
[----:B------:R-:W-:-:S07]  /*44430*/  IMAD.MOV.U32 R18, RZ, RZ, RZ ;  /* 0x000000ffff127224 */ /* 0x000fce00078e00ff */
.L_x_905:
[----:B------:R-:W-:Y:S05]  /*44440*/  BSYNC.RECONVERGENT B0 ;  /* 0x0000000000007941 */ /* 0x000fea0003800200 */
.L_x_904:
        /* <DEDUP_REMOVED lines=35> */
.L_x_913:
        /* <DEDUP_REMOVED lines=62> */
.L_x_915:
[----:B------:R-:W-:Y:S05]  /*44a60*/  BSYNC.RECONVERGENT B1 ;  /* 0x0000000000017941 */ /* 0x000fea0003800200 */
.L_x_914:
        /* <DEDUP_REMOVED lines=19> */
.L_x_912:
[----:B------:R-:W-:Y:S01]  /*44ba0*/  FMUL R12, RZ, R11 ;  /* 0x0000000bff0c7220 */ /* 0x000fe20000400000 */
[----:B------:R-:W-:-:S07]  /*44bb0*/  IMAD.MOV.U32 R0, RZ, RZ, RZ ;  /* 0x000000ffff007224 */ /* 0x000fce00078e00ff */
.L_x_911:
[----:B------:R-:W-:Y:S05]  /*44bc0*/  BSYNC.RECONVERGENT B0 ;  /* 0x0000000000007941 */ /* 0x000fea0003800200 */
.L_x_910:
        /* <DEDUP_REMOVED lines=25> */
.L_x_919:
        /* <DEDUP_REMOVED lines=62> */
.L_x_921:
[----:B------:R-:W-:Y:S05]  /*45140*/  BSYNC.RECONVERGENT B1 ;  /* 0x0000000000017941 */ /* 0x000fea0003800200 */
.L_x_920:
        /* <DEDUP_REMOVED lines=19> */
.L_x_918:
[----:B------:R-:W-:Y:S01]  /*45280*/  FMUL R19, RZ, R11 ;  /* 0x0000000bff137220 */ /* 0x000fe20000400000 */
[----:B------:R-:W-:-:S07]  /*45290*/  IMAD.MOV.U32 R18, RZ, RZ, RZ ;  /* 0x000000ffff127224 */ /* 0x000fce00078e00ff */
.L_x_917:
[----:B------:R-:W-:Y:S05]  /*452a0*/  BSYNC.RECONVERGENT B0 ;  /* 0x0000000000007941 */ /* 0x000fea0003800200 */
.L_x_916:
        /* <DEDUP_REMOVED lines=35> */
.L_x_925:
        /* <DEDUP_REMOVED lines=62> */
.L_x_927:
[----:B------:R-:W-:Y:S05]  /*458c0*/  BSYNC.RECONVERGENT B1 ;  /* 0x0000000000017941 */ /* 0x000fea0003800200 */
.L_x_926:
        /* <DEDUP_REMOVED lines=19> */
.L_x_924:
[----:B------:R-:W-:Y:S01]  /*45a00*/  FMUL R12, RZ, R11 ;  /* 0x0000000bff0c7220 */ /* 0x000fe20000400000 */
[----:B------:R-:W-:-:S07]  /*45a10*/  IMAD.MOV.U32 R0, RZ, RZ, RZ ;  /* 0x000000ffff007224 */ /* 0x000fce00078e00ff */
.L_x_923:
[----:B------:R-:W-:Y:S05]  /*45a20*/  BSYNC.RECONVERGENT B0 ;  /* 0x0000000000007941 */ /* 0x000fea0003800200 */
.L_x_922:
        /* <DEDUP_REMOVED lines=25> */
.L_x_931:
        /* <DEDUP_REMOVED lines=62> */
.L_x_933:
[----:B------:R-:W-:Y:S05]  /*45fa0*/  BSYNC.RECONVERGENT B1 ;  /* 0x0000000000017941 */ /* 0x000fea0003800200 */
.L_x_932:
        /* <DEDUP_REMOVED lines=19> */
.L_x_930:
[----:B------:R-:W-:Y:S01]  /*460e0*/  FMUL R19, RZ, R11 ;  /* 0x0000000bff137220 */ /* 0x000fe20000400000 */
[----:B------:R-:W-:-:S07]  /*460f0*/  IMAD.MOV.U32 R18, RZ, RZ, RZ ;  /* 0x000000ffff127224 */ /* 0x000fce00078e00ff */
.L_x_929:
[----:B------:R-:W-:Y:S05]  /*46100*/  BSYNC.RECONVERGENT B0 ;  /* 0x0000000000007941 */ /* 0x000fea0003800200 */
.L_x_928:
        /* <DEDUP_REMOVED lines=35> */
.L_x_937:
        /* <DEDUP_REMOVED lines=62> */
.L_x_939:
[----:B------:R-:W-:Y:S05]  /*46720*/  BSYNC.RECONVERGENT B1 ;  /* 0x0000000000017941 */ /* 0x000fea0003800200 */
.L_x_938:
        /* <DEDUP_REMOVED lines=19> */
.L_x_936:
[----:B------:R-:W-:Y:S01]  /*46860*/  FMUL R12, RZ, R11 ;  /* 0x0000000bff0c7220 */ /* 0x000fe20000400000 */
[----:B------:R-:W-:-:S07]  /*46870*/  IMAD.MOV.U32 R0, RZ, RZ, RZ ;  /* 0x000000ffff007224 */ /* 0x000fce00078e00ff */
.L_x_935:
[----:B------:R-:W-:Y:S05]  /*46880*/  BSYNC.RECONVERGENT B0 ;  /* 0x0000000000007941 */ /* 0x000fea0003800200 */
.L_x_934:
        /* <DEDUP_REMOVED lines=25> */
.L_x_943:
        /* <DEDUP_REMOVED lines=62> */
.L_x_945:
[----:B------:R-:W-:Y:S05]  /*46e00*/  BSYNC.RECONVERGENT B1 ;  /* 0x0000000000017941 */ /* 0x000fea0003800200 */
.L_x_944:
        /* <DEDUP_REMOVED lines=19> */
.L_x_942:
[----:B------:R-:W-:Y:S01]  /*46f40*/  FMUL R19, RZ, R11 ;  /* 0x0000000bff137220 */ /* 0x000fe20000400000 */
[----:B------:R-:W-:-:S07]  /*46f50*/  IMAD.MOV.U32 R18, RZ, RZ, RZ ;  /* 0x000000ffff127224 */ /* 0x000fce00078e00ff */
.L_x_941:
[----:B------:R-:W-:Y:S05]  /*46f60*/  BSYNC.RECONVERGENT B0 ;  /* 0x0000000000007941 */ /* 0x000fea0003800200 */
.L_x_940:
        /* <DEDUP_REMOVED lines=35> */
.L_x_949:
        /* <DEDUP_REMOVED lines=62> */
.L_x_951:
[----:B------:R-:W-:Y:S05]  /*47580*/  BSYNC.RECONVERGENT B1 ;  /* 0x0000000000017941 */ /* 0x000fea0003800200 */
.L_x_950:
        /* <DEDUP_REMOVED lines=19> */
.L_x_948:
[----:B------:R-:W-:Y:S01]  /*476c0*/  FMUL R12, RZ, R11 ;  /* 0x0000000bff0c7220 */ /* 0x000fe20000400000 */
[----:B------:R-:W-:-:S07]  /*476d0*/  IMAD.MOV.U32 R0, RZ, RZ, RZ ;  /* 0x000000ffff007224 */ /* 0x000fce00078e00ff */
.L_x_947:
[----:B------:R-:W-:Y:S05]  /*476e0*/  BSYNC.RECONVERGENT B0 ;  /* 0x0000000000007941 */ /* 0x000fea0003800200 */
.L_x_946:
        /* <DEDUP_REMOVED lines=25> */
.L_x_955:
        /* <DEDUP_REMOVED lines=62> */
.L_x_957:
[----:B------:R-:W-:Y:S05]  /*47c60*/  BSYNC.RECONVERGENT B1 ;  /* 0x0000000000017941 */ /* 0x000fea0003800200 */
.L_x_956:
        /* <DEDUP_REMOVED lines=19> */
.L_x_954:
[----:B------:R-:W-:Y:S01]  /*47da0*/  FMUL R19, RZ, R11 ;  /* 0x0000000bff137220 */ /* 0x000fe20000400000 */
[----:B------:R-:W-:-:S07]  /*47db0*/  IMAD.MOV.U32 R18, RZ, RZ, RZ ;  /* 0x000000ffff127224 */ /* 0x000fce00078e00ff */
.L_x_953:
[----:B------:R-:W-:Y:S05]  /*47dc0*/  BSYNC.RECONVERGENT B0 ;  /* 0x0000000000007941 */ /* 0x000fea0003800200 */
.L_x_952:
        /* <DEDUP_REMOVED lines=35> */
.L_x_961:
        /* <DEDUP_REMOVED lines=62> */
.L_x_963:
[----:B------:R-:W-:Y:S05]  /*483e0*/  BSYNC.RECONVERGENT B1 ;  /* 0x0000000000017941 */ /* 0x000fea0003800200 */
.L_x_962:
        /* <DEDUP_REMOVED lines=19> */
.L_x_960:
[----:B------:R-:W-:Y:S01]  /*48520*/  FMUL R12, RZ, R11 ;  /* 0x0000000bff0c7220 */ /* 0x000fe20000400000 */
[----:B------:R-:W-:-:S07]  /*48530*/  IMAD.MOV.U32 R0, RZ, RZ, RZ ;  /* 0x000000ffff007224 */ /* 0x000fce00078e00ff */
.L_x_959:
[----:B------:R-:W-:Y:S05]  /*48540*/  BSYNC.RECONVERGENT B0 ;  /* 0x0000000000007941 */ /* 0x000fea0003800200 */
.L_x_958:
        /* <DEDUP_REMOVED lines=25> */
.L_x_967:
        /* <DEDUP_REMOVED lines=62> */
.L_x_969:
[----:B------:R-:W-:Y:S05]  /*48ac0*/  BSYNC.RECONVERGENT B1 ;  /* 0x0000000000017941 */ /* 0x000fea0003800200 */
.L_x_968:
        /* <DEDUP_REMOVED lines=19> */
.L_x_966:
[----:B------:R-:W-:Y:S01]  /*48c00*/  FMUL R19, RZ, R11 ;  /* 0x0000000bff137220 */ /* 0x000fe20000400000 */
[----:B------:R-:W-:-:S07]  /*48c10*/  IMAD.MOV.U32 R18, RZ, RZ, RZ ;  /* 0x000000ffff127224 */ /* 0x000fce00078e00ff */
.L_x_965:
[----:B------:R-:W-:Y:S05]  /*48c20*/  BSYNC.RECONVERGENT B0 ;  /* 0x0000000000007941 */ /* 0x000fea0003800200 */
.L_x_964:
        /* <DEDUP_REMOVED lines=35> */
.L_x_973:
        /* <DEDUP_REMOVED lines=62> */
.L_x_975:
[----:B------:R-:W-:Y:S05]  /*49240*/  BSYNC.RECONVERGENT B1 ;  /* 0x0000000000017941 */ /* 0x000fea0003800200 */
.L_x_974:
        /* <DEDUP_REMOVED lines=19> */
.L_x_972:
[----:B------:R-:W-:Y:S01]  /*49380*/  FMUL R12, RZ, R11 ;  /* 0x0000000bff0c7220 */ /* 0x000fe20000400000 */
[----:B------:R-:W-:-:S07]  /*49390*/  IMAD.MOV.U32 R0, RZ, RZ, RZ ;  /* 0x000000ffff007224 */ /* 0x000fce00078e00ff */
.L_x_971:
[----:B------:R-:W-:Y:S05]  /*493a0*/  BSYNC.RECONVERGENT B0 ;  /* 0x0000000000007941 */ /* 0x000fea0003800200 */
.L_x_970:
        /* <DEDUP_REMOVED lines=25> */
.L_x_979:
        /* <DEDUP_REMOVED lines=62> */
.L_x_981:
[----:B------:R-:W-:Y:S05]  /*49920*/  BSYNC.RECONVERGENT B1 ;  /* 0x0000000000017941 */ /* 0x000fea0003800200 */
.L_x_980:
        /* <DEDUP_REMOVED lines=19> */
.L_x_978:
[----:B------:R-:W-:Y:S01]  /*49a60*/  FMUL R19, RZ, R11 ;  /* 0x0000000bff137220 */ /* 0x000fe20000400000 */
[----:B------:R-:W-:-:S07]  /*49a70*/  IMAD.MOV.U32 R18, RZ, RZ, RZ ;  /* 0x000000ffff127224 */ /* 0x000fce00078e00ff */
.L_x_977:
[----:B------:R-:W-:Y:S05]  /*49a80*/  BSYNC.RECONVERGENT B0 ;  /* 0x0000000000007941 */ /* 0x000fea0003800200 */
.L_x_976:
        /* <DEDUP_REMOVED lines=35> */
.L_x_985:
        /* <DEDUP_REMOVED lines=62> */
.L_x_987:
[----:B------:R-:W-:Y:S05]  /*4a0a0*/  BSYNC.RECONVERGENT B1 ;  /* 0x0000000000017941 */ /* 0x000fea0003800200 */
.L_x_986:
        /* <DEDUP_REMOVED lines=19> */
.L_x_984:
[----:B------:R-:W-:Y:S01]  /*4a1e0*/  FMUL R12, RZ, R11 ;  /* 0x0000000bff0c7220 */ /* 0x000fe20000400000 */
[----:B------:R-:W-:-:S07]  /*4a1f0*/  IMAD.MOV.U32 R0, RZ, RZ, RZ ;  /* 0x000000ffff007224 */ /* 0x000fce00078e00ff */
.L_x_983:
[----:B------:R-:W-:Y:S05]  /*4a200*/  BSYNC.RECONVERGENT B0 ;  /* 0x0000000000007941 */ /* 0x000fea0003800200 */
.L_x_982:
        /* <DEDUP_REMOVED lines=25> */
.L_x_991:
        /* <DEDUP_REMOVED lines=62> */
.L_x_993:
[----:B------:R-:W-:Y:S05]  /*4a780*/  BSYNC.RECONVERGENT B1 ;  /* 0x0000000000017941 */ /* 0x000fea0003800200 */
.L_x_992:
        /* <DEDUP_REMOVED lines=19> */
.L_x_990:
[----:B------:R-:W-:Y:S01]  /*4a8c0*/  FMUL R19, RZ, R11 ;  /* 0x0000000bff137220 */ /* 0x000fe20000400000 */
[----:B------:R-:W-:-:S07]  /*4a8d0*/  IMAD.MOV.U32 R18, RZ, RZ, RZ ;  /* 0x000000ffff127224 */ /* 0x000fce00078e00ff */
.L_x_989:
[----:B------:R-:W-:Y:S05]  /*4a8e0*/  BSYNC.RECONVERGENT B0 ;  /* 0x0000000000007941 */ /* 0x000fea0003800200 */
.L_x_988:
        /* <DEDUP_REMOVED lines=35> */
.L_x_997:
        /* <DEDUP_REMOVED lines=62> */
.L_x_999:
[----:B------:R-:W-:Y:S05]  /*4af00*/  BSYNC.RECONVERGENT B1 ;  /* 0x0000000000017941 */ /* 0x000fea0003800200 */
.L_x_998:
        /* <DEDUP_REMOVED lines=19> */
.L_x_996:
[----:B------:R-:W-:Y:S01]  /*4b040*/  FMUL R12, RZ, R11 ;  /* 0x0000000bff0c7220 */ /* 0x000fe20000400000 */
[----:B------:R-:W-:-:S07]  /*4b050*/  IMAD.MOV.U32 R0, RZ, RZ, RZ ;  /* 0x000000ffff007224 */ /* 0x000fce00078e00ff */
.L_x_995:
[----:B------:R-:W-:Y:S05]  /*4b060*/  BSYNC.RECONVERGENT B0 ;  /* 0x0000000000007941 */ /* 0x000fea0003800200 */
.L_x_994:
        /* <DEDUP_REMOVED lines=25> */
.L_x_1003:
        /* <DEDUP_REMOVED lines=62> */
.L_x_1005:
[----:B------:R-:W-:Y:S05]  /*4b5e0*/  BSYNC.RECONVERGENT B1 ;  /* 0x0000000000017941 */ /* 0x000fea0003800200 */
.L_x_1004:
        /* <DEDUP_REMOVED lines=19> */
.L_x_1002:
[----:B------:R-:W-:Y:S01]  /*4b720*/  FMUL R19, RZ, R11 ;  /* 0x0000000bff137220 */ /* 0x000fe20000400000 */
[----:B------:R-:W-:-:S07]  /*4b730*/  IMAD.MOV.U32 R18, RZ, RZ, RZ ;  /* 0x000000ffff127224 */ /* 0x000fce00078e00ff */
.L_x_1001:
[----:B------:R-:W-:Y:S05]  /*4b740*/  BSYNC.RECONVERGENT B0 ;  /* 0x0000000000007941 */ /* 0x000fea0003800200 */
.L_x_1000:
        /* <DEDUP_REMOVED lines=35> */
.L_x_1009:
        /* <DEDUP_REMOVED lines=62> */
.L_x_1011:
[----:B------:R-:W-:Y:S05]  /*4bd60*/  BSYNC.RECONVERGENT B1 ;  /* 0x0000000000017941 */ /* 0x000fea0003800200 */
.L_x_1010:
        /* <DEDUP_REMOVED lines=19> */
.L_x_1008:
[----:B------:R-:W-:Y:S01]  /*4bea0*/  FMUL R12, RZ, R11 ;  /* 0x0000000bff0c7220 */ /* 0x000fe20000400000 */
[----:B------:R-:W-:-:S07]  /*4beb0*/  IMAD.MOV.U32 R0, RZ, RZ, RZ ;  /* 0x000000ffff007224 */ /* 0x000fce00078e00ff */
.L_x_1007:
[----:B------:R-:W-:Y:S05]  /*4bec0*/  BSYNC.RECONVERGENT B0 ;  /* 0x0000000000007941 */ /* 0x000fea0003800200 */
.L_x_1006:
        /* <DEDUP_REMOVED lines=25> */
.L_x_1015:
        /* <DEDUP_REMOVED lines=62> */
.L_x_1017:
[----:B------:R-:W-:Y:S05]  /*4c440*/  BSYNC.RECONVERGENT B1 ;  /* 0x0000000000017941 */ /* 0x000fea0003800200 */
.L_x_1016:
        /* <DEDUP_REMOVED lines=19> */
.L_x_1014:
[----:B------:R-:W-:Y:S01]  /*4c580*/  FMUL R19, RZ, R11 ;  /* 0x0000000bff137220 */ /* 0x000fe20000400000 */
[----:B------:R-:W-:-:S07]  /*4c590*/  MOV R18, RZ ;  /* 0x000000ff00127202 */ /* 0x000fce0000000f00 */
.L_x_1013:
[----:B------:R-:W-:Y:S05]  /*4c5a0*/  BSYNC.RECONVERGENT B0 ;  /* 0x0000000000007941 */ /* 0x000fea0003800200 */
.L_x_1012:
        /* <DEDUP_REMOVED lines=35> */
.L_x_1021:
        /* <DEDUP_REMOVED lines=62> */
.L_x_1023:
[----:B------:R-:W-:Y:S05]  /*4cbc0*/  BSYNC.RECONVERGENT B1 ;  /* 0x0000000000017941 */ /* 0x000fea0003800200 */
.L_x_1022:
        /* <DEDUP_REMOVED lines=19> */
.L_x_1020:
[----:B------:R-:W-:Y:S01]  /*4cd00*/  FMUL R12, RZ, R11 ;  /* 0x0000000bff0c7220 */ /* 0x000fe20000400000 */
[----:B------:R-:W-:-:S07]  /*4cd10*/  IMAD.MOV.U32 R0, RZ, RZ, RZ ;  /* 0x000000ffff007224 */ /* 0x000fce00078e00ff */
.L_x_1019:
[----:B------:R-:W-:Y:S05]  /*4cd20*/  BSYNC.RECONVERGENT B0 ;  /* 0x0000000000007941 */ /* 0x000fea0003800200 */
.L_x_1018:
        /* <DEDUP_REMOVED lines=25> */
.L_x_1027:
        /* <DEDUP_REMOVED lines=62> */
.L_x_1029:
[----:B------:R-:W-:Y:S05]  /*4d2a0*/  BSYNC.RECONVERGENT B1 ;  /* 0x0000000000017941 */ /* 0x000fea0003800200 */
.L_x_1028:
        /* <DEDUP_REMOVED lines=19> */
.L_x_1026:
[----:B------:R-:W-:Y:S01]  /*4d3e0*/  FMUL R19, RZ, R11 ;  /* 0x0000000bff137220 */ /* 0x000fe20000400000 */
[----:B------:R-:W-:-:S07]  /*4d3f0*/  IMAD.MOV.U32 R18, RZ, RZ, RZ ;  /* 0x000000ffff127224 */ /* 0x000fce00078e00ff */
.L_x_1025:
[----:B------:R-:W-:Y:S05]  /*4d400*/  BSYNC.RECONVERGENT B0 ;  /* 0x0000000000007941 */ /* 0x000fea0003800200 */
.L_x_1024:
        /* <DEDUP_REMOVED lines=35> */
.L_x_1033:
        /* <DEDUP_REMOVED lines=62> */
.L_x_1035:
[----:B------:R-:W-:Y:S05]  /*4da20*/  BSYNC.RECONVERGENT B1 ;  /* 0x0000000000017941 */ /* 0x000fea0003800200 */
.L_x_1034:
        /* <DEDUP_REMOVED lines=19> */
.L_x_1032:
[----:B------:R-:W-:Y:S01]  /*4db60*/  FMUL R12, RZ, R11 ;  /* 0x0000000bff0c7220 */ /* 0x000fe20000400000 */
[----:B------:R-:W-:-:S07]  /*4db70*/  MOV R0, RZ ;  /* 0x000000ff00007202 */ /* 0x000fce0000000f00 */
.L_x_1031:
[----:B------:R-:W-:Y:S05]  /*4db80*/  BSYNC.RECONVERGENT B0 ;  /* 0x0000000000007941 */ /* 0x000fea0003800200 */
.L_x_1030:
        /* <DEDUP_REMOVED lines=25> */
.L_x_1039:
        /* <DEDUP_REMOVED lines=62> */
.L_x_1041:
[----:B------:R-:W-:Y:S05]  /*4e100*/  BSYNC.RECONVERGENT B1 ;  /* 0x0000000000017941 */ /* 0x000fea0003800200 */
.L_x_1040:
        /* <DEDUP_REMOVED lines=19> */
.L_x_1038:
[----:B------:R-:W-:Y:S01]  /*4e240*/  FMUL R19, RZ, R11 ;  /* 0x0000000bff137220 */ /* 0x000fe20000400000 */
[----:B------:R-:W-:-:S07]  /*4e250*/  IMAD.MOV.U32 R18, RZ, RZ, RZ ;  /* 0x000000ffff127224 */ /* 0x000fce00078e00ff */
.L_x_1037:
[----:B------:R-:W-:Y:S05]  /*4e260*/  BSYNC.RECONVERGENT B0 ;  /* 0x0000000000007941 */ /* 0x000fea0003800200 */
.L_x_1036:
        /* <DEDUP_REMOVED lines=35> */
.L_x_1045:
        /* <DEDUP_REMOVED lines=62> */
.L_x_1047:
[----:B------:R-:W-:Y:S05]  /*4e880*/  BSYNC.RECONVERGENT B1 ;  /* 0x0000000000017941 */ /* 0x000fea0003800200 */
.L_x_1046:
        /* <DEDUP_REMOVED lines=19> */
.L_x_1044:
[----:B------:R-:W-:Y:S01]  /*4e9c0*/  FMUL R12, RZ, R11 ;  /* 0x0000000bff0c7220 */ /* 0x000fe20000400000 */
[----:B------:R-:W-:-:S07]  /*4e9d0*/  IMAD.MOV.U32 R0, RZ, RZ, RZ ;  /* 0x000000ffff007224 */ /* 0x000fce00078e00ff */
.L_x_1043:
[----:B------:R-:W-:Y:S05]  /*4e9e0*/  BSYNC.RECONVERGENT B0 ;  /* 0x0000000000007941 */ /* 0x000fea0003800200 */
.L_x_1042:
        /* <DEDUP_REMOVED lines=25> */
.L_x_1051:
        /* <DEDUP_REMOVED lines=62> */
.L_x_1053:
[----:B------:R-:W-:Y:S05]  /*4ef60*/  BSYNC.RECONVERGENT B1 ;  /* 0x0000000000017941 */ /* 0x000fea0003800200 */
.L_x_1052:
        /* <DEDUP_REMOVED lines=19> */
.L_x_1050:
[----:B------:R-:W-:Y:S01]  /*4f0a0*/  FMUL R19, RZ, R11 ;  /* 0x0000000bff137220 */ /* 0x000fe20000400000 */
[----:B------:R-:W-:-:S07]  /*4f0b0*/  IMAD.MOV.U32 R18, RZ, RZ, RZ ;  /* 0x000000ffff127224 */ /* 0x000fce00078e00ff */
.L_x_1049:
[----:B------:R-:W-:Y:S05]  /*4f0c0*/  BSYNC.RECONVERGENT B0 ;  /* 0x0000000000007941 */ /* 0x000fea0003800200 */
.L_x_1048:
        /* <DEDUP_REMOVED lines=35> */
.L_x_1057:
        /* <DEDUP_REMOVED lines=62> */
.L_x_1059:
[----:B------:R-:W-:Y:S05]  /*4f6e0*/  BSYNC.RECONVERGENT B1 ;  /* 0x0000000000017941 */ /* 0x000fea0003800200 */
.L_x_1058:
        /* <DEDUP_REMOVED lines=19> */
.L_x_1056:
[----:B------:R-:W-:Y:S01]  /*4f820*/  FMUL R12, RZ, R11 ;  /* 0x0000000bff0c7220 */ /* 0x000fe20000400000 */
[----:B------:R-:W-:-:S07]  /*4f830*/  IMAD.MOV.U32 R0, RZ, RZ, RZ ;  /* 0x000000ffff007224 */ /* 0x000fce00078e00ff */
.L_x_1055:
[----:B------:R-:W-:Y:S05]  /*4f840*/  BSYNC.RECONVERGENT B0 ;  /* 0x0000000000007941 */ /* 0x000fea0003800200 */
.L_x_1054:
        /* <DEDUP_REMOVED lines=25> */
.L_x_1063:
        /* <DEDUP_REMOVED lines=62> */
.L_x_1065:
[----:B------:R-:W-:Y:S05]  /*4fdc0*/  BSYNC.RECONVERGENT B1 ;  /* 0x0000000000017941 */ /* 0x000fea0003800200 */
.L_x_1064:
        /* <DEDUP_REMOVED lines=19> */
.L_x_1062:
[----:B------:R-:W-:Y:S01]  /*4ff00*/  FMUL R19, RZ, R11 ;  /* 0x0000000bff137220 */ /* 0x000fe20000400000 */
[----:B------:R-:W-:-:S07]  /*4ff10*/  IMAD.MOV.U32 R18, RZ, RZ, RZ ;  /* 0x000000ffff127224 */ /* 0x000fce00078e00ff */
.L_x_1061:
[----:B------:R-:W-:Y:S05]  /*4ff20*/  BSYNC.RECONVERGENT B0 ;  /* 0x0000000000007941 */ /* 0x000fea0003800200 */
.L_x_1060:
        /* <DEDUP_REMOVED lines=35> */
.L_x_1069:
        /* <DEDUP_REMOVED lines=62> */
.L_x_1071:
[----:B------:R-:W-:Y:S05]  /*50540*/  BSYNC.RECONVERGENT B1 ;  /* 0x0000000000017941 */ /* 0x000fea0003800200 */
.L_x_1070:
        /* <DEDUP_REMOVED lines=19> */
.L_x_1068:
[----:B------:R-:W-:Y:S01]  /*50680*/  FMUL R12, RZ, R11 ;  /* 0x0000000bff0c7220 */ /* 0x000fe20000400000 */
[----:B------:R-:W-:-:S07]  /*50690*/  IMAD.MOV.U32 R0, RZ, RZ, RZ ;  /* 0x000000ffff007224 */ /* 0x000fce00078e00ff */
.L_x_1067:
[----:B------:R-:W-:Y:S05]  /*506a0*/  BSYNC.RECONVERGENT B0 ;  /* 0x0000000000007941 */ /* 0x000fea0003800200 */
.L_x_1066:
        /* <DEDUP_REMOVED lines=25> */
.L_x_1075:
        /* <DEDUP_REMOVED lines=62> */
.L_x_1077:
[----:B------:R-:W-:Y:S05]  /*50c20*/  BSYNC.RECONVERGENT B1 ;  /* 0x0000000000017941 */ /* 0x000fea0003800200 */
.L_x_1076:
        /* <DEDUP_REMOVED lines=19> */
.L_x_1074:
[----:B------:R-:W-:Y:S01]  /*50d60*/  FMUL R19, RZ, R11 ;  /* 0x0000000bff137220 */ /* 0x000fe20000400000 */
[----:B------:R-:W-:-:S07]  /*50d70*/  IMAD.MOV.U32 R18, RZ, RZ, RZ ;  /* 0x000000ffff127224 */ /* 0x000fce00078e00ff */
.L_x_1073:
[----:B------:R-:W-:Y:S05]  /*50d80*/  BSYNC.RECONVERGENT B0 ;  /* 0x0000000000007941 */ /* 0x000fea0003800200 */
.L_x_1072:
        /* <DEDUP_REMOVED lines=35> */
.L_x_1081:
        /* <DEDUP_REMOVED lines=62> */
.L_x_1083:
[----:B------:R-:W-:Y:S05]  /*513a0*/  BSYNC.RECONVERGENT B1 ;  /* 0x0000000000017941 */ /* 0x000fea0003800200 */
.L_x_1082:
        /* <DEDUP_REMOVED lines=19> */
.L_x_1080:
[----:B------:R-:W-:Y:S01]  /*514e0*/  FMUL R12, RZ, R11 ;  /* 0x0000000bff0c7220 */ /* 0x000fe20000400000 */
[----:B------:R-:W-:-:S07]  /*514f0*/  IMAD.MOV.U32 R0, RZ, RZ, RZ ;  /* 0x000000ffff007224 */ /* 0x000fce00078e00ff */
.L_x_1079:
[----:B------:R-:W-:Y:S05]  /*51500*/  BSYNC.RECONVERGENT B0 ;  /* 0x0000000000007941 */ /* 0x000fea0003800200 */
.L_x_1078:
        /* <DEDUP_REMOVED lines=25> */
.L_x_1087:
        /* <DEDUP_REMOVED lines=62> */
.L_x_1089:
[----:B------:R-:W-:Y:S05]  /*51a80*/  BSYNC.RECONVERGENT B1 ;  /* 0x0000000000017941 */ /* 0x000fea0003800200 */
.L_x_1088:
        /* <DEDUP_REMOVED lines=19> */
.L_x_1086:
[----:B------:R-:W-:Y:S01]  /*51bc0*/  FMUL R19, RZ, R11 ;  /* 0x0000000bff137220 */ /* 0x000fe20000400000 */
[----:B------:R-:W-:-:S07]  /*51bd0*/  IMAD.MOV.U32 R18, RZ, RZ, RZ ;  /* 0x000000ffff127224 */ /* 0x000fce00078e00ff */
.L_x_1085:
[----:B------:R-:W-:Y:S05]  /*51be0*/  BSYNC.RECONVERGENT B0 ;  /* 0x0000000000007941 */ /* 0x000fea0003800200 */
.L_x_1084:
        /* <DEDUP_REMOVED lines=35> */
.L_x_1093:
        /* <DEDUP_REMOVED lines=62> */
.L_x_1095:
[----:B------:R-:W-:Y:S05]  /*52200*/  BSYNC.RECONVERGENT B1 ;  /* 0x0000000000017941 */ /* 0x000fea0003800200 */
.L_x_1094:
        /* <DEDUP_REMOVED lines=19> */
.L_x_1092:
[----:B------:R-:W-:Y:S01]  /*52340*/  FMUL R12, RZ, R11 ;  /* 0x0000000bff0c7220 */ /* 0x000fe20000400000 */
[----:B------:R-:W-:-:S07]  /*52350*/  IMAD.MOV.U32 R0, RZ, RZ, RZ ;  /* 0x000000ffff007224 */ /* 0x000fce00078e00ff */
.L_x_1091:
[----:B------:R-:W-:Y:S05]  /*52360*/  BSYNC.RECONVERGENT B0 ;  /* 0x0000000000007941 */ /* 0x000fea0003800200 */
.L_x_1090:
        /* <DEDUP_REMOVED lines=25> */
.L_x_1099:
        /* <DEDUP_REMOVED lines=62> */
.L_x_1101:
[----:B------:R-:W-:Y:S05]  /*528e0*/  BSYNC.RECONVERGENT B1 ;  /* 0x0000000000017941 */ /* 0x000fea0003800200 */
.L_x_1100:
        /* <DEDUP_REMOVED lines=19> */
.L_x_1098:
[----:B------:R-:W-:Y:S01]  /*52a20*/  FMUL R19, RZ, R11 ;  /* 0x0000000bff137220 */ /* 0x000fe20000400000 */
[----:B------:R-:W-:-:S07]  /*52a30*/  IMAD.MOV.U32 R18, RZ, RZ, RZ ;  /* 0x000000ffff127224 */ /* 0x000fce00078e00ff */
.L_x_1097:
[----:B------:R-:W-:Y:S05]  /*52a40*/  BSYNC.RECONVERGENT B0 ;  /* 0x0000000000007941 */ /* 0x000fea0003800200 */
.L_x_1096:
        /* <DEDUP_REMOVED lines=35> */
.L_x_1105:
        /* <DEDUP_REMOVED lines=62> */
.L_x_1107:
[----:B------:R-:W-:Y:S05]  /*53060*/  BSYNC.RECONVERGENT B1 ;  /* 0x0000000000017941 */ /* 0x000fea0003800200 */
.L_x_1106:
        /* <DEDUP_REMOVED lines=19> */
.L_x_1104:
[----:B------:R-:W-:Y:S01]  /*531a0*/  FMUL R12, RZ, R11 ;  /* 0x0000000bff0c7220 */ /* 0x000fe20000400000 */
[----:B------:R-:W-:-:S07]  /*531b0*/  IMAD.MOV.U32 R0, RZ, RZ, RZ ;  /* 0x000000ffff007224 */ /* 0x000fce00078e00ff */
.L_x_1103:
[----:B------:R-:W-:Y:S05]  /*531c0*/  BSYNC.RECONVERGENT B0 ;  /* 0x0000000000007941 */ /* 0x000fea0003800200 */
.L_x_1102:
        /* <DEDUP_REMOVED lines=25> */
.L_x_1111:
        /* <DEDUP_REMOVED lines=62> */
.L_x_1113:
[----:B------:R-:W-:Y:S05]  /*53740*/  BSYNC.RECONVERGENT B1 ;  /* 0x0000000000017941 */ /* 0x000fea0003800200 */
.L_x_1112:
        /* <DEDUP_REMOVED lines=19> */
.L_x_1110:
[----:B------:R-:W-:Y:S01]  /*53880*/  FMUL R19, RZ, R11 ;  /* 0x0000000bff137220 */ /* 0x000fe20000400000 */
[----:B------:R-:W-:-:S07]  /*53890*/  IMAD.MOV.U32 R18, RZ, RZ, RZ ;  /* 0x000000ffff127224 */ /* 0x000fce00078e00ff */
.L_x_1109:
[----:B------:R-:W-:Y:S05]  /*538a0*/  BSYNC.RECONVERGENT B0 ;  /* 0x0000000000007941 */ /* 0x000fea0003800200 */
.L_x_1108:
        /* <DEDUP_REMOVED lines=35> */
.L_x_1117:
        /* <DEDUP_REMOVED lines=62> */
.L_x_1119:
[----:B------:R-:W-:Y:S05]  /*53ec0*/  BSYNC.RECONVERGENT B1 ;  /* 0x0000000000017941 */ /* 0x000fea0003800200 */
.L_x_1118:
        /* <DEDUP_REMOVED lines=19> */
.L_x_1116:
[----:B------:R-:W-:Y:S01]  /*54000*/  FMUL R12, RZ, R11 ;  /* 0x0000000bff0c7220 */ /* 0x000fe20000400000 */
[----:B------:R-:W-:-:S07]  /*54010*/  IMAD.MOV.U32 R0, RZ, RZ, RZ ;  /* 0x000000ffff007224 */ /* 0x000fce00078e00ff */
.L_x_1115:
[----:B------:R-:W-:Y:S05]  /*54020*/  BSYNC.RECONVERGENT B0 ;  /* 0x0000000000007941 */ /* 0x000fea0003800200 */
.L_x_1114:
        /* <DEDUP_REMOVED lines=25> */
.L_x_1123:
        /* <DEDUP_REMOVED lines=62> */
.L_x_1125:
[----:B------:R-:W-:Y:S05]  /*545a0*/  BSYNC.RECONVERGENT B1 ;  /* 0x0000000000017941 */ /* 0x000fea0003800200 */
.L_x_1124:
        /* <DEDUP_REMOVED lines=19> */
.L_x_1122:
[----:B------:R-:W-:Y:S01]  /*546e0*/  FMUL R19, RZ, R11 ;  /* 0x0000000bff137220 */ /* 0x000fe20000400000 */
[----:B------:R-:W-:-:S07]  /*546f0*/  IMAD.MOV.U32 R18, RZ, RZ, RZ ;  /* 0x000000ffff127224 */ /* 0x000fce00078e00ff */
.L_x_1121:
[----:B------:R-:W-:Y:S05]  /*54700*/  BSYNC.RECONVERGENT B0 ;  /* 0x0000000000007941 */ /* 0x000fea0003800200 */
.L_x_1120:
        /* <DEDUP_REMOVED lines=35> */
.L_x_1129:
        /* <DEDUP_REMOVED lines=62> */
.L_x_1131:
[----:B------:R-:W-:Y:S05]  /*54d20*/  BSYNC.RECONVERGENT B1 ;  /* 0x0000000000017941 */ /* 0x000fea0003800200 */
.L_x_1130:
        /* <DEDUP_REMOVED lines=19> */
.L_x_1128:
[----:B------:R-:W-:Y:S01]  /*54e60*/  FMUL R12, RZ, R11 ;  /* 0x0000000bff0c7220 */ /* 0x000fe20000400000 */
[----:B------:R-:W-:-:S07]  /*54e70*/  IMAD.MOV.U32 R0, RZ, RZ, RZ ;  /* 0x000000ffff007224 */ /* 0x000fce00078e00ff */
.L_x_1127:
[----:B------:R-:W-:Y:S05]  /*54e80*/  BSYNC.RECONVERGENT B0 ;  /* 0x0000000000007941 */ /* 0x000fea0003800200 */
.L_x_1126:
        /* <DEDUP_REMOVED lines=25> */
.L_x_1135:
        /* <DEDUP_REMOVED lines=62> */
.L_x_1137:
[----:B------:R-:W-:Y:S05]  /*55400*/  BSYNC.RECONVERGENT B1 ;  /* 0x0000000000017941 */ /* 0x000fea0003800200 */
.L_x_1136:
        /* <DEDUP_REMOVED lines=19> */
.L_x_1134:
[----:B------:R-:W-:Y:S01]  /*55540*/  FMUL R19, RZ, R11 ;  /* 0x0000000bff137220 */ /* 0x000fe20000400000 */
[----:B------:R-:W-:-:S07]  /*55550*/  IMAD.MOV.U32 R18, RZ, RZ, RZ ;  /* 0x000000ffff127224 */ /* 0x000fce00078e00ff */
.L_x_1133:
[----:B------:R-:W-:Y:S05]  /*55560*/  BSYNC.RECONVERGENT B0 ;  /* 0x0000000000007941 */ /* 0x000fea0003800200 */
.L_x_1132:
        /* <DEDUP_REMOVED lines=35> */
.L_x_1141:
        /* <DEDUP_REMOVED lines=62> */
.L_x_1143:
[----:B------:R-:W-:Y:S05]  /*55b80*/  BSYNC.RECONVERGENT B1 ;  /* 0x0000000000017941 */ /* 0x000fea0003800200 */
.L_x_1142:
        /* <DEDUP_REMOVED lines=19> */
.L_x_1140:
[----:B------:R-:W-:Y:S01]  /*55cc0*/  FMUL R12, RZ, R11 ;  /* 0x0000000bff0c7220 */ /* 0x000fe20000400000 */
[----:B------:R-:W-:-:S07]  /*55cd0*/  IMAD.MOV.U32 R0, RZ, RZ, RZ ;  /* 0x000000ffff007224 */ /* 0x000fce00078e00ff */
.L_x_1139:
[----:B------:R-:W-:Y:S05]  /*55ce0*/  BSYNC.RECONVERGENT B0 ;  /* 0x0000000000007941 */ /* 0x000fea0003800200 */
.L_x_1138:
        /* <DEDUP_REMOVED lines=25> */
.L_x_1147:
        /* <DEDUP_REMOVED lines=62> */
.L_x_1149:
[----:B------:R-:W-:Y:S05]  /*56260*/  BSYNC.RECONVERGENT B1 ;  /* 0x0000000000017941 */ /* 0x000fea0003800200 */
.L_x_1148:
        /* <DEDUP_REMOVED lines=19> */
.L_x_1146:
[----:B------:R-:W-:Y:S01]  /*563a0*/  FMUL R19, RZ, R11 ;  /* 0x0000000bff137220 */ /* 0x000fe20000400000 */
[----:B------:R-:W-:-:S07]  /*563b0*/  IMAD.MOV.U32 R18, RZ, RZ, RZ ;  /* 0x000000ffff127224 */ /* 0x000fce00078e00ff */
.L_x_1145:
[----:B------:R-:W-:Y:S05]  /*563c0*/  BSYNC.RECONVERGENT B0 ;  /* 0x0000000000007941 */ /* 0x000fea0003800200 */
.L_x_1144:
        /* <DEDUP_REMOVED lines=35> */
.L_x_1153:
        /* <DEDUP_REMOVED lines=62> */
.L_x_1155:
[----:B------:R-:W-:Y:S05]  /*569e0*/  BSYNC.RECONVERGENT B1 ;  /* 0x0000000000017941 */ /* 0x000fea0003800200 */
.L_x_1154:
        /* <DEDUP_REMOVED lines=19> */
.L_x_1152:
[----:B------:R-:W-:Y:S01]  /*56b20*/  FMUL R12, RZ, R11 ;  /* 0x0000000bff0c7220 */ /* 0x000fe20000400000 */
[----:B------:R-:W-:-:S07]  /*56b30*/  IMAD.MOV.U32 R0, RZ, RZ, RZ ;  /* 0x000000ffff007224 */ /* 0x000fce00078e00ff */
.L_x_1151:
[----:B------:R-:W-:Y:S05]  /*56b40*/  BSYNC.RECONVERGENT B0 ;  /* 0x0000000000007941 */ /* 0x000fea0003800200 */
.L_x_1150:
        /* <DEDUP_REMOVED lines=25> */
.L_x_1159:
        /* <DEDUP_REMOVED lines=62> */
.L_x_1161:
[----:B------:R-:W-:Y:S05]  /*570c0*/  BSYNC.RECONVERGENT B1 ;  /* 0x0000000000017941 */ /* 0x000fea0003800200 */
.L_x_1160:
        /* <DEDUP_REMOVED lines=19> */
.L_x_1158:
[----:B------:R-:W-:Y:S01]  /*57200*/  FMUL R19, RZ, R11 ;  /* 0x0000000bff137220 */ /* 0x000fe20000400000 */
[----:B------:R-:W-:-:S07]  /*57210*/  MOV R18, RZ ;  /* 0x000000ff00127202 */ /* 0x000fce0000000f00 */
.L_x_1157:
[----:B------:R-:W-:Y:S05]  /*57220*/  BSYNC.RECONVERGENT B0 ;  /* 0x0000000000007941 */ /* 0x000fea0003800200 */
.L_x_1156:
        /* <DEDUP_REMOVED lines=35> */
.L_x_1165:
        /* <DEDUP_REMOVED lines=62> */
.L_x_1167:
[----:B------:R-:W-:Y:S05]  /*57840*/  BSYNC.RECONVERGENT B1 ;  /* 0x0000000000017941 */ /* 0x000fea0003800200 */
.L_x_1166:
        /* <DEDUP_REMOVED lines=19> */
.L_x_1164:
[----:B------:R-:W-:Y:S01]  /*57980*/  FMUL R12, RZ, R11 ;  /* 0x0000000bff0c7220 */ /* 0x000fe20000400000 */
[----:B------:R-:W-:-:S07]  /*57990*/  IMAD.MOV.U32 R0, RZ, RZ, RZ ;  /* 0x000000ffff007224 */ /* 0x000fce00078e00ff */
.L_x_1163:
[----:B------:R-:W-:Y:S05]  /*579a0*/  BSYNC.RECONVERGENT B0 ;  /* 0x0000000000007941 */ /* 0x000fea0003800200 */
.L_x_1162:
        /* <DEDUP_REMOVED lines=25> */
.L_x_1171:
        /* <DEDUP_REMOVED lines=62> */
.L_x_1173:
[----:B------:R-:W-:Y:S05]  /*57f20*/  BSYNC.RECONVERGENT B1 ;  /* 0x0000000000017941 */ /* 0x000fea0003800200 */
.L_x_1172:
        /* <DEDUP_REMOVED lines=19> */
.L_x_1170:
[----:B------:R-:W-:Y:S01]  /*58060*/  FMUL R19, RZ, R11 ;  /* 0x0000000bff137220 */ /* 0x000fe20000400000 */
[----:B------:R-:W-:-:S07]  /*58070*/  IMAD.MOV.U32 R18, RZ, RZ, RZ ;  /* 0x000000ffff127224 */ /* 0x000fce00078e00ff */
.L_x_1169:
[----:B------:R-:W-:Y:S05]  /*58080*/  BSYNC.RECONVERGENT B0 ;  /* 0x0000000000007941 */ /* 0x000fea0003800200 */
.L_x_1168:
        /* <DEDUP_REMOVED lines=35> */
.L_x_1177:
        /* <DEDUP_REMOVED lines=62> */
.L_x_1179:
[----:B------:R-:W-:Y:S05]  /*586a0*/  BSYNC.RECONVERGENT B1 ;  /* 0x0000000000017941 */ /* 0x000fea0003800200 */
.L_x_1178:
        /* <DEDUP_REMOVED lines=19> */
.L_x_1176:
[----:B------:R-:W-:Y:S01]  /*587e0*/  FMUL R12, RZ, R11 ;  /* 0x0000000bff0c7220 */ /* 0x000fe20000400000 */
[----:B------:R-:W-:-:S07]  /*587f0*/  MOV R0, RZ ;  /* 0x000000ff00007202 */ /* 0x000fce0000000f00 */
.L_x_1175:
[----:B------:R-:W-:Y:S05]  /*58800*/  BSYNC.RECONVERGENT B0 ;  /* 0x0000000000007941 */ /* 0x000fea0003800200 */
.L_x_1174:
        /* <DEDUP_REMOVED lines=25> */
.L_x_1183:
        /* <DEDUP_REMOVED lines=62> */
.L_x_1185:
[----:B------:R-:W-:Y:S05]  /*58d80*/  BSYNC.RECONVERGENT B1 ;  /* 0x0000000000017941 */ /* 0x000fea0003800200 */
.L_x_1184:
        /* <DEDUP_REMOVED lines=19> */
.L_x_1182:
[----:B------:R-:W-:Y:S01]  /*58ec0*/  FMUL R19, RZ, R11 ;  /* 0x0000000bff137220 */ /* 0x000fe20000400000 */
[----:B------:R-:W-:-:S07]  /*58ed0*/  IMAD.MOV.U32 R18, RZ, RZ, RZ ;  /* 0x000000ffff127224 */ /* 0x000fce00078e00ff */
.L_x_1181:
[----:B------:R-:W-:Y:S05]  /*58ee0*/  BSYNC.RECONVERGENT B0 ;  /* 0x0000000000007941 */ /* 0x000fea0003800200 */
.L_x_1180:
        /* <DEDUP_REMOVED lines=35> */
.L_x_1189:
        /* <DEDUP_REMOVED lines=62> */
.L_x_1191:
[----:B------:R-:W-:Y:S05]  /*59500*/  BSYNC.RECONVERGENT B1 ;  /* 0x0000000000017941 */ /* 0x000fea0003800200 */
.L_x_1190:
        /* <DEDUP_REMOVED lines=19> */
.L_x_1188:
[----:B------:R-:W-:Y:S01]  /*59640*/  FMUL R12, RZ, R11 ;  /* 0x0000000bff0c7220 */ /* 0x000fe20000400000 */
[----:B------:R-:W-:-:S07]  /*59650*/  IMAD.MOV.U32 R0, RZ, RZ, RZ ;  /* 0x000000ffff007224 */ /* 0x000fce00078e00ff */
.L_x_1187:
[----:B------:R-:W-:Y:S05]  /*59660*/  BSYNC.RECONVERGENT B0 ;  /* 0x0000000000007941 */ /* 0x000fea0003800200 */
.L_x_1186:
        /* <DEDUP_REMOVED lines=25> */
.L_x_1195:
        /* <DEDUP_REMOVED lines=62> */
.L_x_1197:
[----:B------:R-:W-:Y:S05]  /*59be0*/  BSYNC.RECONVERGENT B1 ;  /* 0x0000000000017941 */ /* 0x000fea0003800200 */
.L_x_1196:
        /* <DEDUP_REMOVED lines=19> */
.L_x_1194:
[----:B------:R-:W-:Y:S01]  /*59d20*/  FMUL R19, RZ, R11 ;  /* 0x0000000bff137220 */ /* 0x000fe20000400000 */
[----:B------:R-:W-:-:S07]  /*59d30*/  IMAD.MOV.U32 R18, RZ, RZ, RZ ;  /* 0x000000ffff127224 */ /* 0x000fce00078e00ff */
.L_x_1193:
[----:B------:R-:W-:Y:S05]  /*59d40*/  BSYNC.RECONVERGENT B0 ;  /* 0x0000000000007941 */ /* 0x000fea0003800200 */
.L_x_1192:
[----:B------:R-:W-:Y:S01]  /*59d50*/  FMUL R12, R19, R19 ;  /* 0x00000013130c7220 */ /* 0x000fe20000400000 */
[C---:B------:R-:W-:Y:S01]  /*59d60*/  LOP3.LUT R0, R18.reuse, 0x1, RZ, 0xc0, !PT ;  /* 0x0000000112007812 */ /* 0x040fe200078ec0ff */
[----:B------:R-:W-:Y:S01]  /*59d70*/  VIADD R18, R18, 0x1 ;  /* 0x0000000112127836 */ /* 0x000fe20000000000 */
[----:B------:R-:W-:Y:S01]  /*59d80*/  UIADD3 UR4, UPT, UPT, UR4, 0x64, URZ ;  /* 0x0000006404047890 */ /* 0x000fe2000fffe0ff */
[----:B------:R-:W-:Y:S01]  /*59d90*/  FFMA R3, R12, R3, -0.0013887860113754868507 ;  /* 0xbab607ed0c037423 */ /* 0x000fe20000000003 */
[----:B------:R-:W-:Y:S02]  /*59da0*/  ISETP.NE.U32.AND P0, PT, R0, 0x1, PT ;  /* 0x000000010000780c */ /* 0x000fe40003f05070 */
[----:B------:R-:W-:Y:S01]  /*59db0*/  LOP3.LUT P1, RZ, R18, 0x2, RZ, 0xc0, !PT ;  /* 0x0000000212ff7812 */ /* 0x000fe2000782c0ff */
[----:B------:R-:W-:Y:S01]  /*59dc0*/  UISETP.NE.AND UP0, UPT, UR4, 0x989680, UPT ;  /* 0x009896800400788c */ /* 0x000fe2000bf05270 */
[----:B------:R-:W-:Y:S02]  /*59dd0*/  FSEL R13, R4, 0.0083327032625675201416, P0 ;  /* 0x3c0885e4040d7808 */ /* 0x000fe40000000000 */
[----:B------:R-:W-:-:S02]  /*59de0*/  FSEL R3, R3, -0.00019574658654164522886, P0 ;  /* 0xb94d415303037808 */ /* 0x000fc40000000000 */
[----:B------:R-:W-:Y:S02]  /*59df0*/  FSEL R0, R19, 1, !P0 ;  /* 0x3f80000013007808 */ /* 0x000fe40004000000 */
[----:B------:R-:W-:Y:S01]  /*59e00*/  FSEL R4, -R5, -0.16666662693023681641, P0 ;  /* 0xbe2aaaa805047808 */ /* 0x000fe20000000100 */
[C---:B------:R-:W-:Y:S02]  /*59e10*/  FFMA R13, R12.reuse, R3, R13 ;  /* 0x000000030c0d7223 */ /* 0x040fe4000000000d */
[C---:B------:R-:W-:Y:S02]  /*59e20*/  FFMA R3, R12.reuse, R0, RZ ;  /* 0x000000000c037223 */ /* 0x040fe400000000ff */
[----:B------:R-:W-:-:S04]  /*59e30*/  FFMA R4, R12, R13, R4 ;  /* 0x0000000d0c047223 */ /* 0x000fc80000000004 */
[----:B------:R-:W-:-:S04]  /*59e40*/  FFMA R0, R3, R4, R0 ;  /* 0x0000000403007223 */ /* 0x000fc80000000000 */
[----:B------:R-:W-:-:S04]  /*59e50*/  @P1 FADD R0, RZ, -R0 ;  /* 0x80000000ff001221 */ /* 0x000fc80000000000 */
[----:B------:R-:W-:Y:S01]  /*59e60*/  FFMA R11, R20, R0, R11 ;  /* 0x00000000140b7223 */ /* 0x000fe2000000000b */
[----:B------:R-:W-:Y:S06]  /*59e70*/  BRA.U UP0, `(.L_x_1198) ;  /* 0xfffffa61007c7547 */ /* 0x000fec000b83ffff */
[----:B------:R-:W0:Y:S02]  /*59e80*/  LDC.64 R2, c[0x0][0x380] ;  /* 0x0000e000ff027b82 */ /* 0x000e240000000a00 */
[----:B0-----:R-:W-:Y:S01]  /*59e90*/  STG.E desc[UR6][R2.64], R11 ;  /* 0x0000000b02007986 */ /* 0x001fe2000c101906 */
[----:B------:R-:W-:Y:S05]  /*59ea0*/  EXIT ;  /* 0x000000000000794d */ /* 0x000fea0003800000 */
.L_x_1199:
[----:B------:R-:W-:-:S00]  /*59eb0*/  BRA `(.L_x_1199) ;  /* 0xfffffffc00fc7947 */ /* 0x000fc0000383ffff */
[----:B------:R-:W-:-:S00]  /*59ec0*/  NOP ;  /* 0x0000000000007918 */ /* 0x000fc00000000000 */
        /* <DEDUP_REMOVED lines=11> */
.L_x_1200:


//--------------------- .nv.global.init           --------------------------
	.section	.nv.global.init,"aw",@progbits
	.align	4
.nv.global.init:
	.type		__cudart_i2opi_f,@object
	.size		__cudart_i2opi_f,(.L_0 - __cudart_i2opi_f)
__cudart_i2opi_f:
        /*0000*/ 	.byte	0x41, 0x90, 0x43, 0x3c, 0x99, 0x95, 0x62, 0xdb, 0xc0, 0xdd, 0x34, 0xf5, 0xd1, 0x57, 0x27, 0xfc
        /*0010*/ 	.byte	0x29, 0x15, 0x44, 0x4e, 0x6e, 0x83, 0xf9, 0xa2
.L_0:


//--------------------- .nv.shared.reserved.0     --------------------------
	.section	.nv.shared.reserved.0,"aw",@nobits
	.weak		__nv_reservedSMEM_offset_0_alias
	.size		__nv_reservedSMEM_offset_0_alias, 0, 64
	.other		__nv_reservedSMEM_offset_0_alias,@"STO_CUDA_RESERVED_SHARED STV_DEFAULT"
__nv_reservedSMEM_offset_0_alias:
	.zero		0
	.zero		64


//--------------------- .nv.constant0._Z12quick_kernelPf --------------------------
	.section	.nv.constant0._Z12quick_kernelPf,"a",@progbits
	.sectionflags	@""
	.align	4
.nv.constant0._Z12quick_kernelPf:
	.zero		904


//--------------------- SYMBOLS --------------------------

	.type		.nv.reservedSmem.offset0,@object
	.size		.nv.reservedSmem.offset0,0x4
